def matmul_kernel(
    a_ptr,
    b_ptr,
    c_ptr,
    M,
    N,
    K,
    stride_am,
    stride_ak,
    stride_bk,
    stride_bn,
    stride_cm,
    stride_cn,
    BLOCK_M: tl.constexpr,
    BLOCK_N: tl.constexpr,
    BLOCK_K: tl.constexpr,
    GROUP_M: tl.constexpr,
):
    pid = tl.program_id(axis=0)
    num_pid_m = tl.cdiv(M, BLOCK_M)
    num_pid_n = tl.cdiv(N, BLOCK_N)
    num_pid_in_group = GROUP_M * num_pid_n
    group_id = pid // num_pid_in_group
    first_pid_m = group_id * GROUP_M
    group_size_m = min(num_pid_m - first_pid_m, GROUP_M)
    pid_m = first_pid_m + ((pid % num_pid_in_group) % group_size_m)
    pid_n = (pid % num_pid_in_group) // group_size_m

    offs_am = (pid_m * BLOCK_M + tl.arange(0, BLOCK_M)) % M
    offs_bn = (pid_n * BLOCK_N + tl.arange(0, BLOCK_N)) % N
    offs_k = tl.arange(0, BLOCK_K)
    a_ptrs = a_ptr + offs_am[:, None] * stride_am + offs_k[None, :] * stride_ak
    b_ptrs = b_ptr + offs_k[:, None] * stride_bk + offs_bn[None, :] * stride_bn

    acc = tl.zeros((BLOCK_M, BLOCK_N), dtype=tl.float32)
    for kk in range(0, tl.cdiv(K, BLOCK_K)):
        a = tl.load(a_ptrs, mask=offs_k[None, :] < K - kk * BLOCK_K, other=0.0)
        b = tl.load(b_ptrs, mask=offs_k[:, None] < K - kk * BLOCK_K, other=0.0)
        acc = tl.dot(a, b, acc)
        a_ptrs += BLOCK_K * stride_ak
        b_ptrs += BLOCK_K * stride_bk

    c = acc.to(c_ptr.dtype.element_ty)
    offs_cm = pid_m * BLOCK_M + tl.arange(0, BLOCK_M)
    offs_cn = pid_n * BLOCK_N + tl.arange(0, BLOCK_N)
    c_ptrs = c_ptr + offs_cm[:, None] * stride_cm + offs_cn[None, :] * stride_cn
    mask = (offs_cm[:, None] < M) & (offs_cn[None, :] < N)
    tl.store(c_ptrs, c, mask=mask)

# config = {"BLOCK_K": 128, "BLOCK_M": 128, "BLOCK_N": 256, "GROUP_M": 8, "arch": "sm_90", "dtype": "fp8e4m3", "num_ctas": 1, "num_stages": 2, "num_warps": 8}
# arch = sm_90


// ===== COMPILED SASS (sm_90a) =====

	.target	sm_90a

	.elftype	@"ET_EXEC"


//--------------------- .note.nv.tkinfo           --------------------------
	.section	.note.nv.tkinfo,"",@"SHT_NOTE"
	.sectionflags	@"SHF_NOTE_NV_TKINFO"
	.tkinfo
        /*0018*/ 	.word	0x00000002
        /*0030*/ 	.string	""
        /*0030*/ 	.string	"ptxas"
        /*0030*/ 	.string	"Cuda compilation tools, release 13.0, V13.0.88"
        /*0030*/ 	.string	"Build cuda_13.0.r13.0/compiler.36424714_0"
        /*0030*/ 	.string	"-v  -suppress-debug-info  -lineinfo  -arch sm_90a "



//--------------------- .note.nv.cuinfo           --------------------------
	.section	.note.nv.cuinfo,"",@"SHT_NOTE"
	.sectionflags	@"SHF_NOTE_NV_CUINFO"
        /*0018*/ 	.short	0x0002
        /*001a*/ 	.short	0x005a
        /*001c*/ 	.short	0x0082
	.zero		2


//--------------------- .nv.info                  --------------------------
	.section	.nv.info,"",@"SHT_CUDA_INFO"
	.align	4


	//----- nvinfo : EIATTR_REGCOUNT
	.align		4
        /*0000*/ 	.byte	0x04, 0x2f
        /*0002*/ 	.short	(.L_1 - .L_0)
	.align		4
.L_0:
        /*0004*/ 	.word	index@(matmul_kernel)
        /*0008*/ 	.word	0x000000ff


	//----- nvinfo : EIATTR_FRAME_SIZE
	.align		4
.L_1:
        /*000c*/ 	.byte	0x04, 0x11
        /*000e*/ 	.short	(.L_3 - .L_2)
	.align		4
.L_2:
        /*0010*/ 	.word	index@(matmul_kernel)
        /*0014*/ 	.word	0x00000990


	//----- nvinfo : EIATTR_MIN_STACK_SIZE
	.align		4
.L_3:
        /*0018*/ 	.byte	0x04, 0x12
        /*001a*/ 	.short	(.L_5 - .L_4)
	.align		4
.L_4:
        /*001c*/ 	.word	index@(matmul_kernel)
        /*0020*/ 	.word	0x00000990
.L_5:


//--------------------- .nv.compat                --------------------------
	.section	.nv.compat,"",@"SHT_CUDA_COMPAT_INFO"
	.align	4
        /*0000*/ 	.byte	0x02, 0x09, 0x01, 0x00, 0x02, 0x02, 0x04, 0x00, 0x02, 0x05, 0x05, 0x00, 0x03, 0x07, 0x01, 0x01
        /*0010*/ 	.byte	0x02, 0x03, 0x00, 0x00, 0x02, 0x06, 0x01, 0x00, 0x04, 0x0b, 0x08, 0x00, 0x00, 0x00, 0x00, 0x00
        /*0020*/ 	.byte	0x00, 0x00, 0x00, 0x00


//--------------------- .nv.info.matmul_kernel    --------------------------
	.section	.nv.info.matmul_kernel,"",@"SHT_CUDA_INFO"
	.sectionflags	@""
	.align	4


	//----- nvinfo : EIATTR_CUDA_API_VERSION
	.align		4
        /*0000*/ 	.byte	0x04, 0x37
        /*0002*/ 	.short	(.L_7 - .L_6)
.L_6:
        /*0004*/ 	.word	0x00000082


	//----- nvinfo : EIATTR_KPARAM_INFO
	.align		4
.L_7:
        /*0008*/ 	.byte	0x04, 0x17
        /*000a*/ 	.short	(.L_9 - .L_8)
.L_8:
        /*000c*/ 	.word	0x00000000
        /*0010*/ 	.short	0x000d
        /*0012*/ 	.short	0x0048
        /*0014*/ 	.byte	0x00, 0xf4, 0x21, 0x00


	//----- nvinfo : EIATTR_KPARAM_INFO
	.align		4
.L_9:
        /*0018*/ 	.byte	0x04, 0x17
        /*001a*/ 	.short	(.L_11 - .L_10)
.L_10:
        /*001c*/ 	.word	0x00000000
        /*0020*/ 	.short	0x000c
        /*0022*/ 	.short	0x0040
        /*0024*/ 	.byte	0x00, 0xf4, 0x21, 0x00


	//----- nvinfo : EIATTR_KPARAM_INFO
	.align		4
.L_11:
        /*0028*/ 	.byte	0x04, 0x17
        /*002a*/ 	.short	(.L_13 - .L_12)
.L_12:
        /*002c*/ 	.word	0x00000000
        /*0030*/ 	.short	0x000b
        /*0032*/ 	.short	0x0038
        /*0034*/ 	.byte	0x00, 0xf0, 0x11, 0x00


	//----- nvinfo : EIATTR_KPARAM_INFO
	.align		4
.L_13:
        /*0038*/ 	.byte	0x04, 0x17
        /*003a*/ 	.short	(.L_15 - .L_14)
.L_14:
        /*003c*/ 	.word	0x00000000
        /*0040*/ 	.short	0x000a
        /*0042*/ 	.short	0x0034
        /*0044*/ 	.byte	0x00, 0xf0, 0x11, 0x00


	//----- nvinfo : EIATTR_KPARAM_INFO
	.align		4
.L_15:
        /*0048*/ 	.byte	0x04, 0x17
        /*004a*/ 	.short	(.L_17 - .L_16)
.L_16:
        /*004c*/ 	.word	0x00000000
        /*0050*/ 	.short	0x0009
        /*0052*/ 	.short	0x0030
        /*0054*/ 	.byte	0x00, 0xf0, 0x11, 0x00


	//----- nvinfo : EIATTR_KPARAM_INFO
	.align		4
.L_17:
        /*0058*/ 	.byte	0x04, 0x17
        /*005a*/ 	.short	(.L_19 - .L_18)
.L_18:
        /*005c*/ 	.word	0x00000000
        /*0060*/ 	.short	0x0008
        /*0062*/ 	.short	0x002c
        /*0064*/ 	.byte	0x00, 0xf0, 0x11, 0x00


	//----- nvinfo : EIATTR_KPARAM_INFO
	.align		4
.L_19:
        /*0068*/ 	.byte	0x04, 0x17
        /*006a*/ 	.short	(.L_21 - .L_20)
.L_20:
        /*006c*/ 	.word	0x00000000
        /*0070*/ 	.short	0x0007
        /*0072*/ 	.short	0x0028
        /*0074*/ 	.byte	0x00, 0xf0, 0x11, 0x00


	//----- nvinfo : EIATTR_KPARAM_INFO
	.align		4
.L_21:
        /*0078*/ 	.byte	0x04, 0x17
        /*007a*/ 	.short	(.L_23 - .L_22)
.L_22:
        /*007c*/ 	.word	0x00000000
        /*0080*/ 	.short	0x0006
        /*0082*/ 	.short	0x0024
        /*0084*/ 	.byte	0x00, 0xf0, 0x11, 0x00


	//----- nvinfo : EIATTR_KPARAM_INFO
	.align		4
.L_23:
        /*0088*/ 	.byte	0x04, 0x17
        /*008a*/ 	.short	(.L_25 - .L_24)
.L_24:
        /*008c*/ 	.word	0x00000000
        /*0090*/ 	.short	0x0005
        /*0092*/ 	.short	0x0020
        /*0094*/ 	.byte	0x00, 0xf0, 0x11, 0x00


	//----- nvinfo : EIATTR_KPARAM_INFO
	.align		4
.L_25:
        /*0098*/ 	.byte	0x04, 0x17
        /*009a*/ 	.short	(.L_27 - .L_26)
.L_26:
        /*009c*/ 	.word	0x00000000
        /*00a0*/ 	.short	0x0004
        /*00a2*/ 	.short	0x001c
        /*00a4*/ 	.byte	0x00, 0xf0, 0x11, 0x00


	//----- nvinfo : EIATTR_KPARAM_INFO
	.align		4
.L_27:
        /*00a8*/ 	.byte	0x04, 0x17
        /*00aa*/ 	.short	(.L_29 - .L_28)
.L_28:
        /*00ac*/ 	.word	0x00000000
        /*00b0*/ 	.short	0x0003
        /*00b2*/ 	.short	0x0018
        /*00b4*/ 	.byte	0x00, 0xf0, 0x11, 0x00


	//----- nvinfo : EIATTR_KPARAM_INFO
	.align		4
.L_29:
        /*00b8*/ 	.byte	0x04, 0x17
        /*00ba*/ 	.short	(.L_31 - .L_30)
.L_30:
        /*00bc*/ 	.word	0x00000000
        /*00c0*/ 	.short	0x0002
        /*00c2*/ 	.short	0x0010
        /*00c4*/ 	.byte	0x00, 0xf4, 0x21, 0x00


	//----- nvinfo : EIATTR_KPARAM_INFO
	.align		4
.L_31:
        /*00c8*/ 	.byte	0x04, 0x17
        /*00ca*/ 	.short	(.L_33 - .L_32)
.L_32:
        /*00cc*/ 	.word	0x00000000
        /*00d0*/ 	.short	0x0001
        /*00d2*/ 	.short	0x0008
        /*00d4*/ 	.byte	0x00, 0xf4, 0x21, 0x00


	//----- nvinfo : EIATTR_KPARAM_INFO
	.align		4
.L_33:
        /*00d8*/ 	.byte	0x04, 0x17
        /*00da*/ 	.short	(.L_35 - .L_34)
.L_34:
        /*00dc*/ 	.word	0x00000000
        /*00e0*/ 	.short	0x0000
        /*00e2*/ 	.short	0x0000
        /*00e4*/ 	.byte	0x00, 0xf4, 0x21, 0x00


	//----- nvinfo : EIATTR_SPARSE_MMA_MASK
	.align		4
.L_35:
        /*00e8*/ 	.byte	0x03, 0x50
        /*00ea*/ 	.short	0x0000


	//----- nvinfo : EIATTR_MAXREG_COUNT
	.align		4
        /*00ec*/ 	.byte	0x03, 0x1b
        /*00ee*/ 	.short	0x00ff


	//----- nvinfo : EIATTR_NUM_BARRIERS
	.align		4
        /*00f0*/ 	.byte	0x02, 0x4c
        /*00f2*/ 	.byte	0x01
	.zero		1


	//----- nvinfo : EIATTR_ANNOTATIONS
	.align		4
        /*00f4*/ 	.byte	0x04, 0x55
        /*00f6*/ 	.short	(.L_37 - .L_36)


	//   ....[0]....
.L_36:
        /*00f8*/ 	.word	0x00000001
        /*00fc*/ 	.byte	0xb0, 0x06, 0x00, 0x00, 0x01, 0x00, 0x00, 0x00, 0xf0, 0x06, 0x00, 0x00, 0x01, 0x00, 0x00, 0x00
        /* <DEDUP_REMOVED lines=890> */
        /*38ac*/ 	.byte	0xe0, 0xcb, 0x01, 0x00


	//----- nvinfo : EIATTR_MERCURY_ISA_VERSION
	.align		4
.L_37:
        /*38b0*/ 	.byte	0x03, 0x5f
        /*38b2*/ 	.short	0x0101


	//----- nvinfo : EIATTR_EXIT_INSTR_OFFSETS
	.align		4
        /*38b4*/ 	.byte	0x04, 0x1c
        /*38b6*/ 	.short	(.L_39 - .L_38)


	//   ....[0]....
.L_38:
        /*38b8*/ 	.word	0x0001cfc0


	//   ....[1]....
        /*38bc*/ 	.word	0x0001cfe0


	//----- nvinfo : EIATTR_REQNTID
	.align		4
.L_39:
        /*38c0*/ 	.byte	0x04, 0x10
        /*38c2*/ 	.short	(.L_41 - .L_40)
.L_40:
        /*38c4*/ 	.word	0x00000100
        /*38c8*/ 	.word	0x00000001
        /*38cc*/ 	.word	0x00000001


	//----- nvinfo : EIATTR_CBANK_PARAM_SIZE
	.align		4
.L_41:
        /*38d0*/ 	.byte	0x03, 0x19
        /*38d2*/ 	.short	0x0050


	//----- nvinfo : EIATTR_PARAM_CBANK
	.align		4
        /*38d4*/ 	.byte	0x04, 0x0a
        /*38d6*/ 	.short	(.L_43 - .L_42)
	.align		4
.L_42:
        /*38d8*/ 	.word	index@(.nv.constant0.matmul_kernel)
        /*38dc*/ 	.short	0x0210
        /*38de*/ 	.short	0x0050


	//----- nvinfo : EIATTR_SW_WAR
	.align		4
.L_43:
        /*38e0*/ 	.byte	0x04, 0x36
        /*38e2*/ 	.short	(.L_45 - .L_44)
.L_44:
        /*38e4*/ 	.word	0x00000008
.L_45:


//--------------------- .nv.callgraph             --------------------------
	.section	.nv.callgraph,"",@"SHT_CUDA_CALLGRAPH"
	.align	4
	.sectionentsize	8
	.align		4
        /*0000*/ 	.word	0x00000000
	.align		4
        /*0004*/ 	.word	0xffffffff
	.align		4
        /*0008*/ 	.word	0x00000000
	.align		4
        /*000c*/ 	.word	0xfffffffe
	.align		4
        /*0010*/ 	.word	0x00000000
	.align		4
        /*0014*/ 	.word	0xfffffffd
	.align		4
        /*0018*/ 	.word	0x00000000
	.align		4
        /*001c*/ 	.word	0xfffffffc


//--------------------- .text.matmul_kernel       --------------------------
	.section	.text.matmul_kernel,"ax",@progbits
	.align	128
        .global         matmul_kernel
        .type           matmul_kernel,@function
        .size           matmul_kernel,(.L_x_4 - matmul_kernel)
        .other          matmul_kernel,@"STO_CUDA_ENTRY STV_DEFAULT"
matmul_kernel:
.text.matmul_kernel:
[----:B------:R-:W0:Y:S08]  /*0000*/  LDC R1, c[0x0][0x28] ;  /* 0x00000a00ff017b82 */ /* 0x000e300000000800 */
[----:B------:R-:W1:Y:S01]  /*0010*/  LDC.64 R120, c[0x0][0x228] ;  /* 0x00008a00ff787b82 */ /* 0x000e620000000a00 */
[----:B------:R-:W2:Y:S01]  /*0020*/  S2R R5, SR_CTAID.X ;  /* 0x0000000000057919 */ /* 0x000ea20000002500 */
[----:B0-----:R-:W-:Y:S01]  /*0030*/  VIADD R1, R1, 0xfffff670 ;  /* 0xfffff67001017836 */ /* 0x001fe20000000000 */
[----:B------:R-:W-:Y:S01]  /*0040*/  UMOV UR6, 0x400 ;  /* 0x0000040000067882 */ /* 0x000fe20000000000 */
[----:B------:R-:W-:Y:S01]  /*0050*/  ULDC.64 UR22, c[0x0][0x208] ;  /* 0x0000820000167ab9 */ /* 0x000fe20000000a00 */
[----:B------:R-:W0:Y:S03]  /*0060*/  S2R R152, SR_TID.X ;  /* 0x0000000000987919 */ /* 0x000e260000002100 */
[----:B------:R-:W3:Y:S08]  /*0070*/  LDC R11, c[0x0][0x230] ;  /* 0x00008c00ff0b7b82 */ /* 0x000ef00000000800 */
[----:B------:R-:W4:Y:S01]  /*0080*/  S2UR UR4, SR_CgaCtaId ;  /* 0x00000000000479c3 */ /* 0x000f220000008800 */
[----:B-1----:R-:W-:-:S05]  /*0090*/  VIADD R0, R121, 0xff ;  /* 0x000000ff79007836 */ /* 0x002fca0000000000 */
[----:B------:R-:W-:Y:S01]  /*00a0*/  SHF.R.S32.HI R3, RZ, 0x1f, R0 ;  /* 0x0000001fff037819 */ /* 0x000fe20000011400 */
[----:B---3--:R-:W-:-:S03]  /*00b0*/  VIADD R11, R11, 0x7f ;  /* 0x0000007f0b0b7836 */ /* 0x008fc60000000000 */
[----:B------:R-:W-:Y:S02]  /*00c0*/  LEA.HI R3, R3, R0, RZ, 0x8 ;  /* 0x0000000003037211 */ /* 0x000fe400078f40ff */
[----:B--2---:R-:W-:Y:S02]  /*00d0*/  IABS R8, R5 ;  /* 0x0000000500087213 */ /* 0x004fe40000000000 */
[----:B------:R-:W-:Y:S02]  /*00e0*/  SHF.R.S32.HI R3, RZ, 0x8, R3 ;  /* 0x00000008ff037819 */ /* 0x000fe40000011403 */
[----:B0-----:R-:W-:Y:S01]  /*00f0*/  SHF.R.U32.HI R22, RZ, 0x7, R152 ;  /* 0x00000007ff167819 */ /* 0x001fe20000011698 */
[----:B----4-:R-:W-:Y:S01]  /*0100*/  ULEA UR6, UR4, UR6, 0x18 ;  /* 0x0000000604067291 */ /* 0x010fe2000f8ec03f */
[----:B------:R-:W-:Y:S01]  /*0110*/  LOP3.LUT R21, R152, 0x7f, RZ, 0xc0, !PT ;  /* 0x0000007f98157812 */ /* 0x000fe200078ec0ff */
[----:B------:R-:W-:Y:S01]  /*0120*/  IMAD.SHL.U32 R4, R3, 0x8, RZ ;  /* 0x0000000803047824 */ /* 0x000fe200078e00ff */
[----:B------:R-:W-:-:S04]  /*0130*/  SGXT.U32 R22, R22, 0x1 ;  /* 0x000000011616781a */ /* 0x000fc80000000000 */
[-C--:B------:R-:W-:Y:S02]  /*0140*/  IABS R7, R4.reuse ;  /* 0x0000000400077213 */ /* 0x080fe40000000000 */
[----:B------:R-:W-:Y:S02]  /*0150*/  IABS R10, R4 ;  /* 0x00000004000a7213 */ /* 0x000fe40000000000 */
[----:B------:R-:W0:Y:S01]  /*0160*/  I2F.RP R0, R7 ;  /* 0x0000000700007306 */ /* 0x000e220000209400 */
[----:B------:R-:W-:-:S07]  /*0170*/  LOP3.LUT R159, R22, 0x7e, RZ, 0xfc, !PT ;  /* 0x0000007e169f7812 */ /* 0x000fce00078efcff */
[----:B0-----:R-:W0:Y:S02]  /*0180*/  MUFU.RCP R0, R0 ;  /* 0x0000000000007308 */ /* 0x001e240000001000 */
[----:B0-----:R-:W-:Y:S02]  /*0190*/  VIADD R2, R0, 0xffffffe ;  /* 0x0ffffffe00027836 */ /* 0x001fe40000000000 */
[----:B------:R-:W-:-:S04]  /*01a0*/  IMAD.MOV R0, RZ, RZ, -R10 ;  /* 0x000000ffff007224 */ /* 0x000fc800078e0a0a */
[----:B------:R0:W1:Y:S02]  /*01b0*/  F2I.FTZ.U32.TRUNC.NTZ R3, R2 ;  /* 0x0000000200037305 */ /* 0x000064000021f000 */
[----:B0-----:R-:W-:Y:S02]  /*01c0*/  IMAD.MOV.U32 R2, RZ, RZ, RZ ;  /* 0x000000ffff027224 */ /* 0x001fe400078e00ff */
[----:B-1----:R-:W-:-:S04]  /*01d0*/  IMAD.MOV R6, RZ, RZ, -R3 ;  /* 0x000000ffff067224 */ /* 0x002fc800078e0a03 */
[----:B------:R-:W-:Y:S02]  /*01e0*/  IMAD R9, R6, R7, RZ ;  /* 0x0000000706097224 */ /* 0x000fe400078e02ff */
[----:B------:R-:W-:Y:S02]  /*01f0*/  IMAD.MOV.U32 R6, RZ, RZ, R8 ;  /* 0x000000ffff067224 */ /* 0x000fe400078e0008 */
[----:B------:R-:W-:-:S06]  /*0200*/  IMAD.HI.U32 R3, R3, R9, R2 ;  /* 0x0000000903037227 */ /* 0x000fcc00078e0002 */
[----:B------:R-:W-:-:S04]  /*0210*/  IMAD.HI.U32 R3, R3, R6, RZ ;  /* 0x0000000603037227 */ /* 0x000fc800078e00ff */
[----:B------:R-:W-:-:S05]  /*0220*/  IMAD R0, R3, R0, R6 ;  /* 0x0000000003007224 */ /* 0x000fca00078e0206 */
[----:B------:R-:W-:-:S13]  /*0230*/  ISETP.GT.U32.AND P1, PT, R7, R0, PT ;  /* 0x000000000700720c */ /* 0x000fda0003f24070 */
[----:B------:R-:W-:Y:S02]  /*0240*/  @!P1 IMAD.IADD R0, R0, 0x1, -R7 ;  /* 0x0000000100009824 */ /* 0x000fe400078e0a07 */
[----:B------:R-:W-:Y:S01]  /*0250*/  @!P1 VIADD R3, R3, 0x1 ;  /* 0x0000000103039836 */ /* 0x000fe20000000000 */
[----:B------:R-:W-:Y:S02]  /*0260*/  ISETP.NE.AND P1, PT, R4, RZ, PT ;  /* 0x000000ff0400720c */ /* 0x000fe40003f25270 */
[----:B------:R-:W-:Y:S02]  /*0270*/  ISETP.GE.U32.AND P0, PT, R0, R7, PT ;  /* 0x000000070000720c */ /* 0x000fe40003f06070 */
[----:B------:R-:W-:-:S04]  /*0280*/  LOP3.LUT R0, R5, R4, RZ, 0x3c, !PT ;  /* 0x0000000405007212 */ /* 0x000fc800078e3cff */
[----:B------:R-:W-:Y:S01]  /*0290*/  ISETP.GE.AND P2, PT, R0, RZ, PT ;  /* 0x000000ff0000720c */ /* 0x000fe20003f46270 */
[----:B------:R-:W-:-:S06]  /*02a0*/  VIADD R0, R120, 0x7f ;  /* 0x0000007f78007836 */ /* 0x000fcc0000000000 */
[----:B------:R-:W-:-:S04]  /*02b0*/  @P0 VIADD R3, R3, 0x1 ;  /* 0x0000000103030836 */ /* 0x000fc80000000000 */
[----:B------:R-:W-:Y:S01]  /*02c0*/  IMAD.MOV.U32 R2, RZ, RZ, R3 ;  /* 0x000000ffff027224 */ /* 0x000fe200078e0003 */
[----:B------:R-:W-:-:S03]  /*02d0*/  SHF.R.S32.HI R3, RZ, 0x1f, R0 ;  /* 0x0000001fff037819 */ /* 0x000fc60000011400 */
[----:B------:R-:W-:Y:S01]  /*02e0*/  @!P2 IMAD.MOV R2, RZ, RZ, -R2 ;  /* 0x000000ffff02a224 */ /* 0x000fe200078e0a02 */
[----:B------:R-:W-:Y:S02]  /*02f0*/  @!P1 LOP3.LUT R2, RZ, R4, RZ, 0x33, !PT ;  /* 0x00000004ff029212 */ /* 0x000fe400078e33ff */
[----:B------:R-:W-:-:S03]  /*0300*/  LEA.HI R3, R3, R0, RZ, 0x7 ;  /* 0x0000000003037211 */ /* 0x000fc600078f38ff */
[----:B------:R-:W-:Y:S02]  /*0310*/  IMAD.SHL.U32 R6, R2, 0x8, RZ ;  /* 0x0000000802067824 */ /* 0x000fe400078e00ff */
[----:B------:R-:W-:-:S03]  /*0320*/  IMAD.MOV R2, RZ, RZ, -R2 ;  /* 0x000000ffff027224 */ /* 0x000fc600078e0a02 */
[----:B------:R-:W-:Y:S01]  /*0330*/  LEA.HI.SX32 R3, R3, -R6, 0x19 ;  /* 0x8000000603037211 */ /* 0x000fe200078fcaff */
[----:B------:R-:W-:-:S03]  /*0340*/  IMAD R4, R4, R2, R5 ;  /* 0x0000000204047224 */ /* 0x000fc600078e0205 */
[----:B------:R-:W-:Y:S02]  /*0350*/  VIMNMX R13, R3, 0x8, PT ;  /* 0x00000008030d7848 */ /* 0x000fe40003fe0100 */
[----:B------:R-:W-:Y:S02]  /*0360*/  IABS R9, R4 ;  /* 0x0000000400097213 */ /* 0x000fe40000000000 */
[----:B------:R-:W-:-:S04]  /*0370*/  IABS R7, R13 ;  /* 0x0000000d00077213 */ /* 0x000fc80000000000 */
[----:B------:R-:W0:Y:S08]  /*0380*/  I2F.RP R0, R7 ;  /* 0x0000000700007306 */ /* 0x000e300000209400 */
[----:B0-----:R-:W0:Y:S02]  /*0390*/  MUFU.RCP R0, R0 ;  /* 0x0000000000007308 */ /* 0x001e240000001000 */
[----:B0-----:R-:W-:-:S06]  /*03a0*/  VIADD R3, R0, 0xffffffe ;  /* 0x0ffffffe00037836 */ /* 0x001fcc0000000000 */
[----:B------:R-:W0:Y:S02]  /*03b0*/  F2I.FTZ.U32.TRUNC.NTZ R3, R3 ;  /* 0x0000000300037305 */ /* 0x000e24000021f000 */
[----:B0-----:R-:W-:-:S04]  /*03c0*/  IMAD.MOV R8, RZ, RZ, -R3 ;  /* 0x000000ffff087224 */ /* 0x001fc800078e0a03 */
[----:B------:R-:W-:Y:S01]  /*03d0*/  IMAD.MOV.U32 R2, RZ, RZ, R8 ;  /* 0x000000ffff027224 */ /* 0x000fe200078e0008 */
[----:B------:R-:W-:-:S03]  /*03e0*/  IABS R8, R13 ;  /* 0x0000000d00087213 */ /* 0x000fc60000000000 */
[----:B------:R-:W-:Y:S02]  /*03f0*/  IMAD R5, R2, R7, RZ ;  /* 0x0000000702057224 */ /* 0x000fe400078e02ff */
[----:B------:R-:W-:Y:S02]  /*0400*/  IMAD.MOV.U32 R2, RZ, RZ, RZ ;  /* 0x000000ffff027224 */ /* 0x000fe400078e00ff */
[----:B------:R-:W-:Y:S02]  /*0410*/  IMAD.MOV R0, RZ, RZ, -R8 ;  /* 0x000000ffff007224 */ /* 0x000fe400078e0a08 */
[----:B------:R-:W-:Y:S01]  /*0420*/  IMAD.HI.U32 R2, R3, R5, R2 ;  /* 0x0000000503027227 */ /* 0x000fe200078e0002 */
[C---:B------:R-:W-:Y:S02]  /*0430*/  LOP3.LUT R5, R22.reuse, 0x2, RZ, 0xfc, !PT ;  /* 0x0000000216057812 */ /* 0x040fe400078efcff */
[C---:B------:R-:W-:Y:S02]  /*0440*/  LOP3.LUT R5, R22.reuse, 0x8, RZ, 0xfc, !PT ;  /* 0x0000000816057812 */ /* 0x040fe400078efcff */
[----:B------:R-:W-:Y:S01]  /*0450*/  LOP3.LUT R5, R22, 0xe, RZ, 0xfc, !PT ;  /* 0x0000000e16057812 */ /* 0x000fe200078efcff */
[----:B------:R-:W-:Y:S01]  /*0460*/  IMAD.HI.U32 R2, R2, R9, RZ ;  /* 0x0000000902027227 */ /* 0x000fe200078e00ff */
[----:B------:R-:W-:-:S02]  /*0470*/  LOP3.LUT R5, R22, 0x14, RZ, 0xfc, !PT ;  /* 0x0000001416057812 */ /* 0x000fc400078efcff */
[----:B------:R-:W-:Y:S01]  /*0480*/  LOP3.LUT R5, R22, 0x1a, RZ, 0xfc, !PT ;  /* 0x0000001a16057812 */ /* 0x000fe200078efcff */
[----:B------:R-:W-:Y:S01]  /*0490*/  IMAD R0, R2, R0, R9 ;  /* 0x0000000002007224 */ /* 0x000fe200078e0209 */
[C---:B------:R-:W-:Y:S02]  /*04a0*/  LOP3.LUT R5, R22.reuse, 0x20, RZ, 0xfc, !PT ;  /* 0x0000002016057812 */ /* 0x040fe400078efcff */
[C---:B------:R-:W-:Y:S02]  /*04b0*/  LOP3.LUT R5, R22.reuse, 0x26, RZ, 0xfc, !PT ;  /* 0x0000002616057812 */ /* 0x040fe400078efcff */
[----:B------:R-:W-:Y:S02]  /*04c0*/  ISETP.GT.U32.AND P1, PT, R7, R0, PT ;  /* 0x000000000700720c */ /* 0x000fe40003f24070 */
[C---:B------:R-:W-:Y:S02]  /*04d0*/  LOP3.LUT R5, R22.reuse, 0x2c, RZ, 0xfc, !PT ;  /* 0x0000002c16057812 */ /* 0x040fe400078efcff */
[----:B------:R-:W-:-:S02]  /*04e0*/  LOP3.LUT R5, R22, 0x32, RZ, 0xfc, !PT ;  /* 0x0000003216057812 */ /* 0x000fc400078efcff */
[C---:B------:R-:W-:Y:S02]  /*04f0*/  LOP3.LUT R5, R22.reuse, 0x38, RZ, 0xfc, !PT ;  /* 0x0000003816057812 */ /* 0x040fe400078efcff */
[C---:B------:R-:W-:Y:S02]  /*0500*/  LOP3.LUT R5, R22.reuse, 0x3e, RZ, 0xfc, !PT ;  /* 0x0000003e16057812 */ /* 0x040fe400078efcff */
[C---:B------:R-:W-:Y:S02]  /*0510*/  LOP3.LUT R5, R22.reuse, 0x44, RZ, 0xfc, !PT ;  /* 0x0000004416057812 */ /* 0x040fe400078efcff */
[----:B------:R-:W-:Y:S01]  /*0520*/  LOP3.LUT R5, R22, 0x4a, RZ, 0xfc, !PT ;  /* 0x0000004a16057812 */ /* 0x000fe200078efcff */
[----:B------:R-:W-:Y:S01]  /*0530*/  @!P1 IMAD.IADD R0, R0, 0x1, -R7 ;  /* 0x0000000100009824 */ /* 0x000fe200078e0a07 */
[----:B------:R-:W-:Y:S01]  /*0540*/  LOP3.LUT R5, R22, 0x50, RZ, 0xfc, !PT ;  /* 0x0000005016057812 */ /* 0x000fe200078efcff */
[----:B------:R-:W-:Y:S01]  /*0550*/  @!P1 VIADD R2, R2, 0x1 ;  /* 0x0000000102029836 */ /* 0x000fe20000000000 */
[----:B------:R-:W-:-:S02]  /*0560*/  ISETP.NE.AND P1, PT, R13, RZ, PT ;  /* 0x000000ff0d00720c */ /* 0x000fc40003f25270 */
[----:B------:R-:W-:Y:S02]  /*0570*/  ISETP.GE.U32.AND P0, PT, R0, R7, PT ;  /* 0x000000070000720c */ /* 0x000fe40003f06070 */
[----:B------:R-:W-:Y:S02]  /*0580*/  LOP3.LUT R0, R4, R13, RZ, 0x3c, !PT ;  /* 0x0000000d04007212 */ /* 0x000fe400078e3cff */
[----:B------:R-:W-:Y:S02]  /*0590*/  LOP3.LUT R5, R22, 0x56, RZ, 0xfc, !PT ;  /* 0x0000005616057812 */ /* 0x000fe400078efcff */
[----:B------:R-:W-:Y:S02]  /*05a0*/  ISETP.GE.AND P2, PT, R0, RZ, PT ;  /* 0x000000ff0000720c */ /* 0x000fe40003f46270 */
[C---:B------:R-:W-:Y:S02]  /*05b0*/  LOP3.LUT R5, R22.reuse, 0x5c, RZ, 0xfc, !PT ;  /* 0x0000005c16057812 */ /* 0x040fe400078efcff */
[----:B------:R-:W-:-:S02]  /*05c0*/  LOP3.LUT R5, R22, 0x62, RZ, 0xfc, !PT ;  /* 0x0000006216057812 */ /* 0x000fc400078efcff */
[----:B------:R-:W-:Y:S01]  /*05d0*/  LOP3.LUT R5, R22, 0x68, RZ, 0xfc, !PT ;  /* 0x0000006816057812 */ /* 0x000fe200078efcff */
[----:B------:R-:W-:Y:S01]  /*05e0*/  @P0 VIADD R2, R2, 0x1 ;  /* 0x0000000102020836 */ /* 0x000fe20000000000 */
[C---:B------:R-:W-:Y:S02]  /*05f0*/  LOP3.LUT R5, R22.reuse, 0x6e, RZ, 0xfc, !PT ;  /* 0x0000006e16057812 */ /* 0x040fe400078efcff */
[----:B------:R-:W-:Y:S02]  /*0600*/  LOP3.LUT R5, R22, 0x74, RZ, 0xfc, !PT ;  /* 0x0000007416057812 */ /* 0x000fe400078efcff */
[----:B------:R-:W-:Y:S01]  /*0610*/  ISETP.GT.AND P0, PT, R11, 0x7f, PT ;  /* 0x0000007f0b00780c */ /* 0x000fe20003f04270 */
[----:B------:R-:W-:Y:S01]  /*0620*/  @!P2 IMAD.MOV R2, RZ, RZ, -R2 ;  /* 0x000000ffff02a224 */ /* 0x000fe200078e0a02 */
[----:B------:R-:W-:-:S05]  /*0630*/  @!P1 LOP3.LUT R2, RZ, R13, RZ, 0x33, !PT ;  /* 0x0000000dff029212 */ /* 0x000fca00078e33ff */
[----:B------:R-:W-:Y:S02]  /*0640*/  IMAD.SHL.U32 R5, R2, 0x100, RZ ;  /* 0x0000010002057824 */ /* 0x000fe400078e00ff */
[----:B------:R-:W-:Y:S01]  /*0650*/  IMAD.MOV R0, RZ, RZ, -R2 ;  /* 0x000000ffff007224 */ /* 0x000fe200078e0a02 */
[----:B------:R-:W-:Y:S02]  /*0660*/  LOP3.LUT R2, R22, 0x7c, RZ, 0xfc, !PT ;  /* 0x0000007c16027812 */ /* 0x000fe400078efcff */
[----:B------:R-:W-:Y:S01]  /*0670*/  LOP3.LUT R16, R5, 0x2, R22, 0xfe, !PT ;  /* 0x0000000205107812 */ /* 0x000fe200078efe16 */
[----:B------:R-:W-:Y:S01]  /*0680*/  IMAD R0, R13, R0, R4 ;  /* 0x000000000d007224 */ /* 0x000fe200078e0204 */
[C-C-:B------:R-:W-:Y:S02]  /*0690*/  LOP3.LUT R17, R5.reuse, 0x4, R22.reuse, 0xfe, !PT ;  /* 0x0000000405117812 */ /* 0x140fe400078efe16 */
[C-C-:B------:R-:W-:Y:S01]  /*06a0*/  LOP3.LUT R18, R5.reuse, 0x6, R22.reuse, 0xfe, !PT ;  /* 0x0000000605127812 */ /* 0x140fe200078efe16 */
[----:B------:R-:W-:Y:S01]  /*06b0*/  STL [R1+0x76c], R16 ;  /* 0x00076c1001007387 */ /* 0x000fe20000100800 */
[C---:B------:R-:W-:Y:S01]  /*06c0*/  LOP3.LUT R14, R5.reuse, 0x8, R22, 0xfe, !PT ;  /* 0x00000008050e7812 */ /* 0x040fe200078efe16 */
[----:B------:R-:W-:Y:S01]  /*06d0*/  IMAD.IADD R3, R6, 0x1, R0 ;  /* 0x0000000106037824 */ /* 0x000fe200078e0200 */
[C-C-:B------:R-:W-:Y:S01]  /*06e0*/  LOP3.LUT R19, R5.reuse, 0xa, R22.reuse, 0xfe, !PT ;  /* 0x0000000a05137812 */ /* 0x140fe200078efe16 */
[----:B------:R-:W-:Y:S01]  /*06f0*/  STL [R1+0x768], R17 ;  /* 0x0007681101007387 */ /* 0x000fe20000100800 */
[--C-:B------:R-:W-:Y:S01]  /*0700*/  LOP3.LUT R12, R5, 0xc, R22.reuse, 0xfe, !PT ;  /* 0x0000000c050c7812 */ /* 0x100fe200078efe16 */
[----:B------:R-:W-:Y:S01]  /*0710*/  IMAD R23, R3, 0x80, R21 ;  /* 0x0000008003177824 */ /* 0x000fe200078e0215 */
[C-C-:B------:R-:W-:Y:S01]  /*0720*/  LOP3.LUT R20, R5.reuse, 0xe, R22.reuse, 0xfe, !PT ;  /* 0x0000000e05147812 */ /* 0x140fe200078efe16 */
[----:B------:R-:W-:Y:S01]  /*0730*/  STL [R1+0x764], R18 ;  /* 0x0007641201007387 */ /* 0x000fe20000100800 */
[----:B------:R-:W-:-:S02]  /*0740*/  LOP3.LUT R153, R5, 0x10, R22, 0xfe, !PT ;  /* 0x0000001005997812 */ /* 0x000fc400078efe16 */
[C-C-:B------:R-:W-:Y:S01]  /*0750*/  LOP3.LUT R154, R5.reuse, 0x12, R22.reuse, 0xfe, !PT ;  /* 0x00000012059a7812 */ /* 0x140fe200078efe16 */
[----:B------:R-:W-:Y:S01]  /*0760*/  STL [R1+0x760], R14 ;  /* 0x0007600e01007387 */ /* 0x000fe20000100800 */
[C-C-:B------:R-:W-:Y:S02]  /*0770*/  LOP3.LUT R155, R5.reuse, 0x14, R22.reuse, 0xfe, !PT ;  /* 0x00000014059b7812 */ /* 0x140fe400078efe16 */
[C-C-:B------:R-:W-:Y:S01]  /*0780*/  LOP3.LUT R156, R5.reuse, 0x16, R22.reuse, 0xfe, !PT ;  /* 0x00000016059c7812 */ /* 0x140fe200078efe16 */
[----:B------:R-:W-:Y:S01]  /*0790*/  STL [R1+0x75c], R19 ;  /* 0x00075c1301007387 */ /* 0x000fe20000100800 */
[C-C-:B------:R-:W-:Y:S02]  /*07a0*/  LOP3.LUT R157, R5.reuse, 0x18, R22.reuse, 0xfe, !PT ;  /* 0x00000018059d7812 */ /* 0x140fe400078efe16 */
        /* <DEDUP_REMOVED lines=39> */
[C---:B------:R-:W-:Y:S01]  /*0a20*/  LOP3.LUT R0, R22.reuse, 0x4, RZ, 0xfc, !PT ;  /* 0x0000000416007812 */ /* 0x040fe200078efcff */
[----:B------:R-:W-:Y:S01]  /*0a30*/  STL [R1+0x724], R165 ;  /* 0x000724a501007387 */ /* 0x000fe20000100800 */
[C-C-:B------:R-:W-:Y:S02]  /*0a40*/  LOP3.LUT R185, R5.reuse, 0x4e, R22.reuse, 0xfe, !PT ;  /* 0x0000004e05b97812 */ /* 0x140fe400078efe16 */
[C---:B------:R-:W-:Y:S01]  /*0a50*/  LOP3.LUT R0, R22.reuse, 0xa, RZ, 0xfc, !PT ;  /* 0x0000000a16007812 */ /* 0x040fe200078efcff */
[----:B------:R-:W-:Y:S01]  /*0a60*/  STL [R1+0x71c], R166 ;  /* 0x00071ca601007387 */ /* 0x000fe20000100800 */
[C-C-:B------:R-:W-:Y:S02]  /*0a70*/  LOP3.LUT R186, R5.reuse, 0x50, R22.reuse, 0xfe, !PT ;  /* 0x0000005005ba7812 */ /* 0x140fe400078efe16 */
[----:B------:R-:W-:Y:S01]  /*0a80*/  LOP3.LUT R0, R22, 0x10, RZ, 0xfc, !PT ;  /* 0x0000001016007812 */ /* 0x000fe200078efcff */
        /* <DEDUP_REMOVED lines=56> */
[C---:B------:R-:W-:Y:S01]  /*0e10*/  LOP3.LUT R0, R5.reuse, R22, RZ, 0xfc, !PT ;  /* 0x0000001605007212 */ /* 0x040fe200078efcff */
[----:B------:R-:W-:Y:S01]  /*0e20*/  STL [R1+0x6cc], R186 ;  /* 0x0006ccba01007387 */ /* 0x000fe20000100800 */
[C-C-:B------:R-:W-:Y:S02]  /*0e30*/  LOP3.LUT R206, R5.reuse, 0x78, R22.reuse, 0xfe, !PT ;  /* 0x0000007805ce7812 */ /* 0x140fe400078efe16 */
[C-C-:B------:R-:W-:Y:S01]  /*0e40*/  LOP3.LUT R207, R5.reuse, 0x7a, R22.reuse, 0xfe, !PT ;  /* 0x0000007a05cf7812 */ /* 0x140fe200078efe16 */
[----:B------:R-:W-:Y:S01]  /*0e50*/  STL [R1+0x6c8], R187 ;  /* 0x0006c8bb01007387 */ /* 0x000fe20000100800 */
[C-C-:B------:R-:W-:Y:S02]  /*0e60*/  LOP3.LUT R208, R5.reuse, 0x7c, R22.reuse, 0xfe, !PT ;  /* 0x0000007c05d07812 */ /* 0x140fe400078efe16 */
[----:B------:R-:W-:Y:S01]  /*0e70*/  LOP3.LUT R209, R5, 0x7e, R22, 0xfe, !PT ;  /* 0x0000007e05d17812 */ /* 0x000fe200078efe16 */
[----:B------:R-:W-:Y:S01]  /*0e80*/  STL [R1+0x6c4], R188 ;  /* 0x0006c4bc01007387 */ /* 0x000fe20000100800 */
[----:B------:R-:W-:-:S02]  /*0e90*/  LOP3.LUT R210, R0, 0x80, RZ, 0xfc, !PT ;  /* 0x0000008000d27812 */ /* 0x000fc400078efcff */
[----:B------:R-:W-:Y:S01]  /*0ea0*/  LOP3.LUT R211, R0, 0x82, RZ, 0xfc, !PT ;  /* 0x0000008200d37812 */ /* 0x000fe200078efcff */
[----:B------:R-:W-:Y:S01]  /*0eb0*/  STL [R1+0x6c0], R189 ;  /* 0x0006c0bd01007387 */ /* 0x000fe20000100800 */
[----:B------:R-:W-:Y:S02]  /*0ec0*/  LOP3.LUT R4, R22, 0x6, RZ, 0xfc, !PT ;  /* 0x0000000616047812 */ /* 0x000fe400078efcff */
[----:B------:R-:W-:Y:S01]  /*0ed0*/  LOP3.LUT R212, R0, 0x84, RZ, 0xfc, !PT ;  /* 0x0000008400d47812 */ /* 0x000fe200078efcff */
[----:B------:R-:W-:Y:S01]  /*0ee0*/  STL [R1+0x6bc], R190 ;  /* 0x0006bcbe01007387 */ /* 0x000fe20000100800 */
[----:B------:R-:W-:Y:S02]  /*0ef0*/  LOP3.LUT R4, R22, 0xc, RZ, 0xfc, !PT ;  /* 0x0000000c16047812 */ /* 0x000fe400078efcff */
[----:B------:R-:W-:Y:S01]  /*0f00*/  LOP3.LUT R214, R0, 0x86, RZ, 0xfc, !PT ;  /* 0x0000008600d67812 */ /* 0x000fe200078efcff */
        /* <DEDUP_REMOVED lines=53> */
[C---:B------:R-:W-:Y:S01]  /*1260*/  LOP3.LUT R250, R0.reuse, 0xaa, RZ, 0xfc, !PT ;  /* 0x000000aa00fa7812 */ /* 0x040fe200078efcff */
[----:B------:R-:W-:Y:S01]  /*1270*/  STL [R1+0x670], R209 ;  /* 0x000670d101007387 */ /* 0x000fe20000100800 */
[----:B------:R-:W-:-:S02]  /*1280*/  LOP3.LUT R4, R0, 0xae, RZ, 0xfc, !PT ;  /* 0x000000ae00047812 */ /* 0x000fc400078efcff */
[C---:B------:R-:W-:Y:S01]  /*1290*/  LOP3.LUT R252, R0.reuse, 0xac, RZ, 0xfc, !PT ;  /* 0x000000ac00fc7812 */ /* 0x040fe200078efcff */
[----:B------:R-:W-:Y:S01]  /*12a0*/  STL [R1+0x66c], R210 ;  /* 0x00066cd201007387 */ /* 0x000fe20000100800 */
[C---:B------:R-:W-:Y:S02]  /*12b0*/  LOP3.LUT R2, R0.reuse, 0xb0, RZ, 0xfc, !PT ;  /* 0x000000b000027812 */ /* 0x040fe400078efcff */
[C---:B------:R-:W-:Y:S01]  /*12c0*/  LOP3.LUT R5, R0.reuse, 0xb4, RZ, 0xfc, !PT ;  /* 0x000000b400057812 */ /* 0x040fe200078efcff */
[----:B------:R-:W-:Y:S01]  /*12d0*/  STL [R1+0x77c], R211 ;  /* 0x00077cd301007387 */ /* 0x000fe20000100800 */
[C---:B------:R-:W-:Y:S02]  /*12e0*/  LOP3.LUT R8, R0.reuse, 0xc0, RZ, 0xfc, !PT ;  /* 0x000000c000087812 */ /* 0x040fe400078efcff */
        /* <DEDUP_REMOVED lines=29> */
[----:B------:R-:W-:-:S03]  /*14c0*/  LOP3.LUT R213, R0, 0xfe, RZ, 0xfc, !PT ;  /* 0x000000fe00d57812 */ /* 0x000fc600078efcff */
[----:B------:R-:W-:Y:S04]  /*14d0*/  STL [R1+0x848], R232 ;  /* 0x000848e801007387 */ /* 0x000fe80000100800 */
        /* <DEDUP_REMOVED lines=9> */
[----:B------:R0:W-:Y:S04]  /*1570*/  STL [R1+0x81c], R4 ;  /* 0x00081c0401007387 */ /* 0x0001e80000100800 */
[----:B------:R-:W-:Y:S04]  /*1580*/  STL [R1+0x820], R252 ;  /* 0x000820fc01007387 */ /* 0x000fe80000100800 */
[----:B------:R1:W-:Y:S01]  /*1590*/  STL [R1+0x818], R2 ;  /* 0x0008180201007387 */ /* 0x0003e20000100800 */
[----:B0-----:R-:W-:-:S02]  /*15a0*/  LOP3.LUT R4, R0, 0xb6, RZ, 0xfc, !PT ;  /* 0x000000b600047812 */ /* 0x001fc400078efcff */
[----:B-1----:R-:W-:-:S05]  /*15b0*/  LOP3.LUT R2, R0, 0xb2, RZ, 0xfc, !PT ;  /* 0x000000b200027812 */ /* 0x002fca00078efcff */
[----:B------:R0:W-:Y:S04]  /*15c0*/  STL [R1+0x814], R2 ;  /* 0x0008140201007387 */ /* 0x0001e80000100800 */
[----:B------:R1:W-:Y:S04]  /*15d0*/  STL [R1+0x810], R5 ;  /* 0x0008100501007387 */ /* 0x0003e80000100800 */
[----:B------:R2:W-:Y:S01]  /*15e0*/  STL [R1+0x80c], R4 ;  /* 0x00080c0401007387 */ /* 0x0005e20000100800 */
[C---:B0-----:R-:W-:Y:S02]  /*15f0*/  LOP3.LUT R2, R0.reuse, 0xb8, RZ, 0xfc, !PT ;  /* 0x000000b800027812 */ /* 0x041fe400078efcff */
[----:B-1----:R-:W-:-:S03]  /*1600*/  LOP3.LUT R5, R0, 0xba, RZ, 0xfc, !PT ;  /* 0x000000ba00057812 */ /* 0x002fc600078efcff */
[----:B------:R0:W-:Y:S01]  /*1610*/  STL [R1+0x808], R2 ;  /* 0x0008080201007387 */ /* 0x0001e20000100800 */
[----:B--2---:R-:W-:-:S03]  /*1620*/  LOP3.LUT R4, R0, 0xbc, RZ, 0xfc, !PT ;  /* 0x000000bc00047812 */ /* 0x004fc600078efcff */
[----:B------:R1:W-:Y:S04]  /*1630*/  STL [R1+0x804], R5 ;  /* 0x0008040501007387 */ /* 0x0003e80000100800 */
[----:B------:R2:W-:Y:S01]  /*1640*/  STL [R1+0x800], R4 ;  /* 0x0008000401007387 */ /* 0x0005e20000100800 */
[C---:B0-----:R-:W-:Y:S02]  /*1650*/  LOP3.LUT R2, R0.reuse, 0xbe, RZ, 0xfc, !PT ;  /* 0x000000be00027812 */ /* 0x041fe400078efcff */
[----:B-1----:R-:W-:-:S03]  /*1660*/  LOP3.LUT R5, R0, 0xc2, RZ, 0xfc, !PT ;  /* 0x000000c200057812 */ /* 0x002fc600078efcff */
[----:B------:R0:W-:Y:S01]  /*1670*/  STL [R1+0x7fc], R2 ;  /* 0x0007fc0201007387 */ /* 0x0001e20000100800 */
[----:B--2---:R-:W-:-:S03]  /*1680*/  LOP3.LUT R4, R0, 0xc4, RZ, 0xfc, !PT ;  /* 0x000000c400047812 */ /* 0x004fc600078efcff */
[----:B------:R1:W-:Y:S04]  /*1690*/  STL [R1+0x7f4], R5 ;  /* 0x0007f40501007387 */ /* 0x0003e80000100800 */
[----:B------:R-:W-:Y:S01]  /*16a0*/  STL [R1+0x7f8], R8 ;  /* 0x0007f80801007387 */ /* 0x000fe20000100800 */
[----:B0-----:R-:W-:-:S03]  /*16b0*/  LOP3.LUT R2, R0, 0xc6, RZ, 0xfc, !PT ;  /* 0x000000c600027812 */ /* 0x001fc600078efcff */
[----:B------:R0:W-:Y:S01]  /*16c0*/  STL [R1+0x7f0], R4 ;  /* 0x0007f00401007387 */ /* 0x0001e20000100800 */
[----:B-1----:R-:W-:-:S03]  /*16d0*/  LOP3.LUT R5, R0, 0xcc, RZ, 0xfc, !PT ;  /* 0x000000cc00057812 */ /* 0x002fc600078efcff */
[----:B------:R1:W-:Y:S01]  /*16e0*/  STL [R1+0x7ec], R2 ;  /* 0x0007ec0201007387 */ /* 0x0003e20000100800 */
[C---:B0-----:R-:W-:Y:S02]  /*16f0*/  LOP3.LUT R4, R0.reuse, 0xc8, RZ, 0xfc, !PT ;  /* 0x000000c800047812 */ /* 0x041fe400078efcff */
[----:B-1----:R-:W-:-:S03]  /*1700*/  LOP3.LUT R2, R0, 0xca, RZ, 0xfc, !PT ;  /* 0x000000ca00027812 */ /* 0x002fc600078efcff */
        /* <DEDUP_REMOVED lines=11> */
[----:B------:R2:W-:Y:S04]  /*17c0*/  STL [R1+0x7d0], R4 ;  /* 0x0007d00401007387 */ /* 0x0005e80000100800 */
        /* <DEDUP_REMOVED lines=21> */
[----:B------:R2:W-:Y:S01]  /*1920*/  STL [R1+0x770], R23 ;  /* 0x0007701701007387 */ /* 0x0005e20000100800 */
[----:B------:R-:W-:Y:S05]  /*1930*/  @P0 BRA `(.L_x_0) ;  /* 0x0000000400140947 */ /* 0x000fea0003800000 */
[----:B--2---:R-:W-:Y:S01]  /*1940*/  IMAD.SHL.U32 R2, R152, 0x10, RZ ;  /* 0x0000001098027824 */ /* 0x004fe200078e00ff */
[----:B------:R-:W-:Y:S02]  /*1950*/  CS2R R24, SRZ ;  /* 0x0000000000187805 */ /* 0x000fe4000001ff00 */
[----:B------:R-:W-:Y:S02]  /*1960*/  CS2R R26, SRZ ;  /* 0x00000000001a7805 */ /* 0x000fe4000001ff00 */
[----:B------:R-:W-:Y:S02]  /*1970*/  CS2R R28, SRZ ;  /* 0x00000000001c7805 */ /* 0x000fe4000001ff00 */
[----:B------:R-:W-:Y:S01]  /*1980*/  CS2R R30, SRZ ;  /* 0x00000000001e7805 */ /* 0x000fe2000001ff00 */
[----:B------:R0:W-:Y:S01]  /*1990*/  STL [R1+0x720], R2 ;  /* 0x0007200201007387 */ /* 0x0001e20000100800 */
[----:B------:R-:W-:Y:S02]  /*19a0*/  CS2R R32, SRZ ;  /* 0x0000000000207805 */ /* 0x000fe4000001ff00 */
[----:B------:R-:W-:-:S02]  /*19b0*/  CS2R R34, SRZ ;  /* 0x0000000000227805 */ /* 0x000fc4000001ff00 */
[----:B------:R-:W-:Y:S02]  /*19c0*/  CS2R R36, SRZ ;  /* 0x0000000000247805 */ /* 0x000fe4000001ff00 */
[----:B------:R-:W-:Y:S02]  /*19d0*/  CS2R R38, SRZ ;  /* 0x0000000000267805 */ /* 0x000fe4000001ff00 */
[----:B------:R-:W-:Y:S02]  /*19e0*/  CS2R R40, SRZ ;  /* 0x0000000000287805 */ /* 0x000fe4000001ff00 */
[----:B------:R-:W-:Y:S02]  /*19f0*/  CS2R R42, SRZ ;  /* 0x00000000002a7805 */ /* 0x000fe4000001ff00 */
[----:B------:R-:W-:Y:S02]  /*1a00*/  CS2R R44, SRZ ;  /* 0x00000000002c7805 */ /* 0x000fe4000001ff00 */
[----:B------:R-:W-:-:S02]  /*1a10*/  CS2R R46, SRZ ;  /* 0x00000000002e7805 */ /* 0x000fc4000001ff00 */
[----:B------:R-:W-:Y:S02]  /*1a20*/  CS2R R48, SRZ ;  /* 0x0000000000307805 */ /* 0x000fe4000001ff00 */
[----:B0-----:R-:W-:Y:S02]  /*1a30*/  LOP3.LUT R2, R2, 0x70, RZ, 0xc0, !PT ;  /* 0x0000007002027812 */ /* 0x001fe400078ec0ff */
[----:B------:R-:W-:Y:S02]  /*1a40*/  CS2R R50, SRZ ;  /* 0x0000000000327805 */ /* 0x000fe4000001ff00 */
[----:B------:R-:W-:Y:S02]  /*1a50*/  CS2R R52, SRZ ;  /* 0x0000000000347805 */ /* 0x000fe4000001ff00 */
[----:B------:R-:W-:Y:S02]  /*1a60*/  CS2R R54, SRZ ;  /* 0x0000000000367805 */ /* 0x000fe4000001ff00 */
[----:B------:R-:W-:Y:S01]  /*1a70*/  CS2R R56, SRZ ;  /* 0x0000000000387805 */ /* 0x000fe2000001ff00 */
[----:B------:R0:W-:Y:S01]  /*1a80*/  STL [R1+0x774], R2 ;  /* 0x0007740201007387 */ /* 0x0001e20000100800 */
        /* <DEDUP_REMOVED lines=46> */
[----:B------:R-:W-:Y:S01]  /*1d70*/  CS2R R150, SRZ ;  /* 0x0000000000967805 */ /* 0x000fe2000001ff00 */
[----:B0-----:R-:W-:Y:S06]  /*1d80*/  BRA `(.L_x_1) ;  /* 0x0000015800087947 */ /* 0x001fec0003800000 */
.L_x_0:
[----:B--2---:R-:W-:Y:S01]  /*1d90*/  IABS R5, R120 ;  /* 0x0000007800057213 */ /* 0x004fe20000000000 */
[----:B------:R0:W-:Y:S01]  /*1da0*/  STL [R1+0x87c], R159 ;  /* 0x00087c9f01007387 */ /* 0x0001e20000100800 */
[----:B------:R-:W-:Y:S01]  /*1db0*/  IABS R6, R121 ;  /* 0x0000007900067213 */ /* 0x000fe20000000000 */
[----:B------:R-:W-:Y:S01]  /*1dc0*/  ULDC UR20, c[0x0][0x23c] ;  /* 0x00008f0000147ab9 */ /* 0x000fe20000000800 */
[----:B------:R-:W1:Y:S01]  /*1dd0*/  I2F.RP R4, R5 ;  /* 0x0000000500047306 */ /* 0x000e620000209400 */
[----:B------:R-:W-:Y:S01]  /*1de0*/  IABS R213, R213 ;  /* 0x000000d500d57213 */ /* 0x000fe20000000000 */
[----:B------:R-:W-:Y:S01]  /*1df0*/  ULDC UR4, c[0x0][0x234] ;  /* 0x00008d0000047ab9 */ /* 0x000fe20000000800 */
[----:B------:R-:W-:Y:S01]  /*1e00*/  IABS R215, R215 ;  /* 0x000000d700d77213 */ /* 0x000fe20000000000 */
[----:B------:R-:W-:Y:S01]  /*1e10*/  ULDC.64 UR8, c[0x0][0x210] ;  /* 0x0000840000087ab9 */ /* 0x000fe20000000a00 */
[----:B------:R-:W-:Y:S01]  /*1e20*/  IABS R219, R219 ;  /* 0x000000db00db7213 */ /* 0x000fe20000000000 */
[----:B------:R-:W-:Y:S01]  /*1e30*/  ULDC UR7, c[0x0][0x238] ;  /* 0x00008e0000077ab9 */ /* 0x000fe20000000800 */
[----:B------:R-:W-:Y:S01]  /*1e40*/  IABS R221, R221 ;  /* 0x000000dd00dd7213 */ /* 0x000fe20000000000 */
[----:B------:R-:W2:Y:S01]  /*1e50*/  I2F.RP R7, R6 ;  /* 0x0000000600077306 */ /* 0x000ea20000209400 */
[----:B------:R-:W-:Y:S01]  /*1e60*/  IABS R223, R223 ;  /* 0x000000df00df7213 */ /* 0x000fe20000000000 */
[----:B0-----:R-:W3:Y:S01]  /*1e70*/  LDL R159, [R1+0x814] ;  /* 0x00081400019f7983 */ /* 0x001ee20000100800 */
[----:B------:R-:W-:-:S02]  /*1e80*/  IABS R227, R227 ;  /* 0x000000e300e37213 */ /* 0x000fc40000000000 */
[----:B------:R-:W-:Y:S01]  /*1e90*/  IABS R229, R229 ;  /* 0x000000e500e57213 */ /* 0x000fe20000000000 */
[----:B------:R0:W-:Y:S01]  /*1ea0*/  STL [R1+0x878], R21 ;  /* 0x0008781501007387 */ /* 0x0001e20000100800 */
[----:B------:R-:W-:Y:S01]  /*1eb0*/  IABS R231, R231 ;  /* 0x000000e700e77213 */ /* 0x000fe20000000000 */
[----:B-1----:R-:W1:Y:S01]  /*1ec0*/  MUFU.RCP R4, R4 ;  /* 0x0000000400047308 */ /* 0x002e620000001000 */
[----:B------:R-:W-:Y:S02]  /*1ed0*/  IABS R233, R233 ;  /* 0x000000e900e97213 */ /* 0x000fe40000000000 */
[----:B------:R-:W-:Y:S02]  /*1ee0*/  IABS R237, R237 ;  /* 0x000000ed00ed7213 */ /* 0x000fe40000000000 */
[----:B------:R-:W-:Y:S02]  /*1ef0*/  IABS R239, R239 ;  /* 0x000000ef00ef7213 */ /* 0x000fe40000000000 */
[----:B------:R-:W-:Y:S01]  /*1f00*/  IABS R243, R243 ;  /* 0x000000f300f37213 */ /* 0x000fe20000000000 */
[----:B--2---:R-:W2:Y:S01]  /*1f10*/  MUFU.RCP R7, R7 ;  /* 0x0000000700077308 */ /* 0x004ea20000001000 */
[----:B0-----:R-:W4:Y:S01]  /*1f20*/  LDL R21, [R1+0x818] ;  /* 0x0008180001157983 */ /* 0x001f220000100800 */
[----:B------:R-:W-:-:S02]  /*1f30*/  IABS R217, R217 ;  /* 0x000000d900d97213 */ /* 0x000fc40000000000 */
[----:B------:R-:W-:Y:S01]  /*1f40*/  IABS R225, R225 ;  /* 0x000000e100e17213 */ /* 0x000fe20000000000 */
[----:B------:R0:W-:Y:S01]  /*1f50*/  STL [R1+0x874], R22 ;  /* 0x0008741601007387 */ /* 0x0001e20000100800 */
[----:B------:R-:W-:Y:S02]  /*1f60*/  IABS R235, R235 ;  /* 0x000000eb00eb7213 */ /* 0x000fe40000000000 */
[----:B------:R-:W-:Y:S01]  /*1f70*/  IABS R241, R241 ;  /* 0x000000f100f17213 */ /* 0x000fe20000000000 */
[----:B-1----:R-:W-:Y:S01]  /*1f80*/  VIADD R2, R4, 0xffffffe ;  /* 0x0ffffffe04027836 */ /* 0x002fe20000000000 */
[----:B------:R-:W-:Y:S02]  /*1f90*/  IABS R247, R247 ;  /* 0x000000f700f77213 */ /* 0x000fe40000000000 */
[----:B------:R-:W-:Y:S01]  /*1fa0*/  IABS R245, R245 ;  /* 0x000000f500f57213 */ /* 0x000fe20000000000 */
[----:B------:R1:W5:Y:S01]  /*1fb0*/  F2I.FTZ.U32.TRUNC.NTZ R3, R2 ;  /* 0x0000000200037305 */ /* 0x000362000021f000 */
[----:B------:R-:W-:Y:S01]  /*1fc0*/  IMAD.MOV.U32 R4, RZ, RZ, R8 ;  /* 0x000000ffff047224 */ /* 0x000fe200078e0008 */
[----:B------:R-:W-:Y:S01]  /*1fd0*/  IABS R249, R249 ;  /* 0x000000f900f97213 */ /* 0x000fe20000000000 */
[----:B0-----:R-:W4:Y:S01]  /*1fe0*/  LDL R22, [R1+0x81c] ;  /* 0x00081c0001167983 */ /* 0x001f220000100800 */
[----:B--2---:R-:W-:Y:S01]  /*1ff0*/  VIADD R8, R7, 0xffffffe ;  /* 0x0ffffffe07087836 */ /* 0x004fe20000000000 */
[----:B------:R-:W-:-:S02]  /*2000*/  IABS R251, R251 ;  /* 0x000000fb00fb7213 */ /* 0x000fc40000000000 */
[----:B------:R-:W-:Y:S01]  /*2010*/  IABS R100, R252 ;  /* 0x000000fc00647213 */ /* 0x000fe20000000000 */
[----:B------:R0:W2:Y:S01]  /*2020*/  F2I.FTZ.U32.TRUNC.NTZ R9, R8 ;  /* 0x0000000800097305 */ /* 0x0000a2000021f000 */
[----:B-1----:R-:W-:Y:S01]  /*2030*/  IMAD.MOV.U32 R2, RZ, RZ, RZ ;  /* 0x000000ffff027224 */ /* 0x002fe200078e00ff */
[----:B------:R-:W-:Y:S02]  /*2040*/  IABS R98, R250 ;  /* 0x000000fa00627213 */ /* 0x000fe40000000000 */
[----:B------:R-:W-:Y:S02]  /*2050*/  IABS R96, R248 ;  /* 0x000000f800607213 */ /* 0x000fe40000000000 */
[----:B------:R-:W-:Y:S01]  /*2060*/  IABS R88, R240 ;  /* 0x000000f000587213 */ /* 0x000fe20000000000 */
[--C-:B-----5:R-:W-:Y:S01]  /*2070*/  IMAD.MOV R10, RZ, RZ, -R3.reuse ;  /* 0x000000ffff0a7224 */ /* 0x120fe200078e0a03 */
[----:B------:R-:W-:Y:S01]  /*2080*/  IABS R94, R246 ;  /* 0x000000f6005e7213 */ /* 0x000fe20000000000 */
[----:B0-----:R-:W-:Y:S01]  /*2090*/  IMAD.MOV.U32 R8, RZ, RZ, RZ ;  /* 0x000000ffff087224 */ /* 0x001fe200078e00ff */
[----:B------:R-:W-:Y:S01]  /*20a0*/  IABS R92, R244 ;  /* 0x000000f4005c7213 */ /* 0x000fe20000000000 */
[----:B------:R-:W-:Y:S01]  /*20b0*/  IMAD R13, R10, R5, RZ ;  /* 0x000000050a0d7224 */ /* 0x000fe200078e02ff */
[----:B------:R-:W-:Y:S01]  /*20c0*/  IABS R90, R242 ;  /* 0x000000f2005a7213 */ /* 0x000fe20000000000 */
[----:B------:R-:W-:Y:S01]  /*20d0*/  IMAD.MOV.U32 R10, RZ, RZ, R4 ;  /* 0x000000ffff0a7224 */ /* 0x000fe200078e0004 */
[----:B------:R-:W-:Y:S01]  /*20e0*/  IABS R4, R23 ;  /* 0x0000001700047213 */ /* 0x000fe20000000000 */
[----:B------:R-:W-:Y:S01]  /*20f0*/  IMAD.HI.U32 R3, R3, R13, R2 ;  /* 0x0000000d03037227 */ /* 0x000fe200078e0002 */
[----:B------:R-:W-:-:S02]  /*2100*/  IABS R86, R238 ;  /* 0x000000ee00567213 */ /* 0x000fc40000000000 */
[----:B------:R-:W-:Y:S01]  /*2110*/  IABS R82, R234 ;  /* 0x000000ea00527213 */ /* 0x000fe20000000000 */
[--C-:B--2---:R-:W-:Y:S01]  /*2120*/  IMAD.MOV R15, RZ, RZ, -R9.reuse ;  /* 0x000000ffff0f7224 */ /* 0x104fe200078e0a09 */
[----:B------:R-:W-:Y:S01]  /*2130*/  IABS R80, R232 ;  /* 0x000000e800507213 */ /* 0x000fe20000000000 */
[----:B------:R-:W-:Y:S01]  /*2140*/  IMAD.HI.U32 R2, R3, R4, RZ ;  /* 0x0000000403027227 */ /* 0x000fe200078e00ff */
[----:B------:R-:W-:Y:S02]  /*2150*/  IABS R84, R236 ;  /* 0x000000ec00547213 */ /* 0x000fe40000000000 */
[----:B------:R-:W-:Y:S01]  /*2160*/  IABS R72, R224 ;  /* 0x000000e000487213 */ /* 0x000fe20000000000 */
[----:B------:R-:W-:Y:S01]  /*2170*/  IMAD R7, R15, R6, RZ ;  /* 0x000000060f077224 */ /* 0x000fe200078e02ff */
[----:B------:R-:W-:Y:S01]  /*2180*/  IABS R78, R230 ;  /* 0x000000e6004e7213 */ /* 0x000fe20000000000 */
[----:B------:R-:W-:Y:S01]  /*2190*/  IMAD.MOV R2, RZ, RZ, -R2 ;  /* 0x000000ffff027224 */ /* 0x000fe200078e0a02 */
[----:B------:R-:W-:Y:S01]  /*21a0*/  IABS R76, R228 ;  /* 0x000000e4004c7213 */ /* 0x000fe20000000000 */
[----:B------:R-:W-:Y:S01]  /*21b0*/  IMAD.HI.U32 R3, R9, R7, R8 ;  /* 0x0000000709037227 */ /* 0x000fe200078e0008 */
[----:B------:R-:W-:-:S02]  /*21c0*/  IABS R70, R222 ;  /* 0x000000de00467213 */ /* 0x000fc40000000000 */
[----:B------:R-:W-:Y:S01]  /*21d0*/  IABS R68, R220 ;  /* 0x000000dc00447213 */ /* 0x000fe20000000000 */
[----:B------:R-:W-:Y:S01]  /*21e0*/  IMAD R2, R5, R2, R4 ;  /* 0x0000000205027224 */ /* 0x000fe200078e0204 */
[----:B------:R-:W-:Y:S01]  /*21f0*/  IABS R74, R226 ;  /* 0x000000e2004a7213 */ /* 0x000fe20000000000 */
[C---:B------:R-:W-:Y:S01]  /*2200*/  IMAD.HI.U32 R4, R3.reuse, R213, RZ ;  /* 0x000000d503047227 */ /* 0x040fe200078e00ff */
[----:B------:R-:W-:Y:S02]  /*2210*/  IABS R66, R218 ;  /* 0x000000da00427213 */ /* 0x000fe40000000000 */
[----:B------:R-:W-:Y:S01]  /*2220*/  IABS R64, R216 ;  /* 0x000000d800407213 */ /* 0x000fe20000000000 */
[----:B------:R-:W-:Y:S01]  /*2230*/  IMAD.MOV.U32 R13, RZ, RZ, R23 ;  /* 0x000000ffff0d7224 */ /* 0x000fe200078e0017 */
[----:B------:R-:W-:Y:S01]  /*2240*/  IABS R23, R0 ;  /* 0x0000000000177213 */ /* 0x000fe20000000000 */
[----:B------:R-:W-:Y:S01]  /*2250*/  IMAD.HI.U32 R7, R3, R215, RZ ;  /* 0x000000d703077227 */ /* 0x000fe200078e00ff */
[----:B------:R-:W-:-:S02]  /*2260*/  IABS R60, R212 ;  /* 0x000000d4003c7213 */ /* 0x000fc40000000000 */
[----:B------:R-:W-:Y:S01]  /*2270*/  IABS R62, R214 ;  /* 0x000000d6003e7213 */ /* 0x000fe20000000000 */
[----:B------:R-:W-:Y:S01]  /*2280*/  IMAD.MOV R4, RZ, RZ, -R4 ;  /* 0x000000ffff047224 */ /* 0x000fe200078e0a04 */
[----:B------:R-:W-:Y:S01]  /*2290*/  IABS R56, R210 ;  /* 0x000000d200387213 */ /* 0x000fe20000000000 */
[----:B------:R-:W-:Y:S01]  /*22a0*/  IMAD.MOV R7, RZ, RZ, -R7 ;  /* 0x000000ffff077224 */ /* 0x000fe200078e0a07 */
[----:B------:R-:W-:Y:S01]  /*22b0*/  IABS R58, R211 ;  /* 0x000000d3003a7213 */ /* 0x000fe20000000000 */
[----:B------:R-:W-:Y:S01]  /*22c0*/  IMAD R213, R6, R4, R213 ;  /* 0x0000000406d57224 */ /* 0x000fe200078e02d5 */
[----:B------:R-:W-:Y:S01]  /*22d0*/  IABS R54, R209 ;  /* 0x000000d100367213 */ /* 0x000fe20000000000 */
[C---:B------:R-:W-:Y:S01]  /*22e0*/  IMAD.HI.U32 R8, R3.reuse, R23, RZ ;  /* 0x0000001703087227 */ /* 0x040fe200078e00ff */
[----:B------:R-:W-:Y:S02]  /*22f0*/  IABS R50, R207 ;  /* 0x000000cf00327213 */ /* 0x000fe40000000000 */
[----:B------:R-:W-:Y:S01]  /*2300*/  IABS R44, R204 ;  /* 0x000000cc002c7213 */ /* 0x000fe20000000000 */
[----:B------:R-:W-:Y:S01]  /*2310*/  IMAD.HI.U32 R4, R3, R219, RZ ;  /* 0x000000db03047227 */ /* 0x000fe200078e00ff */
[----:B------:R-:W-:-:S02]  /*2320*/  IABS R52, R208 ;  /* 0x000000d000347213 */ /* 0x000fc40000000000 */
[----:B------:R-:W-:Y:S01]  /*2330*/  IABS R46, R205 ;  /* 0x000000cd002e7213 */ /* 0x000fe20000000000 */
[C---:B------:R-:W-:Y:S01]  /*2340*/  IMAD R215, R6.reuse, R7, R215 ;  /* 0x0000000706d77224 */ /* 0x040fe200078e02d7 */
[----:B------:R-:W-:Y:S01]  /*2350*/  IABS R48, R206 ;  /* 0x000000ce00307213 */ /* 0x000fe20000000000 */
[----:B------:R-:W-:Y:S01]  /*2360*/  IMAD.MOV R9, RZ, RZ, -R8 ;  /* 0x000000ffff097224 */ /* 0x000fe200078e0a08 */
[----:B------:R-:W-:Y:S01]  /*2370*/  IABS R42, R203 ;  /* 0x000000cb002a7213 */ /* 0x000fe20000000000 */
[----:B------:R-:W-:Y:S01]  /*2380*/  IMAD.MOV R7, RZ, RZ, -R4 ;  /* 0x000000ffff077224 */ /* 0x000fe200078e0a04 */
[----:B------:R-:W-:Y:S01]  /*2390*/  IABS R40, R202 ;  /* 0x000000ca00287213 */ /* 0x000fe20000000000 */
[C---:B------:R-:W-:Y:S01]  /*23a0*/  IMAD.HI.U32 R4, R3.reuse, R221, RZ ;  /* 0x000000dd03047227 */ /* 0x040fe200078e00ff */
[----:B------:R-:W-:Y:S02]  /*23b0*/  IABS R38, R201 ;  /* 0x000000c900267213 */ /* 0x000fe40000000000 */
[----:B------:R-:W-:Y:S01]  /*23c0*/  IABS R36, R200 ;  /* 0x000000c800247213 */ /* 0x000fe20000000000 */
[C---:B------:R-:W-:Y:S01]  /*23d0*/  IMAD R23, R6.reuse, R9, R23 ;  /* 0x0000000906177224 */ /* 0x040fe200078e0217 */
[----:B------:R-:W-:Y:S01]  /*23e0*/  IABS R29, R197 ;  /* 0x000000c5001d7213 */ /* 0x000fe20000000000 */
[----:B------:R-:W-:Y:S01]  /*23f0*/  IMAD R219, R6, R7, R219 ;  /* 0x0000000706db7224 */ /* 0x000fe200078e02db */
[----:B------:R-:W-:Y:S01]  /*2400*/  IABS R34, R199 ;  /* 0x000000c700227213 */ /* 0x000fe20000000000 */
[----:B------:R-:W-:Y:S01]  /*2410*/  IMAD.MOV R9, RZ, RZ, -R4 ;  /* 0x000000ffff097224 */ /* 0x000fe200078e0a04 */
[----:B------:R-:W-:Y:S01]  /*2420*/  IABS R24, R195 ;  /* 0x000000c300187213 */ /* 0x000fe20000000000 */
[----:B------:R-:W-:Y:S01]  /*2430*/  IMAD.HI.U32 R7, R3, R223, RZ ;  /* 0x000000df03077227 */ /* 0x000fe200078e00ff */
[----:B------:R-:W-:-:S02]  /*2440*/  IABS R26, R196 ;  /* 0x000000c4001a7213 */ /* 0x000fc40000000000 */
[----:B------:R-:W-:Y:S01]  /*2450*/  IABS R32, R198 ;  /* 0x000000c600207213 */ /* 0x000fe20000000000 */
[C---:B------:R-:W-:Y:S01]  /*2460*/  IMAD.HI.U32 R4, R3.reuse, R227, RZ ;  /* 0x000000e303047227 */ /* 0x040fe200078e00ff */
[----:B------:R-:W-:Y:S02]  /*2470*/  IABS R25, R194 ;  /* 0x000000c200197213 */ /* 0x000fe40000000000 */
[----:B------:R-:W-:Y:S01]  /*2480*/  IABS R30, R192 ;  /* 0x000000c0001e7213 */ /* 0x000fe20000000000 */
[----:B------:R-:W-:Y:S01]  /*2490*/  IMAD R221, R6, R9, R221 ;  /* 0x0000000906dd7224 */ /* 0x000fe200078e02dd */
[----:B------:R-:W-:Y:S01]  /*24a0*/  IABS R27, R193 ;  /* 0x000000c1001b7213 */ /* 0x000fe20000000000 */
[----:B------:R-:W-:Y:S01]  /*24b0*/  IMAD.MOV R7, RZ, RZ, -R7 ;  /* 0x000000ffff077224 */ /* 0x000fe200078e0a07 */
[----:B------:R-:W-:Y:S01]  /*24c0*/  IABS R37, R189 ;  /* 0x000000bd00257213 */ /* 0x000fe20000000000 */
[----:B------:R-:W-:Y:S01]  /*24d0*/  IMAD.MOV R9, RZ, RZ, -R4 ;  /* 0x000000ffff097224 */ /* 0x000fe200078e0a04 */
        /* <DEDUP_REMOVED lines=39> */
[----:B------:R-:W-:Y:S01]  /*2750*/  IMAD R239, R6, R7, R239 ;  /* 0x0000000706ef7224 */ /* 0x000fe200078e02ef */
        /* <DEDUP_REMOVED lines=8> */
[C---:B------:R-:W-:Y:S01]  /*27e0*/  IMAD R243, R6.reuse, R7, R243 ;  /* 0x0000000706f37224 */ /* 0x040fe200078e02f3 */
[----:B------:R-:W-:Y:S01]  /*27f0*/  IABS R95, R160 ;  /* 0x000000a0005f7213 */ /* 0x000fe20000000000 */
[----:B------:R-:W2:Y:S01]  /*2800*/  LDL R7, [R1+0x7d0] ;  /* 0x0007d00001077983 */ /* 0x000ea20000100800 */
[----:B------:R-:W-:Y:S01]  /*2810*/  IMAD R217, R6, R8, R217 ;  /* 0x0000000806d97224 */ /* 0x000fe200078e02d9 */
[----:B------:R-:W-:Y:S01]  /*2820*/  IABS R101, R156 ;  /* 0x0000009c00657213 */ /* 0x000fe20000000000 */
[----:B------:R-:W-:Y:S01]  /*2830*/  IMAD.HI.U32 R8, R3, R225, RZ ;  /* 0x000000e103087227 */ /* 0x000fe200078e00ff */
[----:B------:R-:W-:-:S02]  /*2840*/  IABS R105, R154 ;  /* 0x0000009a00697213 */ /* 0x000fc40000000000 */
[----:B------:R-:W-:Y:S01]  /*2850*/  IABS R87, R164 ;  /* 0x000000a400577213 */ /* 0x000fe20000000000 */
[----:B------:R-:W-:Y:S01]  /*2860*/  IMAD.MOV R8, RZ, RZ, -R8 ;  /* 0x000000ffff087224 */ /* 0x000fe200078e0a08 */
[----:B------:R-:W-:Y:S01]  /*2870*/  IABS R89, R163 ;  /* 0x000000a300597213 */ /* 0x000fe20000000000 */
[C---:B------:R-:W-:Y:S01]  /*2880*/  IMAD R237, R6.reuse, R9, R237 ;  /* 0x0000000906ed7224 */ /* 0x040fe200078e02ed */
        /* <DEDUP_REMOVED lines=13> */
[C---:B------:R-:W-:Y:S01]  /*2960*/  IMAD.HI.U32 R4, R3.reuse, R247, RZ ;  /* 0x000000f703047227 */ /* 0x040fe200078e00ff */
[----:B------:R-:W-:Y:S02]  /*2970*/  IABS R119, R17 ;  /* 0x0000001100777213 */ /* 0x000fe40000000000 */
[----:B------:R-:W-:Y:S01]  /*2980*/  SHF.R.S32.HI R136, RZ, 0x1f, R11 ;  /* 0x0000001fff887819 */ /* 0x000fe2000001140b */
[----:B------:R-:W-:Y:S01]  /*2990*/  IMAD R235, R6, R8, R235 ;  /* 0x0000000806eb7224 */ /* 0x000fe200078e02eb */
[----:B------:R-:W-:Y:S01]  /*29a0*/  USHF.R.U32.HI UR18, URZ, 0x4, UR6 ;  /* 0x000000043f127899 */ /* 0x000fe20008011606 */
[----:B------:R-:W-:Y:S01]  /*29b0*/  IMAD.HI.U32 R8, R3, R245, RZ ;  /* 0x000000f503087227 */ /* 0x000fe200078e00ff */
[----:B------:R-:W-:-:S02]  /*29c0*/  CS2R R140, SRZ ;  /* 0x00000000008c7805 */ /* 0x000fc4000001ff00 */
[----:B------:R-:W-:Y:S02]  /*29d0*/  CS2R R142, SRZ ;  /* 0x00000000008e7805 */ /* 0x000fe4000001ff00 */
[----:B------:R-:W-:Y:S01]  /*29e0*/  CS2R R144, SRZ ;  /* 0x0000000000907805 */ /* 0x000fe2000001ff00 */
[----:B------:R-:W-:Y:S01]  /*29f0*/  IMAD R241, R6, R9, R241 ;  /* 0x0000000906f17224 */ /* 0x000fe200078e02f1 */
[----:B------:R-:W-:Y:S01]  /*2a00*/  CS2R R146, SRZ ;  /* 0x0000000000927805 */ /* 0x000fe2000001ff00 */
[----:B------:R-:W-:Y:S01]  /*2a10*/  IMAD.MOV R9, RZ, RZ, -R4 ;  /* 0x000000ffff097224 */ /* 0x000fe200078e0a04 */
[----:B------:R-:W-:Y:S01]  /*2a20*/  CS2R R148, SRZ ;  /* 0x0000000000947805 */ /* 0x000fe2000001ff00 */
[----:B------:R-:W-:Y:S01]  /*2a30*/  IMAD.HI.U32 R4, R3, R249, RZ ;  /* 0x000000f903047227 */ /* 0x000fe200078e00ff */
[----:B------:R-:W-:Y:S01]  /*2a40*/  CS2R R150, SRZ ;  /* 0x0000000000967805 */ /* 0x000fe2000001ff00 */
[----:B------:R-:W-:Y:S02]  /*2a50*/  UIADD3 UR28, UR6, 0x8000, URZ ;  /* 0x00008000061c7890 */ /* 0x000fe4000fffe03f */
[----:B------:R-:W-:Y:S01]  /*2a60*/  IMAD.MOV R8, RZ, RZ, -R8 ;  /* 0x000000ffff087224 */ /* 0x000fe200078e0a08 */
[----:B------:R-:W-:Y:S01]  /*2a70*/  ULDC UR21, c[0x0][0x230] ;  /* 0x00008c0000157ab9 */ /* 0x000fe20000000800 */
[----:B------:R-:W-:-:S02]  /*2a80*/  IMAD.MOV.U32 R15, RZ, RZ, R13 ;  /* 0x000000ffff0f7224 */ /* 0x000fc400078e000d */
[C---:B------:R-:W-:Y:S01]  /*2a90*/  IMAD R245, R6.reuse, R8, R245 ;  /* 0x0000000806f57224 */ /* 0x040fe200078e02f5 */
[----:B------:R-:W5:Y:S01]  /*2aa0*/  LDL R13, [R1+0x7d4] ;  /* 0x0007d400010d7983 */ /* 0x000f620000100800 */
[----:B------:R-:W-:-:S03]  /*2ab0*/  IMAD R247, R6, R9, R247 ;  /* 0x0000000906f77224 */ /* 0x000fc600078e02f7 */
[----:B------:R-:W3:Y:S01]  /*2ac0*/  LDL R8, [R1+0x7cc] ;  /* 0x0007cc0001087983 */ /* 0x000ee20000100800 */
[----:B--2---:R-:W-:Y:S01]  /*2ad0*/  IABS R131, R7 ;  /* 0x0000000700837213 */ /* 0x004fe20000000000 */
[----:B------:R-:W-:Y:S02]  /*2ae0*/  IMAD.MOV R7, RZ, RZ, -R4 ;  /* 0x000000ffff077224 */ /* 0x000fe400078e0a04 */
[----:B------:R-:W-:-:S04]  /*2af0*/  IMAD.HI.U32 R4, R3, R251, RZ ;  /* 0x000000fb03047227 */ /* 0x000fc800078e00ff */
[----:B------:R-:W-:Y:S02]  /*2b00*/  IMAD.MOV R9, RZ, RZ, -R4 ;  /* 0x000000ffff097224 */ /* 0x000fe400078e0a04 */
[----:B------:R-:W2:Y:S01]  /*2b10*/  LDL R4, [R1+0x7d8] ;  /* 0x0007d80001047983 */ /* 0x000ea20000100800 */
[C---:B------:R-:W-:Y:S02]  /*2b20*/  IMAD R249, R6.reuse, R7, R249 ;  /* 0x0000000706f97224 */ /* 0x040fe400078e02f9 */
[----:B------:R-:W-:Y:S01]  /*2b30*/  IMAD R251, R6, R9, R251 ;  /* 0x0000000906fb7224 */ /* 0x000fe200078e02fb */
[----:B-----5:R-:W-:Y:S02]  /*2b40*/  IABS R130, R13 ;  /* 0x0000000d00827213 */ /* 0x020fe40000000000 */
[----:B------:R-:W5:Y:S01]  /*2b50*/  LDL R13, [R1+0x7ec] ;  /* 0x0007ec00010d7983 */ /* 0x000f620000100800 */
[----:B---3--:R-:W-:Y:S01]  /*2b60*/  IABS R132, R8 ;  /* 0x0000000800847213 */ /* 0x008fe20000000000 */
[----:B------:R-:W-:-:S04]  /*2b70*/  IMAD.HI.U32 R8, R3, R131, RZ ;  /* 0x0000008303087227 */ /* 0x000fc800078e00ff */
[----:B------:R-:W-:-:S04]  /*2b80*/  IMAD.HI.U32 R7, R3, R132, RZ ;  /* 0x0000008403077227 */ /* 0x000fc800078e00ff */
[----:B------:R-:W-:Y:S02]  /*2b90*/  IMAD.MOV R7, RZ, RZ, -R7 ;  /* 0x000000ffff077224 */ /* 0x000fe400078e0a07 */
[----:B------:R-:W-:Y:S02]  /*2ba0*/  IMAD.MOV R8, RZ, RZ, -R8 ;  /* 0x000000ffff087224 */ /* 0x000fe400078e0a08 */
[C---:B------:R-:W-:Y:S02]  /*2bb0*/  IMAD R132, R6.reuse, R7, R132 ;  /* 0x0000000706847224 */ /* 0x040fe400078e0284 */
[----:B------:R-:W3:Y:S01]  /*2bc0*/  LDL R7, [R1+0x7e4] ;  /* 0x0007e40001077983 */ /* 0x000ee20000100800 */
[----:B------:R-:W-:-:S03]  /*2bd0*/  IMAD R131, R6, R8, R131 ;  /* 0x0000000806837224 */ /* 0x000fc600078e0283 */
[----:B------:R-:W4:Y:S01]  /*2be0*/  LDL R8, [R1+0x7e8] ;  /* 0x0007e80001087983 */ /* 0x000f220000100800 */
[----:B--2---:R-:W-:Y:S01]  /*2bf0*/  IABS R129, R4 ;  /* 0x0000000400817213 */ /* 0x004fe20000000000 */
[----:B------:R-:W-:-:S04]  /*2c00*/  IMAD.HI.U32 R4, R3, R130, RZ ;  /* 0x0000008203047227 */ /* 0x000fc800078e00ff */
[----:B------:R-:W-:Y:S02]  /*2c10*/  IMAD.MOV R9, RZ, RZ, -R4 ;  /* 0x000000ffff097224 */ /* 0x000fe400078e0a04 */
[----:B------:R-:W2:Y:S02]  /*2c20*/  LDL R4, [R1+0x7dc] ;  /* 0x0007dc0001047983 */ /* 0x000ea40000100800 */
[----:B------:R-:W-:Y:S02]  /*2c30*/  IMAD R130, R6, R9, R130 ;  /* 0x0000000906827224 */ /* 0x000fe400078e0282 */
[----:B------:R-:W2:Y:S01]  /*2c40*/  LDL R9, [R1+0x7e0] ;  /* 0x0007e00001097983 */ /* 0x000ea20000100800 */
[----:B-----5:R-:W-:Y:S02]  /*2c50*/  IABS R124, R13 ;  /* 0x0000000d007c7213 */ /* 0x020fe40000000000 */
[----:B---3--:R-:W-:Y:S02]  /*2c60*/  IABS R126, R7 ;  /* 0x00000007007e7213 */ /* 0x008fe40000000000 */
[----:B----4-:R-:W-:-:S03]  /*2c70*/  IABS R125, R8 ;  /* 0x00000008007d7213 */ /* 0x010fc60000000000 */
[----:B------:R-:W-:-:S04]  /*2c80*/  IMAD.HI.U32 R8, R3, R126, RZ ;  /* 0x0000007e03087227 */ /* 0x000fc800078e00ff */
[----:B------:R-:W-:-:S04]  /*2c90*/  IMAD.MOV R13, RZ, RZ, -R8 ;  /* 0x000000ffff0d7224 */ /* 0x000fc800078e0a08 */
[----:B------:R-:W-:Y:S02]  /*2ca0*/  IMAD R126, R6, R13, R126 ;  /* 0x0000000d067e7224 */ /* 0x000fe400078e027e */
[----:B------:R-:W3:Y:S01]  /*2cb0*/  LDL R13, [R1+0x800] ;  /* 0x00080000010d7983 */ /* 0x000ee20000100800 */
[----:B--2---:R-:W-:Y:S01]  /*2cc0*/  IABS R128, R4 ;  /* 0x0000000400807213 */ /* 0x004fe20000000000 */
[----:B------:R-:W-:Y:S01]  /*2cd0*/  IMAD.HI.U32 R4, R3, R129, RZ ;  /* 0x0000008103047227 */ /* 0x000fe200078e00ff */
[----:B------:R-:W-:-:S03]  /*2ce0*/  IABS R127, R9 ;  /* 0x00000009007f7213 */ /* 0x000fc60000000000 */
[----:B------:R-:W-:Y:S02]  /*2cf0*/  IMAD.MOV R7, RZ, RZ, -R4 ;  /* 0x000000ffff077224 */ /* 0x000fe400078e0a04 */
[----:B------:R-:W-:-:S04]  /*2d00*/  IMAD.HI.U32 R4, R3, R128, RZ ;  /* 0x0000008003047227 */ /* 0x000fc800078e00ff */
[----:B------:R-:W-:Y:S02]  /*2d10*/  IMAD R129, R6, R7, R129 ;  /* 0x0000000706817224 */ /* 0x000fe400078e0281 */
[----:B------:R-:W-:Y:S02]  /*2d20*/  IMAD.MOV R9, RZ, RZ, -R4 ;  /* 0x000000ffff097224 */ /* 0x000fe400078e0a04 */
[----:B------:R-:W-:-:S04]  /*2d30*/  IMAD.HI.U32 R7, R3, R127, RZ ;  /* 0x0000007f03077227 */ /* 0x000fc800078e00ff */
[----:B------:R-:W-:-:S04]  /*2d40*/  IMAD.HI.U32 R4, R3, R125, RZ ;  /* 0x0000007d03047227 */ /* 0x000fc800078e00ff */
[----:B------:R-:W-:Y:S02]  /*2d50*/  IMAD.MOV R7, RZ, RZ, -R7 ;  /* 0x000000ffff077224 */ /* 0x000fe400078e0a07 */
[----:B------:R-:W-:Y:S02]  /*2d60*/  IMAD.MOV R8, RZ, RZ, -R4 ;  /* 0x000000ffff087224 */ /* 0x000fe400078e0a04 */
[----:B------:R-:W2:Y:S01]  /*2d70*/  LDL R4, [R1+0x7f0] ;  /* 0x0007f00001047983 */ /* 0x000ea20000100800 */
[----:B------:R-:W-:-:S03]  /*2d80*/  IMAD R127, R6, R7, R127 ;  /* 0x00000007067f7224 */ /* 0x000fc600078e027f */
[----:B------:R-:W4:Y:S01]  /*2d90*/  LDL R7, [R1+0x7f4] ;  /* 0x0007f40001077983 */ /* 0x000f220000100800 */
[----:B------:R-:W-:-:S03]  /*2da0*/  IMAD R128, R6, R9, R128 ;  /* 0x0000000906807224 */ /* 0x000fc600078e0280 */
[----:B------:R-:W5:Y:S01]  /*2db0*/  LDL R9, [R1+0x7fc] ;  /* 0x0007fc0001097983 */ /* 0x000f620000100800 */
[----:B------:R-:W-:Y:S01]  /*2dc0*/  IABS R10, R10 ;  /* 0x0000000a000a7213 */ /* 0x000fe20000000000 */
[----:B------:R-:W-:-:S04]  /*2dd0*/  IMAD R125, R6, R8, R125 ;  /* 0x00000008067d7224 */ /* 0x000fc800078e027d */
[----:B------:R-:W-:Y:S01]  /*2de0*/  IMAD.HI.U32 R8, R3, R10, RZ ;  /* 0x0000000a03087227 */ /* 0x000fe200078e00ff */
[----:B---3--:R-:W-:-:S03]  /*2df0*/  IABS R116, R13 ;  /* 0x0000000d00747213 */ /* 0x008fc60000000000 */
[----:B------:R-:W-:Y:S02]  /*2e00*/  IMAD.MOV R13, RZ, RZ, -R8 ;  /* 0x000000ffff0d7224 */ /* 0x000fe400078e0a08 */
[----:B------:R-:W3:Y:S01]  /*2e10*/  LDL R8, [R1+0x810] ;  /* 0x0008100001087983 */ /* 0x000ee20000100800 */
[----:B------:R-:W-:Y:S02]  /*2e20*/  ISETP.GT.U32.AND P0, PT, R5, R2, PT ;  /* 0x000000020500720c */ /* 0x000fe40003f04070 */
[C---:B------:R-:W-:Y:S02]  /*2e30*/  ISETP.GT.U32.AND P6, PT, R6.reuse, R23, PT ;  /* 0x000000170600720c */ /* 0x040fe40003fc4070 */
[----:B------:R-:W-:-:S09]  /*2e40*/  ISETP.GT.U32.AND P5, PT, R6, R217, PT ;  /* 0x000000d90600720c */ /* 0x000fd20003fa4070 */
[----:B------:R-:W-:-:S05]  /*2e50*/  @!P0 IMAD.IADD R2, R2, 0x1, -R5 ;  /* 0x0000000102028824 */ /* 0x000fca00078e0a05 */
[----:B------:R-:W-:Y:S02]  /*2e60*/  ISETP.GT.U32.AND P0, PT, R5, R2, PT ;  /* 0x000000020500720c */ /* 0x000fe40003f04070 */
[C---:B------:R-:W-:Y:S02]  /*2e70*/  ISETP.GT.U32.AND P2, PT, R6.reuse, R213, PT ;  /* 0x000000d50600720c */ /* 0x040fe40003f44070 */
[C---:B------:R-:W-:Y:S01]  /*2e80*/  ISETP.GT.U32.AND P3, PT, R6.reuse, R215, PT ;  /* 0x000000d70600720c */ /* 0x040fe20003f64070 */
[----:B------:R-:W-:Y:S01]  /*2e90*/  @!P6 IMAD.IADD R23, R23, 0x1, -R6 ;  /* 0x000000011717e824 */ /* 0x000fe200078e0a06 */
[----:B------:R-:W-:Y:S02]  /*2ea0*/  ISETP.GT.U32.AND P4, PT, R6, R219, PT ;  /* 0x000000db0600720c */ /* 0x000fe40003f84070 */
[----:B--2---:R-:W-:Y:S01]  /*2eb0*/  IABS R123, R4 ;  /* 0x00000004007b7213 */ /* 0x004fe20000000000 */
[----:B------:R-:W-:Y:S01]  /*2ec0*/  IMAD.HI.U32 R4, R3, R124, RZ ;  /* 0x0000007c03047227 */ /* 0x000fe200078e00ff */
[----:B----4-:R-:W-:-:S03]  /*2ed0*/  IABS R122, R7 ;  /* 0x00000007007a7213 */ /* 0x010fc60000000000 */
[----:B------:R-:W-:-:S04]  /*2ee0*/  IMAD.MOV R7, RZ, RZ, -R4 ;  /* 0x000000ffff077224 */ /* 0x000fc800078e0a04 */
[----:B------:R-:W-:Y:S02]  /*2ef0*/  IMAD R124, R6, R7, R124 ;  /* 0x00000007067c7224 */ /* 0x000fe400078e027c */
[----:B------:R-:W-:-:S04]  /*2f00*/  IMAD.HI.U32 R7, R3, R122, RZ ;  /* 0x0000007a03077227 */ /* 0x000fc800078e00ff */
[----:B------:R-:W-:-:S04]  /*2f10*/  IMAD.MOV R7, RZ, RZ, -R7 ;  /* 0x000000ffff077224 */ /* 0x000fc800078e0a07 */
[----:B------:R-:W-:Y:S02]  /*2f20*/  IMAD R122, R6, R7, R122 ;  /* 0x00000007067a7224 */ /* 0x000fe400078e027a */
[----:B------:R-:W2:Y:S01]  /*2f30*/  LDL R7, [R1+0x804] ;  /* 0x0008040001077983 */ /* 0x000ea20000100800 */
[----:B-----5:R-:W-:Y:S01]  /*2f40*/  IABS R118, R9 ;  /* 0x0000000900767213 */ /* 0x020fe20000000000 */
[----:B------:R-:W-:-:S04]  /*2f50*/  IMAD.HI.U32 R4, R3, R123, RZ ;  /* 0x0000007b03047227 */ /* 0x000fc800078e00ff */
[----:B------:R-:W-:Y:S02]  /*2f60*/  IMAD.MOV R9, RZ, RZ, -R4 ;  /* 0x000000ffff097224 */ /* 0x000fe400078e0a04 */
[----:B------:R-:W-:-:S04]  /*2f70*/  IMAD.HI.U32 R4, R3, R118, RZ ;  /* 0x0000007603047227 */ /* 0x000fc800078e00ff */
[C---:B------:R-:W-:Y:S02]  /*2f80*/  IMAD R123, R6.reuse, R9, R123 ;  /* 0x00000009067b7224 */ /* 0x040fe400078e027b */
[----:B------:R-:W-:Y:S02]  /*2f90*/  IMAD.MOV R9, RZ, RZ, -R4 ;  /* 0x000000ffff097224 */ /* 0x000fe400078e0a04 */
[----:B------:R-:W-:Y:S02]  /*2fa0*/  IMAD R4, R6, R13, R10 ;  /* 0x0000000d06047224 */ /* 0x000fe400078e020a */
[----:B------:R-:W4:Y:S04]  /*2fb0*/  LDL R13, [R1+0x808] ;  /* 0x00080800010d7983 */ /* 0x000f280000100800 */
[----:B------:R-:W5:Y:S01]  /*2fc0*/  LDL R10, [R1+0x80c] ;  /* 0x00080c00010a7983 */ /* 0x000f620000100800 */
[----:B------:R-:W-:Y:S01]  /*2fd0*/  @!P0 IMAD.IADD R2, R2, 0x1, -R5 ;  /* 0x0000000102028824 */ /* 0x000fe200078e0a05 */
[----:B------:R-:W-:-:S02]  /*2fe0*/  ISETP.GT.U32.AND P1, PT, R6, R221, PT ;  /* 0x000000dd0600720c */ /* 0x000fc40003f24070 */
[C---:B------:R-:W-:Y:S01]  /*2ff0*/  ISETP.GT.U32.AND P0, PT, R6.reuse, R223, PT ;  /* 0x000000df0600720c */ /* 0x040fe20003f04070 */
[--C-:B------:R-:W-:Y:S01]  /*3000*/  @!P5 IMAD.IADD R217, R217, 0x1, -R6.reuse ;  /* 0x00000001d9d9d824 */ /* 0x100fe200078e0a06 */
[C---:B------:R-:W-:Y:S01]  /*3010*/  ISETP.GT.U32.AND P5, PT, R6.reuse, R23, PT ;  /* 0x000000170600720c */ /* 0x040fe20003fa4070 */
[--C-:B------:R-:W-:Y:S01]  /*3020*/  @!P2 IMAD.IADD R213, R213, 0x1, -R6.reuse ;  /* 0x00000001d5d5a824 */ /* 0x100fe200078e0a06 */
[C---:B------:R-:W-:Y:S01]  /*3030*/  ISETP.GT.U32.AND P6, PT, R6.reuse, R225, PT ;  /* 0x000000e10600720c */ /* 0x040fe20003fc4070 */
[--C-:B------:R-:W-:Y:S01]  /*3040*/  @!P3 IMAD.IADD R215, R215, 0x1, -R6.reuse ;  /* 0x00000001d7d7b824 */ /* 0x100fe200078e0a06 */
[C---:B------:R-:W-:Y:S01]  /*3050*/  ISETP.GT.U32.AND P2, PT, R6.reuse, R227, PT ;  /* 0x000000e30600720c */ /* 0x040fe20003f44070 */
[----:B------:R-:W-:Y:S01]  /*3060*/  @!P4 IMAD.IADD R219, R219, 0x1, -R6 ;  /* 0x00000001dbdbc824 */ /* 0x000fe200078e0a06 */
[----:B------:R-:W-:-:S03]  /*3070*/  ISETP.GT.U32.AND P4, PT, R6, R213, PT ;  /* 0x000000d50600720c */ /* 0x000fc60003f84070 */
[--C-:B------:R-:W-:Y:S01]  /*3080*/  @!P1 IMAD.IADD R221, R221, 0x1, -R6.reuse ;  /* 0x00000001dddd9824 */ /* 0x100fe200078e0a06 */
[C---:B------:R-:W-:Y:S01]  /*3090*/  ISETP.GT.U32.AND P1, PT, R6.reuse, R215, PT ;  /* 0x000000d70600720c */ /* 0x040fe20003f24070 */
[--C-:B------:R-:W-:Y:S02]  /*30a0*/  @!P0 IMAD.IADD R223, R223, 0x1, -R6.reuse ;  /* 0x00000001dfdf8824 */ /* 0x100fe400078e0a06 */
[--C-:B------:R-:W-:Y:S01]  /*30b0*/  @!P5 IMAD.IADD R23, R23, 0x1, -R6.reuse ;  /* 0x000000011717d824 */ /* 0x100fe200078e0a06 */
[C---:B------:R-:W-:Y:S02]  /*30c0*/  ISETP.GT.U32.AND P3, PT, R6.reuse, R229, PT ;  /* 0x000000e50600720c */ /* 0x040fe40003f64070 */
        /* <DEDUP_REMOVED lines=9> */
[--C-:B------:R-:W-:Y:S02]  /*3160*/  @!P3 IMAD.IADD R229, R229, 0x1, -R6.reuse ;  /* 0x00000001e5e5b824 */ /* 0x100fe400078e0a06 */
[--C-:B------:R-:W-:Y:S01]  /*3170*/  @!P5 IMAD.IADD R223, R223, 0x1, -R6.reuse ;  /* 0x00000001dfdfd824 */ /* 0x100fe200078e0a06 */
[C---:B------:R-:W-:Y:S01]  /*3180*/  ISETP.GT.U32.AND P5, PT, R6.reuse, R237, PT ;  /* 0x000000ed0600720c */ /* 0x040fe20003fa4070 */
[--C-:B------:R-:W-:Y:S01]  /*3190*/  @!P0 IMAD.IADD R217, R217, 0x1, -R6.reuse ;  /* 0x00000001d9d98824 */ /* 0x100fe200078e0a06 */
[C---:B------:R-:W-:Y:S02]  /*31a0*/  ISETP.GT.U32.AND P3, PT, R6.reuse, R221, PT ;  /* 0x000000dd0600720c */ /* 0x040fe40003f64070 */
        /* <DEDUP_REMOVED lines=25> */
[----:B------:R-:W-:Y:S01]  /*3340*/  ISETP.GT.U32.AND P3, PT, R6, R249, PT ;  /* 0x000000f90600720c */ /* 0x000fe20003f64070 */
[----:B------:R-:W-:-:S02]  /*3350*/  @!P6 IMAD.IADD R243, R243, 0x1, -R6 ;  /* 0x00000001f3f3e824 */ /* 0x000fc400078e0a06 */
[--C-:B------:R-:W-:Y:S01]  /*3360*/  @!P0 IMAD.IADD R245, R245, 0x1, -R6.reuse ;  /* 0x00000001f5f58824 */ /* 0x100fe200078e0a06 */
[C---:B------:R-:W-:Y:S01]  /*3370*/  ISETP.GT.U32.AND P0, PT, R6.reuse, R233, PT ;  /* 0x000000e90600720c */ /* 0x040fe20003f04070 */
[--C-:B------:R-:W-:Y:S01]  /*3380*/  @!P2 IMAD.IADD R247, R247, 0x1, -R6.reuse ;  /* 0x00000001f7f7a824 */ /* 0x100fe200078e0a06 */
[----:B------:R-:W-:Y:S01]  /*3390*/  ISETP.GT.U32.AND P2, PT, R6, R235, PT ;  /* 0x000000eb0600720c */ /* 0x000fe20003f44070 */
[--C-:B------:R-:W-:Y:S01]  /*33a0*/  @!P4 IMAD.IADD R132, R132, 0x1, -R6.reuse ;  /* 0x000000018484c824 */ /* 0x100fe200078e0a06 */
[C---:B------:R-:W-:Y:S01]  /*33b0*/  ISETP.GT.U32.AND P4, PT, R6.reuse, R241, PT ;  /* 0x000000f10600720c */ /* 0x040fe20003f84070 */
[--C-:B------:R-:W-:Y:S01]  /*33c0*/  @!P1 IMAD.IADD R131, R131, 0x1, -R6.reuse ;  /* 0x0000000183839824 */ /* 0x100fe200078e0a06 */
[C---:B------:R-:W-:Y:S01]  /*33d0*/  ISETP.GT.U32.AND P1, PT, R6.reuse, R243, PT ;  /* 0x000000f30600720c */ /* 0x040fe20003f24070 */
[--C-:B------:R-:W-:Y:S01]  /*33e0*/  @!P5 IMAD.IADD R239, R239, 0x1, -R6.reuse ;  /* 0x00000001efefd824 */ /* 0x100fe200078e0a06 */
[C---:B------:R-:W-:Y:S01]  /*33f0*/  ISETP.GT.U32.AND P5, PT, R6.reuse, R251, PT ;  /* 0x000000fb0600720c */ /* 0x040fe20003fa4070 */
        /* <DEDUP_REMOVED lines=12> */
[C---:B------:R-:W-:Y:S01]  /*34c0*/  ISETP.GT.U32.AND P5, PT, R6.reuse, R126, PT ;  /* 0x0000007e0600720c */ /* 0x040fe20003fa4070 */
[----:B------:R-:W-:-:S02]  /*34d0*/  IMAD R118, R6, R9, R118 ;  /* 0x0000000906767224 */ /* 0x000fc400078e0276 */
        /* <DEDUP_REMOVED lines=8> */
[--C-:B------:R-:W-:Y:S01]  /*3560*/  @!P4 IMAD.IADD R132, R132, 0x1, -R6.reuse ;  /* 0x000000018484c824 */ /* 0x100fe200078e0a06 */
[----:B------:R-:W-:Y:S01]  /*3570*/  ISETP.GT.U32.AND P4, PT, R6, R125, PT ;  /* 0x0000007d0600720c */ /* 0x000fe20003f84070 */
[--C-:B------:R-:W-:Y:S01]  /*3580*/  @!P1 IMAD.IADD R130, R130, 0x1, -R6.reuse ;  /* 0x0000000182829824 */ /* 0x100fe200078e0a06 */
[----:B------:R-:W-:Y:S01]  /*3590*/  ISETP.GT.U32.AND P1, PT, R6, R123, PT ;  /* 0x0000007b0600720c */ /* 0x000fe20003f24070 */
[----:B------:R-:W-:-:S02]  /*35a0*/  @!P5 IMAD.IADD R126, R126, 0x1, -R6 ;  /* 0x000000017e7ed824 */ /* 0x000fc400078e0a06 */
[--C-:B------:R-:W-:Y:S01]  /*35b0*/  @!P6 IMAD.IADD R131, R131, 0x1, -R6.reuse ;  /* 0x000000018383e824 */ /* 0x100fe200078e0a06 */
[C---:B------:R-:W-:Y:S01]  /*35c0*/  ISETP.GT.U32.AND P6, PT, R6.reuse, R124, PT ;  /* 0x0000007c0600720c */ /* 0x040fe20003fc4070 */
[--C-:B------:R-:W-:Y:S01]  /*35d0*/  @!P3 IMAD.IADD R249, R249, 0x1, -R6.reuse ;  /* 0x00000001f9f9b824 */ /* 0x100fe200078e0a06 */
[C---:B------:R-:W-:Y:S01]  /*35e0*/  ISETP.GT.U32.AND P3, PT, R6.reuse, R127, PT ;  /* 0x0000007f0600720c */ /* 0x040fe20003f64070 */
[--C-:B------:R-:W-:Y:S01]  /*35f0*/  @!P0 IMAD.IADD R129, R129, 0x1, -R6.reuse ;  /* 0x0000000181818824 */ /* 0x100fe200078e0a06 */
[----:B------:R-:W-:Y:S01]  /*3600*/  ISETP.GT.U32.AND P0, PT, R6, R122, PT ;  /* 0x0000007a0600720c */ /* 0x000fe20003f04070 */
[--C-:B------:R-:W-:Y:S01]  /*3610*/  @!P2 IMAD.IADD R128, R128, 0x1, -R6.reuse ;  /* 0x000000018080a824 */ /* 0x100fe200078e0a06 */
[C---:B------:R-:W-:Y:S01]  /*3620*/  ISETP.GT.U32.AND P2, PT, R6.reuse, R4, PT ;  /* 0x000000040600720c */ /* 0x040fe20003f44070 */
[--C-:B------:R-:W-:Y:S02]  /*3630*/  @!P4 IMAD.IADD R125, R125, 0x1, -R6.reuse ;  /* 0x000000017d7dc824 */ /* 0x100fe400078e0a06 */
[----:B------:R-:W-:Y:S01]  /*3640*/  @!P1 IMAD.IADD R123, R123, 0x1, -R6 ;  /* 0x000000017b7b9824 */ /* 0x000fe200078e0a06 */
[----:B------:R-:W-:-:S02]  /*3650*/  ISETP.GT.U32.AND P1, PT, R6, R129, PT ;  /* 0x000000810600720c */ /* 0x000fc40003f24070 */
[----:B---3--:R-:W-:Y:S02]  /*3660*/  IABS R108, R8 ;  /* 0x00000008006c7213 */ /* 0x008fe40000000000 */
[----:B------:R-:W-:Y:S01]  /*3670*/  IABS R106, R159 ;  /* 0x0000009f006a7213 */ /* 0x000fe20000000000 */
[--C-:B------:R-:W-:Y:S01]  /*3680*/  @!P3 IMAD.IADD R127, R127, 0x1, -R6.reuse ;  /* 0x000000017f7fb824 */ /* 0x100fe200078e0a06 */
[----:B------:R-:W-:Y:S01]  /*3690*/  ISETP.GT.U32.AND P3, PT, R6, R118, PT ;  /* 0x000000760600720c */ /* 0x000fe20003f64070 */
[--C-:B------:R-:W-:Y:S02]  /*36a0*/  @!P6 IMAD.IADD R124, R124, 0x1, -R6.reuse ;  /* 0x000000017c7ce824 */ /* 0x100fe400078e0a06 */
[--C-:B------:R-:W-:Y:S01]  /*36b0*/  @!P0 IMAD.IADD R122, R122, 0x1, -R6.reuse ;  /* 0x000000017a7a8824 */ /* 0x100fe200078e0a06 */
[----:B------:R-:W-:Y:S01]  /*36c0*/  ISETP.GT.U32.AND P0, PT, R6, R128, PT ;  /* 0x000000800600720c */ /* 0x000fe20003f04070 */
[--C-:B------:R-:W-:Y:S01]  /*36d0*/  @!P2 IMAD.IADD R4, R4, 0x1, -R6.reuse ;  /* 0x000000010404a824 */ /* 0x100fe200078e0a06 */
[----:B------:R-:W-:Y:S01]  /*36e0*/  IABS R102, R22 ;  /* 0x0000001600667213 */ /* 0x000fe20000000000 */
[----:B------:R-:W-:Y:S01]  /*36f0*/  @!P1 IMAD.IADD R129, R129, 0x1, -R6 ;  /* 0x0000000181819824 */ /* 0x000fe200078e0a06 */
[----:B------:R-:W-:-:S02]  /*3700*/  ISETP.GT.U32.AND P6, PT, R6, R130, PT ;  /* 0x000000820600720c */ /* 0x000fc40003fc4070 */
[C---:B------:R-:W-:Y:S02]  /*3710*/  ISETP.GT.U32.AND P2, PT, R6.reuse, R127, PT ;  /* 0x0000007f0600720c */ /* 0x040fe40003f44070 */
[----:B------:R-:W-:Y:S01]  /*3720*/  ISETP.GT.U32.AND P1, PT, R6, R123, PT ;  /* 0x0000007b0600720c */ /* 0x000fe20003f24070 */
[----:B------:R0:W-:Y:S01]  /*3730*/  STL [R1+0x880], R159 ;  /* 0x0008809f01007387 */ /* 0x0001e20000100800 */
[--C-:B------:R-:W-:Y:S01]  /*3740*/  @!P3 IMAD.IADD R118, R118, 0x1, -R6.reuse ;  /* 0x000000017676b824 */ /* 0x100fe200078e0a06 */
[----:B------:R-:W-:Y:S02]  /*3750*/  ISETP.GT.U32.AND P3, PT, R6, R126, PT ;  /* 0x0000007e0600720c */ /* 0x000fe40003f64070 */
[--C-:B------:R-:W-:Y:S02]  /*3760*/  @!P0 IMAD.IADD R128, R128, 0x1, -R6.reuse ;  /* 0x0000000180808824 */ /* 0x100fe400078e0a06 */
[----:B0-----:R-:W-:Y:S01]  /*3770*/  IMAD.MOV.U32 R159, RZ, RZ, R15 ;  /* 0x000000ffff9f7224 */ /* 0x001fe200078e000f */
[----:B------:R-:W-:Y:S01]  /*3780*/  ISETP.GT.U32.AND P0, PT, R6, R122, PT ;  /* 0x0000007a0600720c */ /* 0x000fe20003f04070 */
[----:B------:R-:W-:-:S02]  /*3790*/  @!P6 IMAD.IADD R130, R130, 0x1, -R6 ;  /* 0x000000018282e824 */ /* 0x000fc400078e0a06 */
[--C-:B------:R-:W-:Y:S01]  /*37a0*/  @!P2 IMAD.IADD R127, R127, 0x1, -R6.reuse ;  /* 0x000000017f7fa824 */ /* 0x100fe200078e0a06 */
[----:B------:R-:W-:Y:S01]  /*37b0*/  ISETP.GT.U32.AND P2, PT, R6, R4, PT ;  /* 0x000000040600720c */ /* 0x000fe20003f44070 */
[--C-:B------:R-:W-:Y:S01]  /*37c0*/  @!P1 IMAD.IADD R123, R123, 0x1, -R6.reuse ;  /* 0x000000017b7b9824 */ /* 0x100fe200078e0a06 */
[----:B------:R-:W-:Y:S02]  /*37d0*/  IABS R104, R21 ;  /* 0x0000001500687213 */ /* 0x000fe40000000000 */
[----:B------:R-:W-:Y:S01]  /*37e0*/  @!P3 IMAD.IADD R126, R126, 0x1, -R6 ;  /* 0x000000017e7eb824 */ /* 0x000fe200078e0a06 */
[----:B------:R-:W-:-:S04]  /*37f0*/  ISETP.GT.U32.AND P3, PT, R6, R118, PT ;  /* 0x000000760600720c */ /* 0x000fc80003f64070 */
[----:B------:R-:W-:-:S04]  /*3800*/  @!P0 IMAD.IADD R122, R122, 0x1, -R6 ;  /* 0x000000017a7a8824 */ /* 0x000fc800078e0a06 */
[----:B------:R-:W-:-:S05]  /*3810*/  @!P2 IMAD.IADD R4, R4, 0x1, -R6 ;  /* 0x000000010404a824 */ /* 0x000fca00078e0a06 */
[----:B------:R-:W-:Y:S01]  /*3820*/  @!P3 IMAD.IADD R118, R118, 0x1, -R6 ;  /* 0x000000017676b824 */ /* 0x000fe200078e0a06 */
[----:B--2---:R-:W-:Y:S01]  /*3830*/  IABS R114, R7 ;  /* 0x0000000700727213 */ /* 0x004fe20000000000 */
[----:B------:R-:W-:-:S04]  /*3840*/  IMAD.HI.U32 R7, R3, R116, RZ ;  /* 0x0000007403077227 */ /* 0x000fc800078e00ff */
[----:B------:R-:W-:Y:S02]  /*3850*/  IMAD.MOV R9, RZ, RZ, -R7 ;  /* 0x000000ffff097224 */ /* 0x000fe400078e0a07 */
[----:B------:R-:W-:-:S04]  /*3860*/  IMAD.HI.U32 R7, R3, R114, RZ ;  /* 0x0000007203077227 */ /* 0x000fc800078e00ff */
[----:B------:R-:W-:-:S05]  /*3870*/  IMAD R116, R6, R9, R116 ;  /* 0x0000000906747224 */ /* 0x000fca00078e0274 */
[----:B------:R-:W-:Y:S02]  /*3880*/  ISETP.GT.U32.AND P5, PT, R6, R116, PT ;  /* 0x000000740600720c */ /* 0x000fe40003fa4070 */
[----:B----4-:R-:W-:Y:S01]  /*3890*/  IABS R112, R13 ;  /* 0x0000000d00707213 */ /* 0x010fe20000000000 */
[----:B------:R-:W-:-:S04]  /*38a0*/  IMAD.MOV R13, RZ, RZ, -R7 ;  /* 0x000000ffff0d7224 */ /* 0x000fc800078e0a07 */
[----:B------:R-:W-:-:S05]  /*38b0*/  IMAD R114, R6, R13, R114 ;  /* 0x0000000d06727224 */ /* 0x000fca00078e0272 */
[----:B------:R-:W-:Y:S01]  /*38c0*/  ISETP.GT.U32.AND P4, PT, R6, R114, PT ;  /* 0x000000720600720c */ /* 0x000fe20003f84070 */
[----:B------:R-:W-:Y:S01]  /*38d0*/  @!P5 IMAD.IADD R116, R116, 0x1, -R6 ;  /* 0x000000017474d824 */ /* 0x000fe200078e0a06 */
[----:B------:R-:W-:Y:S01]  /*38e0*/  ISETP.GT.U32.AND P5, PT, R6, R125, PT ;  /* 0x0000007d0600720c */ /* 0x000fe20003fa4070 */
[----:B------:R-:W-:Y:S01]  /*38f0*/  IMAD.HI.U32 R7, R3, R108, RZ ;  /* 0x0000006c03077227 */ /* 0x000fe200078e00ff */
[----:B-----5:R-:W-:-:S03]  /*3900*/  IABS R110, R10 ;  /* 0x0000000a006e7213 */ /* 0x020fc60000000000 */
[----:B------:R-:W-:Y:S02]  /*3910*/  IMAD.MOV R13, RZ, RZ, -R7 ;  /* 0x000000ffff0d7224 */ /* 0x000fe400078e0a07 */
[----:B------:R-:W-:-:S04]  /*3920*/  IMAD.HI.U32 R7, R3, R106, RZ ;  /* 0x0000006a03077227 */ /* 0x000fc800078e00ff */
[----:B------:R-:W-:Y:S01]  /*3930*/  @!P4 IMAD.IADD R114, R114, 0x1, -R6 ;  /* 0x000000017272c824 */ /* 0x000fe200078e0a06 */
[----:B------:R-:W-:Y:S01]  /*3940*/  ISETP.GT.U32.AND P4, PT, R6, R124, PT ;  /* 0x0000007c0600720c */ /* 0x000fe20003f84070 */
[----:B------:R-:W-:-:S04]  /*3950*/  IMAD.HI.U32 R8, R3, R112, RZ ;  /* 0x0000007003087227 */ /* 0x000fc800078e00ff */
[----:B------:R-:W-:-:S04]  /*3960*/  IMAD.HI.U32 R9, R3, R110, RZ ;  /* 0x0000006e03097227 */ /* 0x000fc800078e00ff */
[----:B------:R-:W-:Y:S02]  /*3970*/  IMAD.MOV R7, RZ, RZ, -R7 ;  /* 0x000000ffff077224 */ /* 0x000fe400078e0a07 */
[----:B------:R-:W-:Y:S01]  /*3980*/  @!P5 IMAD.IADD R125, R125, 0x1, -R6 ;  /* 0x000000017d7dd824 */ /* 0x000fe200078e0a06 */
[C---:B------:R-:W-:Y:S01]  /*3990*/  ISETP.GT.U32.AND P5, PT, R6.reuse, R116, PT ;  /* 0x000000740600720c */ /* 0x040fe20003fa4070 */
[C---:B------:R-:W-:Y:S02]  /*39a0*/  IMAD R108, R6.reuse, R13, R108 ;  /* 0x0000000d066c7224 */ /* 0x040fe400078e026c */
[----:B------:R-:W-:Y:S02]  /*39b0*/  IMAD.MOV R15, RZ, RZ, -R8 ;  /* 0x000000ffff0f7224 */ /* 0x000fe400078e0a08 */
[----:B------:R-:W-:Y:S02]  /*39c0*/  IMAD.MOV R9, RZ, RZ, -R9 ;  /* 0x000000ffff097224 */ /* 0x000fe400078e0a09 */
[----:B------:R-:W-:-:S02]  /*39d0*/  IMAD R106, R6, R7, R106 ;  /* 0x00000007066a7224 */ /* 0x000fc400078e026a */
[----:B------:R-:W-:-:S04]  /*39e0*/  IMAD.HI.U32 R13, R3, R102, RZ ;  /* 0x00000066030d7227 */ /* 0x000fc800078e00ff */
[----:B------:R-:W-:-:S04]  /*39f0*/  IMAD.HI.U32 R7, R3, R100, RZ ;  /* 0x0000006403077227 */ /* 0x000fc800078e00ff */
[C---:B------:R-:W-:Y:S02]  /*3a00*/  IMAD R112, R6.reuse, R15, R112 ;  /* 0x0000000f06707224 */ /* 0x040fe400078e0270 */
[C---:B------:R-:W-:Y:S02]  /*3a10*/  IMAD R110, R6.reuse, R9, R110 ;  /* 0x00000009066e7224 */ /* 0x040fe400078e026e */
[----:B------:R-:W-:Y:S02]  /*3a20*/  IMAD.MOV R13, RZ, RZ, -R13 ;  /* 0x000000ffff0d7224 */ /* 0x000fe400078e0a0d */
[----:B------:R-:W-:Y:S01]  /*3a30*/  IMAD.MOV R7, RZ, RZ, -R7 ;  /* 0x000000ffff077224 */ /* 0x000fe200078e0a07 */
[C---:B------:R-:W-:Y:S01]  /*3a40*/  ISETP.GT.U32.AND P6, PT, R6.reuse, R114, PT ;  /* 0x000000720600720c */ /* 0x040fe20003fc4070 */
[C---:B------:R-:W-:Y:S01]  /*3a50*/  IMAD R102, R6.reuse, R13, R102 ;  /* 0x0000000d06667224 */ /* 0x040fe200078e0266 */
[----:B------:R-:W-:Y:S01]  /*3a60*/  ISETP.GT.U32.AND P1, PT, R6, R110, PT ;  /* 0x0000006e0600720c */ /* 0x000fe20003f24070 */
[----:B------:R-:W-:Y:S01]  /*3a70*/  @!P4 IMAD.IADD R124, R124, 0x1, -R6 ;  /* 0x000000017c7cc824 */ /* 0x000fe200078e0a06 */
[C---:B------:R-:W-:Y:S01]  /*3a80*/  ISETP.GT.U32.AND P4, PT, R6.reuse, R112, PT ;  /* 0x000000700600720c */ /* 0x040fe20003f84070 */
[----:B------:R-:W-:-:S02]  /*3a90*/  IMAD R100, R6, R7, R100 ;  /* 0x0000000706647224 */ /* 0x000fc400078e0264 */
[----:B------:R-:W-:-:S04]  /*3aa0*/  IMAD.HI.U32 R9, R3, R98, RZ ;  /* 0x0000006203097227 */ /* 0x000fc800078e00ff */
[----:B------:R-:W-:-:S04]  /*3ab0*/  IMAD.HI.U32 R7, R3, R96, RZ ;  /* 0x0000006003077227 */ /* 0x000fc800078e00ff */
[----:B------:R-:W-:Y:S01]  /*3ac0*/  @!P5 IMAD.IADD R116, R116, 0x1, -R6 ;  /* 0x000000017474d824 */ /* 0x000fe200078e0a06 */
[C---:B------:R-:W-:Y:S01]  /*3ad0*/  ISETP.GT.U32.AND P5, PT, R6.reuse, R102, PT ;  /* 0x000000660600720c */ /* 0x040fe20003fa4070 */
[----:B------:R-:W-:Y:S02]  /*3ae0*/  IMAD.MOV R9, RZ, RZ, -R9 ;  /* 0x000000ffff097224 */ /* 0x000fe400078e0a09 */
[----:B------:R-:W-:Y:S02]  /*3af0*/  IMAD.MOV R7, RZ, RZ, -R7 ;  /* 0x000000ffff077224 */ /* 0x000fe400078e0a07 */
[----:B------:R-:W-:Y:S01]  /*3b00*/  IMAD.HI.U32 R8, R3, R88, RZ ;  /* 0x0000005803087227 */ /* 0x000fe200078e00ff */
[----:B------:R-:W-:-:S03]  /*3b10*/  ISETP.GT.U32.AND P0, PT, R6, R108, PT ;  /* 0x0000006c0600720c */ /* 0x000fc60003f04070 */
[C---:B------:R-:W-:Y:S02]  /*3b20*/  IMAD R98, R6.reuse, R9, R98 ;  /* 0x0000000906627224 */ /* 0x040fe400078e0262 */
[C---:B------:R-:W-:Y:S02]  /*3b30*/  IMAD R96, R6.reuse, R7, R96 ;  /* 0x0000000706607224 */ /* 0x040fe400078e0260 */
[----:B------:R-:W-:Y:S02]  /*3b40*/  IMAD.MOV R8, RZ, RZ, -R8 ;  /* 0x000000ffff087224 */ /* 0x000fe400078e0a08 */
[----:B------:R-:W-:Y:S01]  /*3b50*/  IMAD.HI.U32 R15, R3, R104, RZ ;  /* 0x00000068030f7227 */ /* 0x000fe200078e00ff */
[----:B------:R-:W-:-:S03]  /*3b60*/  ISETP.GT.U32.AND P2, PT, R6, R106, PT ;  /* 0x0000006a0600720c */ /* 0x000fc60003f44070 */
[----:B------:R-:W-:-:S04]  /*3b70*/  IMAD.HI.U32 R10, R3, R94, RZ ;  /* 0x0000005e030a7227 */ /* 0x000fc800078e00ff */
[----:B------:R-:W-:Y:S02]  /*3b80*/  IMAD R88, R6, R8, R88 ;  /* 0x0000000806587224 */ /* 0x000fe400078e0258 */
[--C-:B------:R-:W-:Y:S01]  /*3b90*/  @!P6 IMAD.IADD R114, R114, 0x1, -R6.reuse ;  /* 0x000000017272e824 */ /* 0x100fe200078e0a06 */
[----:B------:R-:W-:Y:S01]  /*3ba0*/  ISETP.GT.U32.AND P6, PT, R6, R100, PT ;  /* 0x000000640600720c */ /* 0x000fe20003fc4070 */
[--C-:B------:R-:W-:Y:S01]  /*3bb0*/  @!P4 IMAD.IADD R112, R112, 0x1, -R6.reuse ;  /* 0x000000017070c824 */ /* 0x100fe200078e0a06 */
[----:B------:R-:W-:Y:S01]  /*3bc0*/  ISETP.GT.U32.AND P4, PT, R6, R98, PT ;  /* 0x000000620600720c */ /* 0x000fe20003f84070 */
[----:B------:R-:W-:Y:S01]  /*3bd0*/  @!P1 IMAD.IADD R110, R110, 0x1, -R6 ;  /* 0x000000016e6e9824 */ /* 0x000fe200078e0a06 */
[----:B------:R-:W-:Y:S01]  /*3be0*/  ISETP.GT.U32.AND P1, PT, R6, R96, PT ;  /* 0x000000600600720c */ /* 0x000fe20003f24070 */
[----:B------:R-:W-:Y:S02]  /*3bf0*/  IMAD.MOV R15, RZ, RZ, -R15 ;  /* 0x000000ffff0f7224 */ /* 0x000fe400078e0a0f */
[----:B------:R-:W-:-:S04]  /*3c00*/  IMAD.HI.U32 R9, R3, R92, RZ ;  /* 0x0000005c03097227 */ /* 0x000fc800078e00ff */
[----:B------:R-:W-:Y:S02]  /*3c10*/  IMAD.MOV R10, RZ, RZ, -R10 ;  /* 0x000000ffff0a7224 */ /* 0x000fe400078e0a0a */
[----:B------:R-:W-:Y:S01]  /*3c20*/  @!P5 IMAD.IADD R102, R102, 0x1, -R6 ;  /* 0x000000016666d824 */ /* 0x000fe200078e0a06 */
[C---:B------:R-:W-:Y:S01]  /*3c30*/  ISETP.GT.U32.AND P5, PT, R6.reuse, R88, PT ;  /* 0x000000580600720c */ /* 0x040fe20003fa4070 */
[C---:B------:R-:W-:Y:S02]  /*3c40*/  IMAD R104, R6.reuse, R15, R104 ;  /* 0x0000000f06687224 */ /* 0x040fe400078e0268 */
[----:B------:R-:W-:Y:S02]  /*3c50*/  IMAD.MOV R9, RZ, RZ, -R9 ;  /* 0x000000ffff097224 */ /* 0x000fe400078e0a09 */
[C---:B------:R-:W-:Y:S02]  /*3c60*/  IMAD R94, R6.reuse, R10, R94 ;  /* 0x0000000a065e7224 */ /* 0x040fe400078e025e */
[----:B------:R-:W-:Y:S01]  /*3c70*/  IMAD.HI.U32 R7, R3, R90, RZ ;  /* 0x0000005a03077227 */ /* 0x000fe200078e00ff */
[----:B------:R-:W-:-:S03]  /*3c80*/  ISETP.GT.U32.AND P3, PT, R6, R104, PT ;  /* 0x000000680600720c */ /* 0x000fc60003f64070 */
[----:B------:R-:W-:Y:S02]  /*3c90*/  IMAD R92, R6, R9, R92 ;  /* 0x00000009065c7224 */ /* 0x000fe400078e025c */
[--C-:B------:R-:W-:Y:S01]  /*3ca0*/  @!P0 IMAD.IADD R108, R108, 0x1, -R6.reuse ;  /* 0x000000016c6c8824 */ /* 0x100fe200078e0a06 */
[----:B------:R-:W-:Y:S01]  /*3cb0*/  ISETP.GT.U32.AND P0, PT, R6, R94, PT ;  /* 0x0000005e0600720c */ /* 0x000fe20003f04070 */
[----:B------:R-:W-:Y:S02]  /*3cc0*/  IMAD.MOV R7, RZ, RZ, -R7 ;  /* 0x000000ffff077224 */ /* 0x000fe400078e0a07 */
[--C-:B------:R-:W-:Y:S01]  /*3cd0*/  @!P2 IMAD.IADD R106, R106, 0x1, -R6.reuse ;  /* 0x000000016a6aa824 */ /* 0x100fe200078e0a06 */
[----:B------:R-:W-:Y:S01]  /*3ce0*/  ISETP.GT.U32.AND P2, PT, R6, R92, PT ;  /* 0x0000005c0600720c */ /* 0x000fe20003f44070 */
[--C-:B------:R-:W-:Y:S02]  /*3cf0*/  @!P6 IMAD.IADD R100, R100, 0x1, -R6.reuse ;  /* 0x000000016464e824 */ /* 0x100fe400078e0a06 */
[--C-:B------:R-:W-:Y:S01]  /*3d00*/  @!P4 IMAD.IADD R98, R98, 0x1, -R6.reuse ;  /* 0x000000016262c824 */ /* 0x100fe200078e0a06 */
[----:B------:R-:W-:Y:S01]  /*3d10*/  ISETP.GT.U32.AND P4, PT, R6, R110, PT ;  /* 0x0000006e0600720c */ /* 0x000fe20003f84070 */
[----:B------:R-:W-:Y:S01]  /*3d20*/  @!P1 IMAD.IADD R96, R96, 0x1, -R6 ;  /* 0x0000000160609824 */ /* 0x000fe200078e0a06 */
[C---:B------:R-:W-:Y:S01]  /*3d30*/  ISETP.GT.U32.AND P1, PT, R6.reuse, R108, PT ;  /* 0x0000006c0600720c */ /* 0x040fe20003f24070 */
[----:B------:R-:W-:-:S02]  /*3d40*/  IMAD R90, R6, R7, R90 ;  /* 0x00000007065a7224 */ /* 0x000fc400078e025a */
[----:B------:R-:W-:-:S04]  /*3d50*/  IMAD.HI.U32 R7, R3, R86, RZ ;  /* 0x0000005603077227 */ /* 0x000fc800078e00ff */
[--C-:B------:R-:W-:Y:S01]  /*3d60*/  @!P5 IMAD.IADD R88, R88, 0x1, -R6.reuse ;  /* 0x000000015858d824 */ /* 0x100fe200078e0a06 */
[----:B------:R-:W-:Y:S01]  /*3d70*/  ISETP.GT.U32.AND P5, PT, R6, R100, PT ;  /* 0x000000640600720c */ /* 0x000fe20003fa4070 */
[----:B------:R-:W-:Y:S02]  /*3d80*/  IMAD.MOV R7, RZ, RZ, -R7 ;  /* 0x000000ffff077224 */ /* 0x000fe400078e0a07 */
[--C-:B------:R-:W-:Y:S01]  /*3d90*/  @!P3 IMAD.IADD R104, R104, 0x1, -R6.reuse ;  /* 0x000000016868b824 */ /* 0x100fe200078e0a06 */
[----:B------:R-:W-:Y:S01]  /*3da0*/  ISETP.GT.U32.AND P3, PT, R6, R90, PT ;  /* 0x0000005a0600720c */ /* 0x000fe20003f64070 */
[----:B------:R-:W-:Y:S01]  /*3db0*/  @!P0 IMAD.IADD R94, R94, 0x1, -R6 ;  /* 0x000000015e5e8824 */ /* 0x000fe200078e0a06 */
[C---:B------:R-:W-:Y:S01]  /*3dc0*/  ISETP.GT.U32.AND P0, PT, R6.reuse, R106, PT ;  /* 0x0000006a0600720c */ /* 0x040fe20003f04070 */
[----:B------:R-:W-:Y:S02]  /*3dd0*/  IMAD R86, R6, R7, R86 ;  /* 0x0000000706567224 */ /* 0x000fe400078e0256 */
[----:B------:R-:W-:-:S04]  /*3de0*/  IMAD.HI.U32 R9, R3, R82, RZ ;  /* 0x0000005203097227 */ /* 0x000fc800078e00ff */
[----:B------:R-:W-:-:S04]  /*3df0*/  IMAD.HI.U32 R7, R3, R80, RZ ;  /* 0x0000005003077227 */ /* 0x000fc800078e00ff */
        /* <DEDUP_REMOVED lines=13> */
[----:B------:R-:W-:Y:S02]  /*3ed0*/  IMAD R80, R6, R7, R80 ;  /* 0x0000000706507224 */ /* 0x000fe400078e0250 */
[----:B------:R-:W-:-:S04]  /*3ee0*/  IMAD.HI.U32 R9, R3, R72, RZ ;  /* 0x0000004803097227 */ /* 0x000fc800078e00ff */
[----:B------:R-:W-:-:S04]  /*3ef0*/  IMAD.HI.U32 R8, R3, R78, RZ ;  /* 0x0000004e03087227 */ /* 0x000fc800078e00ff */
[----:B------:R-:W-:-:S04]  /*3f00*/  IMAD.HI.U32 R7, R3, R76, RZ ;  /* 0x0000004c03077227 */ /* 0x000fc800078e00ff */
[----:B------:R-:W-:Y:S02]  /*3f10*/  IMAD R84, R6, R10, R84 ;  /* 0x0000000a06547224 */ /* 0x000fe400078e0254 */
[----:B------:R-:W-:Y:S02]  /*3f20*/  IMAD.MOV R9, RZ, RZ, -R9 ;  /* 0x000000ffff097224 */ /* 0x000fe400078e0a09 */
[--C-:B------:R-:W-:Y:S01]  /*3f30*/  @!P3 IMAD.IADD R90, R90, 0x1, -R6.reuse ;  /* 0x000000015a5ab824 */ /* 0x100fe200078e0a06 */
[----:B------:R-:W-:Y:S01]  /*3f40*/  ISETP.GT.U32.AND P3, PT, R6, R102, PT ;  /* 0x000000660600720c */ /* 0x000fe20003f64070 */
[----:B------:R-:W-:Y:S01]  /*3f50*/  @!P0 IMAD.IADD R106, R106, 0x1, -R6 ;  /* 0x000000016a6a8824 */ /* 0x000fe200078e0a06 */
[C---:B------:R-:W-:Y:S01]  /*3f60*/  ISETP.GT.U32.AND P0, PT, R6.reuse, R94, PT ;  /* 0x0000005e0600720c */ /* 0x040fe20003f04070 */
[----:B------:R-:W-:Y:S02]  /*3f70*/  IMAD.MOV R8, RZ, RZ, -R8 ;  /* 0x000000ffff087224 */ /* 0x000fe400078e0a08 */
[----:B------:R-:W-:Y:S01]  /*3f80*/  IMAD.MOV R7, RZ, RZ, -R7 ;  /* 0x000000ffff077224 */ /* 0x000fe200078e0a07 */
[C---:B------:R-:W-:Y:S01]  /*3f90*/  ISETP.GT.U32.AND P6, PT, R6.reuse, R112, PT ;  /* 0x000000700600720c */ /* 0x040fe20003fc4070 */
[----:B------:R-:W-:-:S02]  /*3fa0*/  IMAD R72, R6, R9, R72 ;  /* 0x0000000906487224 */ /* 0x000fc400078e0248 */
[--C-:B------:R-:W-:Y:S01]  /*3fb0*/  @!P2 IMAD.IADD R104, R104, 0x1, -R6.reuse ;  /* 0x000000016868a824 */ /* 0x100fe200078e0a06 */
[----:B------:R-:W-:Y:S01]  /*3fc0*/  ISETP.GT.U32.AND P2, PT, R6, R92, PT ;  /* 0x0000005c0600720c */ /* 0x000fe20003f44070 */
[--C-:B------:R-:W-:Y:S01]  /*3fd0*/  @!P4 IMAD.IADD R98, R98, 0x1, -R6.reuse ;  /* 0x000000016262c824 */ /* 0x100fe200078e0a06 */
[----:B------:R-:W-:Y:S01]  /*3fe0*/  ISETP.GT.U32.AND P4, PT, R6, R84, PT ;  /* 0x000000540600720c */ /* 0x000fe20003f84070 */
[----:B------:R-:W-:Y:S01]  /*3ff0*/  @!P1 IMAD.IADD R96, R96, 0x1, -R6 ;  /* 0x0000000160609824 */ /* 0x000fe200078e0a06 */
[C---:B------:R-:W-:Y:S01]  /*4000*/  ISETP.GT.U32.AND P1, PT, R6.reuse, R82, PT ;  /* 0x000000520600720c */ /* 0x040fe20003f24070 */
[C---:B------:R-:W-:Y:S02]  /*4010*/  IMAD R78, R6.reuse, R8, R78 ;  /* 0x00000008064e7224 */ /* 0x040fe400078e024e */
[----:B------:R-:W-:Y:S02]  /*4020*/  IMAD R76, R6, R7, R76 ;  /* 0x00000007064c7224 */ /* 0x000fe400078e024c */
[----:B------:R-:W-:-:S04]  /*4030*/  IMAD.HI.U32 R7, R3, R70, RZ ;  /* 0x0000004603077227 */ /* 0x000fc800078e00ff */
[----:B------:R-:W-:-:S04]  /*4040*/  IMAD.HI.U32 R8, R3, R68, RZ ;  /* 0x0000004403087227 */ /* 0x000fc800078e00ff */
[----:B------:R-:W-:Y:S01]  /*4050*/  @!P5 IMAD.IADD R86, R86, 0x1, -R6 ;  /* 0x000000015656d824 */ /* 0x000fe200078e0a06 */
[----:B------:R-:W-:Y:S01]  /*4060*/  ISETP.GT.U32.AND P5, PT, R6, R72, PT ;  /* 0x000000480600720c */ /* 0x000fe20003fa4070 */
[----:B------:R-:W-:Y:S02]  /*4070*/  IMAD.MOV R7, RZ, RZ, -R7 ;  /* 0x000000ffff077224 */ /* 0x000fe400078e0a07 */
[----:B------:R-:W-:Y:S02]  /*4080*/  IMAD.MOV R8, RZ, RZ, -R8 ;  /* 0x000000ffff087224 */ /* 0x000fe400078e0a08 */
[----:B------:R-:W-:-:S04]  /*4090*/  IMAD.HI.U32 R10, R3, R74, RZ ;  /* 0x0000004a030a7227 */ /* 0x000fc800078e00ff */
[C---:B------:R-:W-:Y:S02]  /*40a0*/  IMAD R70, R6.reuse, R7, R70 ;  /* 0x0000000706467224 */ /* 0x040fe400078e0246 */
[----:B------:R-:W-:Y:S02]  /*40b0*/  IMAD R68, R6, R8, R68 ;  /* 0x0000000806447224 */ /* 0x000fe400078e0244 */
[--C-:B------:R-:W-:Y:S01]  /*40c0*/  @!P3 IMAD.IADD R102, R102, 0x1, -R6.reuse ;  /* 0x000000016666b824 */ /* 0x100fe200078e0a06 */
[----:B------:R-:W-:Y:S01]  /*40d0*/  ISETP.GT.U32.AND P3, PT, R6, R90, PT ;  /* 0x0000005a0600720c */ /* 0x000fe20003f64070 */
[----:B------:R-:W-:Y:S01]  /*40e0*/  @!P0 IMAD.IADD R94, R94, 0x1, -R6 ;  /* 0x000000015e5e8824 */ /* 0x000fe200078e0a06 */
[----:B------:R-:W-:Y:S01]  /*40f0*/  ISETP.GT.U32.AND P0, PT, R6, R80, PT ;  /* 0x000000500600720c */ /* 0x000fe20003f04070 */
[----:B------:R-:W-:Y:S02]  /*4100*/  IMAD.MOV R10, RZ, RZ, -R10 ;  /* 0x000000ffff0a7224 */ /* 0x000fe400078e0a0a */
[----:B------:R-:W-:-:S04]  /*4110*/  IMAD.HI.U32 R7, R3, R66, RZ ;  /* 0x0000004203077227 */ /* 0x000fc800078e00ff */
[--C-:B------:R-:W-:Y:S01]  /*4120*/  @!P6 IMAD.IADD R112, R112, 0x1, -R6.reuse ;  /* 0x000000017070e824 */ /* 0x100fe200078e0a06 */
[----:B------:R-:W-:Y:S01]  /*4130*/  ISETP.GT.U32.AND P6, PT, R6, R88, PT ;  /* 0x000000580600720c */ /* 0x000fe20003fc4070 */
[--C-:B------:R-:W-:Y:S01]  /*4140*/  @!P2 IMAD.IADD R92, R92, 0x1, -R6.reuse ;  /* 0x000000015c5ca824 */ /* 0x100fe200078e0a06 */
[----:B------:R-:W-:Y:S01]  /*4150*/  ISETP.GT.U32.AND P2, PT, R6, R78, PT ;  /* 0x0000004e0600720c */ /* 0x000fe20003f44070 */
[--C-:B------:R-:W-:Y:S01]  /*4160*/  @!P4 IMAD.IADD R84, R84, 0x1, -R6.reuse ;  /* 0x000000015454c824 */ /* 0x100fe200078e0a06 */
[----:B------:R-:W-:Y:S01]  /*4170*/  ISETP.GT.U32.AND P4, PT, R6, R70, PT ;  /* 0x000000460600720c */ /* 0x000fe20003f84070 */
[----:B------:R-:W-:Y:S01]  /*4180*/  @!P1 IMAD.IADD R82, R82, 0x1, -R6 ;  /* 0x0000000152529824 */ /* 0x000fe200078e0a06 */
[C---:B------:R-:W-:Y:S01]  /*4190*/  ISETP.GT.U32.AND P1, PT, R6.reuse, R68, PT ;  /* 0x000000440600720c */ /* 0x040fe20003f24070 */
[----:B------:R-:W-:Y:S02]  /*41a0*/  IMAD R74, R6, R10, R74 ;  /* 0x0000000a064a7224 */ /* 0x000fe400078e024a */
[----:B------:R-:W-:-:S02]  /*41b0*/  IMAD.MOV R7, RZ, RZ, -R7 ;  /* 0x000000ffff077224 */ /* 0x000fc400078e0a07 */
[----:B------:R-:W-:-:S04]  /*41c0*/  IMAD.HI.U32 R10, R3, R64, RZ ;  /* 0x00000040030a7227 */ /* 0x000fc800078e00ff */
[----:B------:R-:W-:Y:S01]  /*41d0*/  @!P5 IMAD.IADD R72, R72, 0x1, -R6 ;  /* 0x000000014848d824 */ /* 0x000fe200078e0a06 */
[C---:B------:R-:W-:Y:S01]  /*41e0*/  ISETP.GT.U32.AND P5, PT, R6.reuse, R84, PT ;  /* 0x000000540600720c */ /* 0x040fe20003fa4070 */
[----:B------:R-:W-:Y:S02]  /*41f0*/  IMAD R66, R6, R7, R66 ;  /* 0x0000000706427224 */ /* 0x000fe400078e0242 */
[----:B------:R-:W-:Y:S02]  /*4200*/  IMAD.MOV R10, RZ, RZ, -R10 ;  /* 0x000000ffff0a7224 */ /* 0x000fe400078e0a0a */
[----:B------:R-:W-:-:S04]  /*4210*/  IMAD.HI.U32 R7, R3, R60, RZ ;  /* 0x0000003c03077227 */ /* 0x000fc800078e00ff */
[----:B------:R-:W-:Y:S02]  /*4220*/  IMAD R64, R6, R10, R64 ;  /* 0x0000000a06407224 */ /* 0x000fe400078e0240 */
[--C-:B------:R-:W-:Y:S01]  /*4230*/  @!P3 IMAD.IADD R90, R90, 0x1, -R6.reuse ;  /* 0x000000015a5ab824 */ /* 0x100fe200078e0a06 */
[----:B------:R-:W-:Y:S01]  /*4240*/  ISETP.GT.U32.AND P3, PT, R6, R76, PT ;  /* 0x0000004c0600720c */ /* 0x000fe20003f64070 */
[----:B------:R-:W-:Y:S01]  /*4250*/  @!P0 IMAD.IADD R80, R80, 0x1, -R6 ;  /* 0x0000000150508824 */ /* 0x000fe200078e0a06 */
[----:B------:R-:W-:Y:S01]  /*4260*/  ISETP.GT.U32.AND P0, PT, R6, R66, PT ;  /* 0x000000420600720c */ /* 0x000fe20003f04070 */
[----:B------:R-:W-:-:S04]  /*4270*/  IMAD.HI.U32 R9, R3, R62, RZ ;  /* 0x0000003e03097227 */ /* 0x000fc800078e00ff */
[----:B------:R-:W-:Y:S02]  /*4280*/  IMAD.MOV R7, RZ, RZ, -R7 ;  /* 0x000000ffff077224 */ /* 0x000fe400078e0a07 */
[--C-:B------:R-:W-:Y:S01]  /*4290*/  @!P6 IMAD.IADD R88, R88, 0x1, -R6.reuse ;  /* 0x000000015858e824 */ /* 0x100fe200078e0a06 */
[----:B------:R-:W-:Y:S01]  /*42a0*/  ISETP.GT.U32.AND P6, PT, R6, R74, PT ;  /* 0x0000004a0600720c */ /* 0x000fe20003fc4070 */
[--C-:B------:R-:W-:Y:S01]  /*42b0*/  @!P2 IMAD.IADD R78, R78, 0x1, -R6.reuse ;  /* 0x000000014e4ea824 */ /* 0x100fe200078e0a06 */
[----:B------:R-:W-:Y:S01]  /*42c0*/  ISETP.GT.U32.AND P2, PT, R6, R64, PT ;  /* 0x000000400600720c */ /* 0x000fe20003f44070 */
[--C-:B------:R-:W-:Y:S01]  /*42d0*/  @!P4 IMAD.IADD R70, R70, 0x1, -R6.reuse ;  /* 0x000000014646c824 */ /* 0x100fe200078e0a06 */
[----:B------:R-:W-:Y:S01]  /*42e0*/  ISETP.GT.U32.AND P4, PT, R6, R82, PT ;  /* 0x000000520600720c */ /* 0x000fe20003f84070 */
[----:B------:R-:W-:Y:S01]  /*42f0*/  @!P1 IMAD.IADD R68, R68, 0x1, -R6 ;  /* 0x0000000144449824 */ /* 0x000fe200078e0a06 */
[----:B------:R-:W-:Y:S01]  /*4300*/  ISETP.GT.U32.AND P1, PT, R6, R80, PT ;  /* 0x000000500600720c */ /* 0x000fe20003f24070 */
[----:B------:R-:W-:-:S02]  /*4310*/  IMAD.MOV R9, RZ, RZ, -R9 ;  /* 0x000000ffff097224 */ /* 0x000fc400078e0a09 */
[----:B------:R-:W-:Y:S02]  /*4320*/  IMAD R60, R6, R7, R60 ;  /* 0x00000007063c7224 */ /* 0x000fe400078e023c */
[----:B------:R-:W-:-:S04]  /*4330*/  IMAD.HI.U32 R7, R3, R56, RZ ;  /* 0x0000003803077227 */ /* 0x000fc800078e00ff */
[----:B------:R-:W-:Y:S01]  /*4340*/  @!P5 IMAD.IADD R84, R84, 0x1, -R6 ;  /* 0x000000015454d824 */ /* 0x000fe200078e0a06 */
[----:B------:R-:W-:Y:S01]  /*4350*/  ISETP.GT.U32.AND P5, PT, R6, R72, PT ;  /* 0x000000480600720c */ /* 0x000fe20003fa4070 */
[----:B------:R-:W-:-:S04]  /*4360*/  IMAD.HI.U32 R8, R3, R58, RZ ;  /* 0x0000003a03087227 */ /* 0x000fc800078e00ff */
[----:B------:R-:W-:Y:S02]  /*4370*/  IMAD R62, R6, R9, R62 ;  /* 0x00000009063e7224 */ /* 0x000fe400078e023e */
[----:B------:R-:W-:Y:S02]  /*4380*/  IMAD.MOV R7, RZ, RZ, -R7 ;  /* 0x000000ffff077224 */ /* 0x000fe400078e0a07 */
[----:B------:R-:W-:Y:S02]  /*4390*/  IMAD.MOV R8, RZ, RZ, -R8 ;  /* 0x000000ffff087224 */ /* 0x000fe400078e0a08 */
[--C-:B------:R-:W-:Y:S01]  /*43a0*/  @!P3 IMAD.IADD R76, R76, 0x1, -R6.reuse ;  /* 0x000000014c4cb824 */ /* 0x100fe200078e0a06 */
[----:B------:R-:W-:Y:S01]  /*43b0*/  ISETP.GT.U32.AND P3, PT, R6, R62, PT ;  /* 0x0000003e0600720c */ /* 0x000fe20003f64070 */
[----:B------:R-:W-:Y:S01]  /*43c0*/  @!P0 IMAD.IADD R66, R66, 0x1, -R6 ;  /* 0x0000000142428824 */ /* 0x000fe200078e0a06 */
[----:B------:R-:W-:Y:S01]  /*43d0*/  ISETP.GT.U32.AND P0, PT, R6, R78, PT ;  /* 0x0000004e0600720c */ /* 0x000fe20003f04070 */
[----:B------:R-:W-:-:S04]  /*43e0*/  IMAD.HI.U32 R10, R3, R54, RZ ;  /* 0x00000036030a7227 */ /* 0x000fc800078e00ff */
[----:B------:R-:W-:Y:S02]  /*43f0*/  IMAD R56, R6, R7, R56 ;  /* 0x0000000706387224 */ /* 0x000fe400078e0238 */
[----:B------:R-:W-:-:S04]  /*4400*/  IMAD.HI.U32 R7, R3, R50, RZ ;  /* 0x0000003203077227 */ /* 0x000fc800078e00ff */
[----:B------:R-:W-:Y:S02]  /*4410*/  IMAD R58, R6, R8, R58 ;  /* 0x00000008063a7224 */ /* 0x000fe400078e023a */
        /* <DEDUP_REMOVED lines=9> */
[----:B------:R-:W-:Y:S02]  /*44b0*/  IMAD.MOV R7, RZ, RZ, -R7 ;  /* 0x000000ffff077224 */ /* 0x000fe400078e0a07 */
[----:B------:R-:W-:Y:S01]  /*44c0*/  @!P5 IMAD.IADD R72, R72, 0x1, -R6 ;  /* 0x000000014848d824 */ /* 0x000fe200078e0a06 */
[C---:B------:R-:W-:Y:S01]  /*44d0*/  ISETP.GT.U32.AND P5, PT, R6.reuse, R58, PT ;  /* 0x0000003a0600720c */ /* 0x040fe20003fa4070 */
[C---:B------:R-:W-:Y:S02]  /*44e0*/  IMAD R54, R6.reuse, R10, R54 ;  /* 0x0000000a06367224 */ /* 0x040fe400078e0236 */
[----:B------:R-:W-:Y:S02]  /*44f0*/  IMAD R50, R6, R7, R50 ;  /* 0x0000000706327224 */ /* 0x000fe400078e0232 */
[----:B------:R-:W-:-:S04]  /*4500*/  IMAD.HI.U32 R10, R3, R44, RZ ;  /* 0x0000002c030a7227 */ /* 0x000fc800078e00ff */
[----:B------:R-:W-:-:S04]  /*4510*/  IMAD.HI.U32 R9, R3, R52, RZ ;  /* 0x0000003403097227 */ /* 0x000fc800078e00ff */
[----:B------:R-:W-:-:S04]  /*4520*/  IMAD.HI.U32 R7, R3, R46, RZ ;  /* 0x0000002e03077227 */ /* 0x000fc800078e00ff */
[----:B------:R-:W-:Y:S02]  /*4530*/  IMAD.MOV R10, RZ, RZ, -R10 ;  /* 0x000000ffff0a7224 */ /* 0x000fe400078e0a0a */
[--C-:B------:R-:W-:Y:S01]  /*4540*/  @!P3 IMAD.IADD R62, R62, 0x1, -R6.reuse ;  /* 0x000000013e3eb824 */ /* 0x100fe200078e0a06 */
[----:B------:R-:W-:Y:S01]  /*4550*/  ISETP.GT.U32.AND P3, PT, R6, R74, PT ;  /* 0x0000004a0600720c */ /* 0x000fe20003f64070 */
[----:B------:R-:W-:Y:S01]  /*4560*/  @!P0 IMAD.IADD R78, R78, 0x1, -R6 ;  /* 0x000000014e4e8824 */ /* 0x000fe200078e0a06 */
[C---:B------:R-:W-:Y:S01]  /*4570*/  ISETP.GT.U32.AND P0, PT, R6.reuse, R66, PT ;  /* 0x000000420600720c */ /* 0x040fe20003f04070 */
[----:B------:R-:W-:Y:S02]  /*4580*/  IMAD.MOV R9, RZ, RZ, -R9 ;  /* 0x000000ffff097224 */ /* 0x000fe400078e0a09 */
[----:B------:R-:W-:Y:S02]  /*4590*/  IMAD.MOV R7, RZ, RZ, -R7 ;  /* 0x000000ffff077224 */ /* 0x000fe400078e0a07 */
[----:B------:R-:W-:-:S02]  /*45a0*/  IMAD R44, R6, R10, R44 ;  /* 0x0000000a062c7224 */ /* 0x000fc400078e022c */
        /* <DEDUP_REMOVED lines=8> */
[C---:B------:R-:W-:Y:S02]  /*4630*/  IMAD R52, R6.reuse, R9, R52 ;  /* 0x0000000906347224 */ /* 0x040fe400078e0234 */
[----:B------:R-:W-:-:S02]  /*4640*/  IMAD R46, R6, R7, R46 ;  /* 0x00000007062e7224 */ /* 0x000fc400078e022e */
[----:B------:R-:W-:-:S04]  /*4650*/  IMAD.HI.U32 R8, R3, R48, RZ ;  /* 0x0000003003087227 */ /* 0x000fc800078e00ff */
[----:B------:R-:W-:-:S04]  /*4660*/  IMAD.HI.U32 R9, R3, R42, RZ ;  /* 0x0000002a03097227 */ /* 0x000fc800078e00ff */
[----:B------:R-:W-:-:S04]  /*4670*/  IMAD.HI.U32 R7, R3, R40, RZ ;  /* 0x0000002803077227 */ /* 0x000fc800078e00ff */
[----:B------:R-:W-:Y:S01]  /*4680*/  @!P5 IMAD.IADD R58, R58, 0x1, -R6 ;  /* 0x000000013a3ad824 */ /* 0x000fe200078e0a06 */
[C---:B------:R-:W-:Y:S01]  /*4690*/  ISETP.GT.U32.AND P5, PT, R6.reuse, R44, PT ;  /* 0x0000002c0600720c */ /* 0x040fe20003fa4070 */
[----:B------:R-:W-:Y:S02]  /*46a0*/  IMAD.MOV R8, RZ, RZ, -R8 ;  /* 0x000000ffff087224 */ /* 0x000fe400078e0a08 */
[----:B------:R-:W-:Y:S02]  /*46b0*/  IMAD.MOV R9, RZ, RZ, -R9 ;  /* 0x000000ffff097224 */ /* 0x000fe400078e0a09 */
[----:B------:R-:W-:Y:S02]  /*46c0*/  IMAD.MOV R7, RZ, RZ, -R7 ;  /* 0x000000ffff077224 */ /* 0x000fe400078e0a07 */
[C---:B------:R-:W-:Y:S02]  /*46d0*/  IMAD R48, R6.reuse, R8, R48 ;  /* 0x0000000806307224 */ /* 0x040fe400078e0230 */
[----:B------:R-:W-:-:S02]  /*46e0*/  IMAD R42, R6, R9, R42 ;  /* 0x00000009062a7224 */ /* 0x000fc400078e022a */
[----:B------:R-:W-:Y:S02]  /*46f0*/  IMAD R40, R6, R7, R40 ;  /* 0x0000000706287224 */ /* 0x000fe400078e0228 */
[--C-:B------:R-:W-:Y:S01]  /*4700*/  @!P3 IMAD.IADD R74, R74, 0x1, -R6.reuse ;  /* 0x000000014a4ab824 */ /* 0x100fe200078e0a06 */
[----:B------:R-:W-:Y:S01]  /*4710*/  ISETP.GT.U32.AND P3, PT, R6, R60, PT ;  /* 0x0000003c0600720c */ /* 0x000fe20003f64070 */
[----:B------:R-:W-:Y:S01]  /*4720*/  @!P0 IMAD.IADD R66, R66, 0x1, -R6 ;  /* 0x0000000142428824 */ /* 0x000fe200078e0a06 */
[----:B------:R-:W-:Y:S01]  /*4730*/  ISETP.GT.U32.AND P0, PT, R6, R52, PT ;  /* 0x000000340600720c */ /* 0x000fe20003f04070 */
[----:B------:R-:W-:-:S04]  /*4740*/  IMAD.HI.U32 R8, R3, R38, RZ ;  /* 0x0000002603087227 */ /* 0x000fc800078e00ff */
        /* <DEDUP_REMOVED lines=9> */
[----:B------:R-:W-:Y:S02]  /*47e0*/  IMAD.MOV R8, RZ, RZ, -R8 ;  /* 0x000000ffff087224 */ /* 0x000fe400078e0a08 */
[----:B------:R-:W-:-:S02]  /*47f0*/  IMAD.MOV R7, RZ, RZ, -R7 ;  /* 0x000000ffff077224 */ /* 0x000fc400078e0a07 */
[----:B------:R-:W-:Y:S01]  /*4800*/  @!P5 IMAD.IADD R44, R44, 0x1, -R6 ;  /* 0x000000012c2cd824 */ /* 0x000fe200078e0a06 */
[C---:B------:R-:W-:Y:S01]  /*4810*/  ISETP.GT.U32.AND P5, PT, R6.reuse, R56, PT ;  /* 0x000000380600720c */ /* 0x040fe20003fa4070 */
[C---:B------:R-:W-:Y:S02]  /*4820*/  IMAD R38, R6.reuse, R8, R38 ;  /* 0x0000000806267224 */ /* 0x040fe400078e0226 */
[----:B------:R-:W-:Y:S02]  /*4830*/  IMAD R36, R6, R7, R36 ;  /* 0x0000000706247224 */ /* 0x000fe400078e0224 */
[----:B------:R-:W-:-:S04]  /*4840*/  IMAD.HI.U32 R7, R3, R29, RZ ;  /* 0x0000001d03077227 */ /* 0x000fc800078e00ff */
[--C-:B------:R-:W-:Y:S02]  /*4850*/  @!P3 IMAD.IADD R60, R60, 0x1, -R6.reuse ;  /* 0x000000013c3cb824 */ /* 0x100fe400078e0a06 */
[--C-:B------:R-:W-:Y:S01]  /*4860*/  @!P0 IMAD.IADD R52, R52, 0x1, -R6.reuse ;  /* 0x0000000134348824 */ /* 0x100fe200078e0a06 */
[----:B------:R-:W-:Y:S01]  /*4870*/  ISETP.GT.U32.AND P0, PT, R6, R38, PT ;  /* 0x000000260600720c */ /* 0x000fe20003f04070 */
[----:B------:R-:W-:Y:S02]  /*4880*/  IMAD.MOV R7, RZ, RZ, -R7 ;  /* 0x000000ffff077224 */ /* 0x000fe400078e0a07 */
[--C-:B------:R-:W-:Y:S01]  /*4890*/  @!P2 IMAD.IADD R50, R50, 0x1, -R6.reuse ;  /* 0x000000013232a824 */ /* 0x100fe200078e0a06 */
[----:B------:R-:W-:Y:S01]  /*48a0*/  ISETP.GT.U32.AND P2, PT, R6, R36, PT ;  /* 0x000000240600720c */ /* 0x000fe20003f44070 */
[--C-:B------:R-:W-:Y:S01]  /*48b0*/  @!P6 IMAD.IADD R48, R48, 0x1, -R6.reuse ;  /* 0x000000013030e824 */ /* 0x100fe200078e0a06 */
[----:B------:R-:W-:Y:S01]  /*48c0*/  ISETP.GT.U32.AND P6, PT, R6, R60, PT ;  /* 0x0000003c0600720c */ /* 0x000fe20003fc4070 */
[----:B------:R-:W-:-:S02]  /*48d0*/  @!P4 IMAD.IADD R42, R42, 0x1, -R6 ;  /* 0x000000012a2ac824 */ /* 0x000fc400078e0a06 */
[----:B------:R-:W-:Y:S01]  /*48e0*/  @!P1 IMAD.IADD R40, R40, 0x1, -R6 ;  /* 0x0000000128289824 */ /* 0x000fe200078e0a06 */
[C---:B------:R-:W-:Y:S01]  /*48f0*/  ISETP.GT.U32.AND P1, PT, R6.reuse, R52, PT ;  /* 0x000000340600720c */ /* 0x040fe20003f24070 */
[----:B------:R-:W-:Y:S01]  /*4900*/  IMAD.HI.U32 R10, R3, R34, RZ ;  /* 0x00000022030a7227 */ /* 0x000fe200078e00ff */
[----:B------:R-:W-:-:S03]  /*4910*/  ISETP.GT.U32.AND P4, PT, R6, R54, PT ;  /* 0x000000360600720c */ /* 0x000fc60003f84070 */
[----:B------:R-:W-:Y:S02]  /*4920*/  IMAD R29, R6, R7, R29 ;  /* 0x00000007061d7224 */ /* 0x000fe400078e021d */
[----:B------:R-:W-:-:S04]  /*4930*/  IMAD.HI.U32 R7, R3, R24, RZ ;  /* 0x0000001803077227 */ /* 0x000fc800078e00ff */
[----:B------:R-:W-:Y:S01]  /*4940*/  @!P5 IMAD.IADD R56, R56, 0x1, -R6 ;  /* 0x000000013838d824 */ /* 0x000fe200078e0a06 */
[----:B------:R-:W-:Y:S01]  /*4950*/  ISETP.GT.U32.AND P5, PT, R6, R42, PT ;  /* 0x0000002a0600720c */ /* 0x000fe20003fa4070 */
[----:B------:R-:W-:Y:S02]  /*4960*/  IMAD.MOV R10, RZ, RZ, -R10 ;  /* 0x000000ffff0a7224 */ /* 0x000fe400078e0a0a */
[----:B------:R-:W-:-:S04]  /*4970*/  IMAD.HI.U32 R8, R3, R26, RZ ;  /* 0x0000001a03087227 */ /* 0x000fc800078e00ff */
[----:B------:R-:W-:Y:S02]  /*4980*/  IMAD.MOV R7, RZ, RZ, -R7 ;  /* 0x000000ffff077224 */ /* 0x000fe400078e0a07 */
[----:B------:R-:W-:Y:S02]  /*4990*/  IMAD R34, R6, R10, R34 ;  /* 0x0000000a06227224 */ /* 0x000fe400078e0222 */
[----:B------:R-:W-:Y:S02]  /*49a0*/  IMAD.MOV R8, RZ, RZ, -R8 ;  /* 0x000000ffff087224 */ /* 0x000fe400078e0a08 */
[----:B------:R-:W-:Y:S01]  /*49b0*/  @!P0 IMAD.IADD R38, R38, 0x1, -R6 ;  /* 0x0000000126268824 */ /* 0x000fe200078e0a06 */
[----:B------:R-:W-:Y:S01]  /*49c0*/  ISETP.GT.U32.AND P0, PT, R6, R50, PT ;  /* 0x000000320600720c */ /* 0x000fe20003f04070 */
[----:B------:R-:W-:-:S04]  /*49d0*/  IMAD.HI.U32 R9, R3, R32, RZ ;  /* 0x0000002003097227 */ /* 0x000fc800078e00ff */
        /* <DEDUP_REMOVED lines=12> */
[----:B------:R-:W-:Y:S02]  /*4aa0*/  IMAD.MOV R7, RZ, RZ, -R7 ;  /* 0x000000ffff077224 */ /* 0x000fe400078e0a07 */
        /* <DEDUP_REMOVED lines=8> */
[----:B------:R-:W-:Y:S02]  /*4b30*/  IMAD R30, R6, R7, R30 ;  /* 0x00000007061e7224 */ /* 0x000fe400078e021e */
[----:B------:R-:W-:-:S04]  /*4b40*/  IMAD.HI.U32 R7, R3, R35, RZ ;  /* 0x0000002303077227 */ /* 0x000fc800078e00ff */
[----:B------:R-:W-:Y:S02]  /*4b50*/  IMAD.MOV R9, RZ, RZ, -R9 ;  /* 0x000000ffff097224 */ /* 0x000fe400078e0a09 */
[----:B------:R-:W-:Y:S02]  /*4b60*/  IMAD.MOV R10, RZ, RZ, -R10 ;  /* 0x000000ffff0a7224 */ /* 0x000fe400078e0a0a */
[----:B------:R-:W-:Y:S01]  /*4b70*/  @!P0 IMAD.IADD R50, R50, 0x1, -R6 ;  /* 0x0000000132328824 */ /* 0x000fe200078e0a06 */
[C---:B------:R-:W-:Y:S01]  /*4b80*/  ISETP.GT.U32.AND P0, PT, R6.reuse, R38, PT ;  /* 0x000000260600720c */ /* 0x040fe20003f04070 */
[----:B------:R-:W-:Y:S02]  /*4b90*/  IMAD.MOV R7, RZ, RZ, -R7 ;  /* 0x000000ffff077224 */ /* 0x000fe400078e0a07 */
[C---:B------:R-:W-:Y:S02]  /*4ba0*/  IMAD R27, R6.reuse, R9, R27 ;  /* 0x00000009061b7224 */ /* 0x040fe400078e021b */
[----:B------:R-:W-:-:S02]  /*4bb0*/  IMAD R37, R6, R10, R37 ;  /* 0x0000000a06257224 */ /* 0x000fc400078e0225 */
[--C-:B------:R-:W-:Y:S01]  /*4bc0*/  @!P2 IMAD.IADD R48, R48, 0x1, -R6.reuse ;  /* 0x000000013030a824 */ /* 0x100fe200078e0a06 */
[----:B------:R-:W-:Y:S01]  /*4bd0*/  ISETP.GT.U32.AND P2, PT, R6, R34, PT ;  /* 0x000000220600720c */ /* 0x000fe20003f44070 */
        /* <DEDUP_REMOVED lines=10> */
[C---:B------:R-:W-:Y:S01]  /*4c80*/  ISETP.GT.U32.AND P5, PT, R6.reuse, R37, PT ;  /* 0x000000250600720c */ /* 0x040fe20003fa4070 */
[----:B------:R-:W-:Y:S02]  /*4c90*/  IMAD.MOV R9, RZ, RZ, -R9 ;  /* 0x000000ffff097224 */ /* 0x000fe400078e0a09 */
[----:B------:R-:W-:Y:S02]  /*4ca0*/  IMAD.MOV R7, RZ, RZ, -R7 ;  /* 0x000000ffff077224 */ /* 0x000fe400078e0a07 */
[----:B------:R-:W-:Y:S02]  /*4cb0*/  IMAD R39, R6, R9, R39 ;  /* 0x0000000906277224 */ /* 0x000fe400078e0227 */
[----:B------:R-:W-:Y:S01]  /*4cc0*/  @!P0 IMAD.IADD R38, R38, 0x1, -R6 ;  /* 0x0000000126268824 */ /* 0x000fe200078e0a06 */
[C---:B------:R-:W-:Y:S01]  /*4cd0*/  ISETP.GT.U32.AND P0, PT, R6.reuse, R25, PT ;  /* 0x000000190600720c */ /* 0x040fe20003f04070 */
[----:B------:R-:W-:-:S02]  /*4ce0*/  IMAD R41, R6, R7, R41 ;  /* 0x0000000706297224 */ /* 0x000fc400078e0229 */
[----:B------:R-:W-:-:S04]  /*4cf0*/  IMAD.HI.U32 R7, R3, R45, RZ ;  /* 0x0000002d03077227 */ /* 0x000fc800078e00ff */
[--C-:B------:R-:W-:Y:S02]  /*4d00*/  @!P2 IMAD.IADD R34, R34, 0x1, -R6.reuse ;  /* 0x000000012222a824 */ /* 0x100fe400078e0a06 */
[--C-:B------:R-:W-:Y:S01]  /*4d10*/  @!P6 IMAD.IADD R29, R29, 0x1, -R6.reuse ;  /* 0x000000011d1de824 */ /* 0x100fe200078e0a06 */
[----:B------:R-:W-:Y:S01]  /*4d20*/  ISETP.GT.U32.AND P6, PT, R6, R35, PT ;  /* 0x000000230600720c */ /* 0x000fe20003fc4070 */
[--C-:B------:R-:W-:Y:S01]  /*4d30*/  @!P1 IMAD.IADD R24, R24, 0x1, -R6.reuse ;  /* 0x0000000118189824 */ /* 0x100fe200078e0a06 */
[C---:B------:R-:W-:Y:S01]  /*4d40*/  ISETP.GT.U32.AND P1, PT, R6.reuse, R39, PT ;  /* 0x000000270600720c */ /* 0x040fe20003f24070 */
[----:B------:R-:W-:Y:S02]  /*4d50*/  IMAD.MOV R7, RZ, RZ, -R7 ;  /* 0x000000ffff077224 */ /* 0x000fe400078e0a07 */
[--C-:B------:R-:W-:Y:S01]  /*4d60*/  @!P4 IMAD.IADD R27, R27, 0x1, -R6.reuse ;  /* 0x000000011b1bc824 */ /* 0x100fe200078e0a06 */
[C---:B------:R-:W-:Y:S01]  /*4d70*/  ISETP.GT.U32.AND P4, PT, R6.reuse, R34, PT ;  /* 0x000000220600720c */ /* 0x040fe20003f84070 */
        /* <DEDUP_REMOVED lines=9> */
[--C-:B------:R-:W-:Y:S01]  /*4e10*/  @!P6 IMAD.IADD R35, R35, 0x1, -R6.reuse ;  /* 0x000000012323e824 */ /* 0x100fe200078e0a06 */
[C---:B------:R-:W-:Y:S01]  /*4e20*/  ISETP.GT.U32.AND P6, PT, R6.reuse, R26, PT ;  /* 0x0000001a0600720c */ /* 0x040fe20003fc4070 */
[----:B------:R-:W-:Y:S01]  /*4e30*/  @!P1 IMAD.IADD R39, R39, 0x1, -R6 ;  /* 0x0000000127279824 */ /* 0x000fe200078e0a06 */
[C---:B------:R-:W-:Y:S01]  /*4e40*/  ISETP.GT.U32.AND P1, PT, R6.reuse, R25, PT ;  /* 0x000000190600720c */ /* 0x040fe20003f24070 */
[----:B------:R-:W-:-:S02]  /*4e50*/  IMAD R33, R6, R8, R33 ;  /* 0x0000000806217224 */ /* 0x000fc400078e0221 */
[----:B------:R-:W-:Y:S02]  /*4e60*/  IMAD R51, R6, R7, R51 ;  /* 0x0000000706337224 */ /* 0x000fe400078e0233 */
[----:B------:R-:W-:-:S04]  /*4e70*/  IMAD.HI.U32 R8, R3, R43, RZ ;  /* 0x0000002b03087227 */ /* 0x000fc800078e00ff */
[----:B------:R-:W-:-:S04]  /*4e80*/  IMAD.HI.U32 R7, R3, R55, RZ ;  /* 0x0000003703077227 */ /* 0x000fc800078e00ff */
[--C-:B------:R-:W-:Y:S01]  /*4e90*/  @!P4 IMAD.IADD R34, R34, 0x1, -R6.reuse ;  /* 0x000000012222c824 */ /* 0x100fe200078e0a06 */
[----:B------:R-:W-:Y:S01]  /*4ea0*/  ISETP.GT.U32.AND P4, PT, R6, R35, PT ;  /* 0x000000230600720c */ /* 0x000fe20003f84070 */
[----:B------:R-:W-:Y:S01]  /*4eb0*/  @!P5 IMAD.IADD R24, R24, 0x1, -R6 ;  /* 0x000000011818d824 */ /* 0x000fe200078e0a06 */
[----:B------:R-:W-:Y:S01]  /*4ec0*/  ISETP.GT.U32.AND P5, PT, R6, R37, PT ;  /* 0x000000250600720c */ /* 0x000fe20003fa4070 */
[----:B------:R-:W-:Y:S02]  /*4ed0*/  IMAD.MOV R8, RZ, RZ, -R8 ;  /* 0x000000ffff087224 */ /* 0x000fe400078e0a08 */
[----:B------:R-:W-:-:S04]  /*4ee0*/  IMAD.HI.U32 R9, R3, R49, RZ ;  /* 0x0000003103097227 */ /* 0x000fc800078e00ff */
[----:B------:R-:W-:Y:S02]  /*4ef0*/  IMAD.MOV R7, RZ, RZ, -R7 ;  /* 0x000000ffff077224 */ /* 0x000fe400078e0a07 */
[C---:B------:R-:W-:Y:S02]  /*4f00*/  IMAD R43, R6.reuse, R8, R43 ;  /* 0x00000008062b7224 */ /* 0x040fe400078e022b */
[----:B------:R-:W-:Y:S02]  /*4f10*/  IMAD.MOV R9, RZ, RZ, -R9 ;  /* 0x000000ffff097224 */ /* 0x000fe400078e0a09 */
[C---:B------:R-:W-:Y:S02]  /*4f20*/  IMAD R55, R6.reuse, R7, R55 ;  /* 0x0000000706377224 */ /* 0x040fe400078e0237 */
[----:B------:R-:W-:Y:S01]  /*4f30*/  @!P0 IMAD.IADD R41, R41, 0x1, -R6 ;  /* 0x0000000129298824 */ /* 0x000fe200078e0a06 */
[----:B------:R-:W-:Y:S01]  /*4f40*/  ISETP.GT.U32.AND P0, PT, R6, R27, PT ;  /* 0x0000001b0600720c */ /* 0x000fe20003f04070 */
[----:B------:R-:W-:-:S04]  /*4f50*/  IMAD.HI.U32 R8, R3, R53, RZ ;  /* 0x0000003503087227 */ /* 0x000fc800078e00ff */
[----:B------:R-:W-:-:S04]  /*4f60*/  IMAD.HI.U32 R7, R3, R61, RZ ;  /* 0x0000003d03077227 */ /* 0x000fc800078e00ff */
[----:B------:R-:W-:-:S04]  /*4f70*/  IMAD.HI.U32 R10, R3, R47, RZ ;  /* 0x0000002f030a7227 */ /* 0x000fc800078e00ff */
[----:B------:R-:W-:Y:S02]  /*4f80*/  IMAD R49, R6, R9, R49 ;  /* 0x0000000906317224 */ /* 0x000fe400078e0231 */
[--C-:B------:R-:W-:Y:S01]  /*4f90*/  @!P6 IMAD.IADD R26, R26, 0x1, -R6.reuse ;  /* 0x000000011a1ae824 */ /* 0x100fe200078e0a06 */
[C---:B------:R-:W-:Y:S01]  /*4fa0*/  ISETP.GT.U32.AND P6, PT, R6.reuse, R39, PT ;  /* 0x000000270600720c */ /* 0x040fe20003fc4070 */
[----:B------:R-:W-:Y:S01]  /*4fb0*/  @!P1 IMAD.IADD R25, R25, 0x1, -R6 ;  /* 0x0000000119199824 */ /* 0x000fe200078e0a06 */
[----:B------:R-:W-:Y:S01]  /*4fc0*/  ISETP.GT.U32.AND P1, PT, R6, R41, PT ;  /* 0x000000290600720c */ /* 0x000fe20003f24070 */
[----:B------:R-:W-:Y:S02]  /*4fd0*/  IMAD.MOV R8, RZ, RZ, -R8 ;  /* 0x000000ffff087224 */ /* 0x000fe400078e0a08 */
[----:B------:R-:W-:Y:S02]  /*4fe0*/  IMAD.MOV R7, RZ, RZ, -R7 ;  /* 0x000000ffff077224 */ /* 0x000fe400078e0a07 */
[----:B------:R-:W-:-:S02]  /*4ff0*/  IMAD.MOV R10, RZ, RZ, -R10 ;  /* 0x000000ffff0a7224 */ /* 0x000fc400078e0a0a */
[--C-:B------:R-:W-:Y:S01]  /*5000*/  @!P4 IMAD.IADD R35, R35, 0x1, -R6.reuse ;  /* 0x000000012323c824 */ /* 0x100fe200078e0a06 */
[C---:B------:R-:W-:Y:S01]  /*5010*/  ISETP.GT.U32.AND P4, PT, R6.reuse, R49, PT ;  /* 0x000000310600720c */ /* 0x040fe20003f84070 */
[----:B------:R-:W-:Y:S01]  /*5020*/  @!P5 IMAD.IADD R37, R37, 0x1, -R6 ;  /* 0x000000012525d824 */ /* 0x000fe200078e0a06 */
[C---:B------:R-:W-:Y:S01]  /*5030*/  ISETP.GT.U32.AND P5, PT, R6.reuse, R51, PT ;  /* 0x000000330600720c */ /* 0x040fe20003fa4070 */
[C---:B------:R-:W-:Y:S02]  /*5040*/  IMAD R53, R6.reuse, R8, R53 ;  /* 0x0000000806357224 */ /* 0x040fe400078e0235 */
[C---:B------:R-:W-:Y:S02]  /*5050*/  IMAD R61, R6.reuse, R7, R61 ;  /* 0x00000007063d7224 */ /* 0x040fe400078e023d */
[----:B------:R-:W-:Y:S02]  /*5060*/  IMAD R47, R6, R10, R47 ;  /* 0x0000000a062f7224 */ /* 0x000fe400078e022f */
[----:B------:R-:W-:-:S04]  /*5070*/  IMAD.HI.U32 R8, R3, R63, RZ ;  /* 0x0000003f03087227 */ /* 0x000fc800078e00ff */
[----:B------:R-:W-:-:S04]  /*5080*/  IMAD.HI.U32 R7, R3, R65, RZ ;  /* 0x0000004103077227 */ /* 0x000fc800078e00ff */
        /* <DEDUP_REMOVED lines=9> */
[C---:B------:R-:W-:Y:S01]  /*5120*/  ISETP.GT.U32.AND P6, PT, R6.reuse, R53, PT ;  /* 0x000000350600720c */ /* 0x040fe20003fc4070 */
[----:B------:R-:W-:Y:S01]  /*5130*/  @!P1 IMAD.IADD R41, R41, 0x1, -R6 ;  /* 0x0000000129299824 */ /* 0x000fe200078e0a06 */
[C---:B------:R-:W-:Y:S01]  /*5140*/  ISETP.GT.U32.AND P1, PT, R6.reuse, R55, PT ;  /* 0x000000370600720c */ /* 0x040fe20003f24070 */
[----:B------:R-:W-:Y:S02]  /*5150*/  IMAD R57, R6, R10, R57 ;  /* 0x0000000a06397224 */ /* 0x000fe400078e0239 */
[----:B------:R-:W-:-:S04]  /*5160*/  IMAD.HI.U32 R10, R3, R67, RZ ;  /* 0x00000043030a7227 */ /* 0x000fc800078e00ff */
[--C-:B------:R-:W-:Y:S01]  /*5170*/  @!P4 IMAD.IADD R49, R49, 0x1, -R6.reuse ;  /* 0x000000013131c824 */ /* 0x100fe200078e0a06 */
[C---:B------:R-:W-:Y:S01]  /*5180*/  ISETP.GT.U32.AND P4, PT, R6.reuse, R63, PT ;  /* 0x0000003f0600720c */ /* 0x040fe20003f84070 */
[----:B------:R-:W-:Y:S01]  /*5190*/  @!P5 IMAD.IADD R51, R51, 0x1, -R6 ;  /* 0x000000013333d824 */ /* 0x000fe200078e0a06 */
[C---:B------:R-:W-:Y:S01]  /*51a0*/  ISETP.GT.U32.AND P5, PT, R6.reuse, R65, PT ;  /* 0x000000410600720c */ /* 0x040fe20003fa4070 */
[----:B------:R-:W-:Y:S02]  /*51b0*/  IMAD.MOV R10, RZ, RZ, -R10 ;  /* 0x000000ffff0a7224 */ /* 0x000fe400078e0a0a */
[----:B------:R-:W-:Y:S02]  /*51c0*/  @!P0 IMAD.IADD R43, R43, 0x1, -R6 ;  /* 0x000000012b2b8824 */ /* 0x000fe400078e0a06 */
[----:B------:R-:W-:Y:S02]  /*51d0*/  IMAD R67, R6, R10, R67 ;  /* 0x0000000a06437224 */ /* 0x000fe400078e0243 */
[----:B------:R-:W-:-:S04]  /*51e0*/  IMAD.HI.U32 R7, R3, R71, RZ ;  /* 0x0000004703077227 */ /* 0x000fc800078e00ff */
[--C-:B------:R-:W-:Y:S01]  /*51f0*/  @!P6 IMAD.IADD R53, R53, 0x1, -R6.reuse ;  /* 0x000000013535e824 */ /* 0x100fe200078e0a06 */
[C---:B------:R-:W-:Y:S01]  /*5200*/  ISETP.GT.U32.AND P6, PT, R6.reuse, R67, PT ;  /* 0x000000430600720c */ /* 0x040fe20003fc4070 */
[--C-:B------:R-:W-:Y:S01]  /*5210*/  @!P1 IMAD.IADD R55, R55, 0x1, -R6.reuse ;  /* 0x0000000137379824 */ /* 0x100fe200078e0a06 */
[C---:B------:R-:W-:Y:S01]  /*5220*/  ISETP.GT.U32.AND P1, PT, R6.reuse, R43, PT ;  /* 0x0000002b0600720c */ /* 0x040fe20003f24070 */
[----:B------:R-:W-:Y:S02]  /*5230*/  IMAD.MOV R7, RZ, RZ, -R7 ;  /* 0x000000ffff077224 */ /* 0x000fe400078e0a07 */
[--C-:B------:R-:W-:Y:S01]  /*5240*/  @!P4 IMAD.IADD R63, R63, 0x1, -R6.reuse ;  /* 0x000000013f3fc824 */ /* 0x100fe200078e0a06 */
[C---:B------:R-:W-:Y:S01]  /*5250*/  ISETP.GT.U32.AND P4, PT, R6.reuse, R51, PT ;  /* 0x000000330600720c */ /* 0x040fe20003f84070 */
[----:B------:R-:W-:Y:S01]  /*5260*/  @!P5 IMAD.IADD R65, R65, 0x1, -R6 ;  /* 0x000000014141d824 */ /* 0x000fe200078e0a06 */
[----:B------:R-:W-:Y:S01]  /*5270*/  ISETP.GT.U32.AND P5, PT, R6, R53, PT ;  /* 0x000000350600720c */ /* 0x000fe20003fa4070 */
[----:B------:R-:W-:-:S04]  /*5280*/  IMAD.HI.U32 R9, R3, R59, RZ ;  /* 0x0000003b03097227 */ /* 0x000fc800078e00ff */
[----:B------:R-:W-:Y:S02]  /*5290*/  IMAD R71, R6, R7, R71 ;  /* 0x0000000706477224 */ /* 0x000fe400078e0247 */
[----:B------:R-:W-:-:S04]  /*52a0*/  IMAD.HI.U32 R7, R3, R75, RZ ;  /* 0x0000004b03077227 */ /* 0x000fc800078e00ff */
[----:B------:R-:W-:Y:S02]  /*52b0*/  IMAD.MOV R9, RZ, RZ, -R9 ;  /* 0x000000ffff097224 */ /* 0x000fe400078e0a09 */
[----:B------:R-:W-:Y:S02]  /*52c0*/  IMAD.MOV R7, RZ, RZ, -R7 ;  /* 0x000000ffff077224 */ /* 0x000fe400078e0a07 */
[C---:B------:R-:W-:Y:S02]  /*52d0*/  IMAD R59, R6.reuse, R9, R59 ;  /* 0x00000009063b7224 */ /* 0x040fe400078e023b */
[--C-:B------:R-:W-:Y:S02]  /*52e0*/  @!P6 IMAD.IADD R67, R67, 0x1, -R6.reuse ;  /* 0x000000014343e824 */ /* 0x100fe400078e0a06 */
[----:B------:R-:W-:Y:S01]  /*52f0*/  @!P1 IMAD.IADD R43, R43, 0x1, -R6 ;  /* 0x000000012b2b9824 */ /* 0x000fe200078e0a06 */
[----:B------:R-:W-:Y:S01]  /*5300*/  ISETP.GT.U32.AND P1, PT, R6, R55, PT ;  /* 0x000000370600720c */ /* 0x000fe20003f24070 */
[----:B------:R-:W-:-:S04]  /*5310*/  IMAD.HI.U32 R9, R3, R69, RZ ;  /* 0x0000004503097227 */ /* 0x000fc800078e00ff */
[----:B------:R-:W-:Y:S02]  /*5320*/  IMAD R75, R6, R7, R75 ;  /* 0x00000007064b7224 */ /* 0x000fe400078e024b */
[----:B------:R-:W-:-:S04]  /*5330*/  IMAD.HI.U32 R7, R3, R81, RZ ;  /* 0x0000005103077227 */ /* 0x000fc800078e00ff */
[--C-:B------:R-:W-:Y:S01]  /*5340*/  @!P4 IMAD.IADD R51, R51, 0x1, -R6.reuse ;  /* 0x000000013333c824 */ /* 0x100fe200078e0a06 */
[C---:B------:R-:W-:Y:S01]  /*5350*/  ISETP.GT.U32.AND P4, PT, R6.reuse, R63, PT ;  /* 0x0000003f0600720c */ /* 0x040fe20003f84070 */
[----:B------:R-:W-:Y:S01]  /*5360*/  @!P5 IMAD.IADD R53, R53, 0x1, -R6 ;  /* 0x000000013535d824 */ /* 0x000fe200078e0a06 */
[C---:B------:R-:W-:Y:S01]  /*5370*/  ISETP.GT.U32.AND P5, PT, R6.reuse, R67, PT ;  /* 0x000000430600720c */ /* 0x040fe20003fa4070 */
[----:B------:R-:W-:Y:S02]  /*5380*/  IMAD.MOV R9, RZ, RZ, -R9 ;  /* 0x000000ffff097224 */ /* 0x000fe400078e0a09 */
[----:B------:R-:W-:Y:S01]  /*5390*/  IMAD.HI.U32 R8, R3, R73, RZ ;  /* 0x0000004903087227 */ /* 0x000fe200078e00ff */
[----:B------:R-:W-:-:S03]  /*53a0*/  ISETP.GT.U32.AND P6, PT, R6, R65, PT ;  /* 0x000000410600720c */ /* 0x000fc60003fc4070 */
[----:B------:R-:W-:-:S04]  /*53b0*/  IMAD.HI.U32 R10, R3, R77, RZ ;  /* 0x0000004d030a7227 */ /* 0x000fc800078e00ff */
[----:B------:R-:W-:Y:S02]  /*53c0*/  IMAD.MOV R7, RZ, RZ, -R7 ;  /* 0x000000ffff077224 */ /* 0x000fe400078e0a07 */
[----:B------:R-:W-:Y:S02]  /*53d0*/  IMAD R69, R6, R9, R69 ;  /* 0x0000000906457224 */ /* 0x000fe400078e0245 */
[----:B------:R-:W-:Y:S02]  /*53e0*/  IMAD.MOV R8, RZ, RZ, -R8 ;  /* 0x000000ffff087224 */ /* 0x000fe400078e0a08 */
[----:B------:R-:W-:-:S04]  /*53f0*/  IMAD.HI.U32 R9, R3, R79, RZ ;  /* 0x0000004f03097227 */ /* 0x000fc800078e00ff */
[----:B------:R-:W-:Y:S02]  /*5400*/  IMAD.MOV R10, RZ, RZ, -R10 ;  /* 0x000000ffff0a7224 */ /* 0x000fe400078e0a0a */
[----:B------:R-:W-:Y:S02]  /*5410*/  IMAD R81, R6, R7, R81 ;  /* 0x0000000706517224 */ /* 0x000fe400078e0251 */
[----:B------:R-:W-:-:S04]  /*5420*/  IMAD.HI.U32 R7, R3, R85, RZ ;  /* 0x0000005503077227 */ /* 0x000fc800078e00ff */
[C---:B------:R-:W-:Y:S02]  /*5430*/  IMAD R73, R6.reuse, R8, R73 ;  /* 0x0000000806497224 */ /* 0x040fe400078e0249 */
[----:B------:R-:W-:Y:S02]  /*5440*/  IMAD.MOV R9, RZ, RZ, -R9 ;  /* 0x000000ffff097224 */ /* 0x000fe400078e0a09 */
[C---:B------:R-:W-:Y:S02]  /*5450*/  IMAD R77, R6.reuse, R10, R77 ;  /* 0x0000000a064d7224 */ /* 0x040fe400078e024d */
[----:B------:R-:W-:Y:S01]  /*5460*/  @!P1 IMAD.IADD R55, R55, 0x1, -R6 ;  /* 0x0000000137379824 */ /* 0x000fe200078e0a06 */
[----:B------:R-:W-:Y:S01]  /*5470*/  ISETP.GT.U32.AND P1, PT, R6, R69, PT ;  /* 0x000000450600720c */ /* 0x000fe20003f24070 */
[----:B------:R-:W-:-:S04]  /*5480*/  IMAD.HI.U32 R8, R3, R83, RZ ;  /* 0x0000005303087227 */ /* 0x000fc800078e00ff */
[----:B------:R-:W-:Y:S02]  /*5490*/  IMAD.MOV R7, RZ, RZ, -R7 ;  /* 0x000000ffff077224 */ /* 0x000fe400078e0a07 */
[C---:B------:R-:W-:Y:S02]  /*54a0*/  IMAD R79, R6.reuse, R9, R79 ;  /* 0x00000009064f7224 */ /* 0x040fe400078e024f */
[--C-:B------:R-:W-:Y:S01]  /*54b0*/  @!P4 IMAD.IADD R63, R63, 0x1, -R6.reuse ;  /* 0x000000013f3fc824 */ /* 0x100fe200078e0a06 */
[C---:B------:R-:W-:Y:S01]  /*54c0*/  ISETP.GT.U32.AND P4, PT, R6.reuse, R77, PT ;  /* 0x0000004d0600720c */ /* 0x040fe20003f84070 */
[----:B------:R-:W-:Y:S01]  /*54d0*/  @!P5 IMAD.IADD R67, R67, 0x1, -R6 ;  /* 0x000000014343d824 */ /* 0x000fe200078e0a06 */
[C---:B------:R-:W-:Y:S01]  /*54e0*/  ISETP.GT.U32.AND P5, PT, R6.reuse, R81, PT ;  /* 0x000000510600720c */ /* 0x040fe20003fa4070 */
[----:B------:R-:W-:Y:S02]  /*54f0*/  IMAD.MOV R8, RZ, RZ, -R8 ;  /* 0x000000ffff087224 */ /* 0x000fe400078e0a08 */
[----:B------:R-:W-:-:S02]  /*5500*/  IMAD R85, R6, R7, R85 ;  /* 0x0000000706557224 */ /* 0x000fc400078e0255 */
[----:B------:R-:W-:-:S04]  /*5510*/  IMAD.HI.U32 R7, R3, R91, RZ ;  /* 0x0000005b03077227 */ /* 0x000fc800078e00ff */
[----:B------:R-:W-:Y:S01]  /*5520*/  @!P6 IMAD.IADD R65, R65, 0x1, -R6 ;  /* 0x000000014141e824 */ /* 0x000fe200078e0a06 */
[C---:B------:R-:W-:Y:S01]  /*5530*/  ISETP.GT.U32.AND P6, PT, R6.reuse, R79, PT ;  /* 0x0000004f0600720c */ /* 0x040fe20003fc4070 */
[----:B------:R-:W-:Y:S02]  /*5540*/  IMAD R83, R6, R8, R83 ;  /* 0x0000000806537224 */ /* 0x000fe400078e0253 */
[----:B------:R-:W-:-:S04]  /*5550*/  IMAD.HI.U32 R8, R3, R93, RZ ;  /* 0x0000005d03087227 */ /* 0x000fc800078e00ff */
[----:B------:R-:W-:Y:S02]  /*5560*/  IMAD.MOV R7, RZ, RZ, -R7 ;  /* 0x000000ffff077224 */ /* 0x000fe400078e0a07 */
[----:B------:R-:W-:Y:S02]  /*5570*/  IMAD.MOV R8, RZ, RZ, -R8 ;  /* 0x000000ffff087224 */ /* 0x000fe400078e0a08 */
[C---:B------:R-:W-:Y:S02]  /*5580*/  IMAD R91, R6.reuse, R7, R91 ;  /* 0x00000007065b7224 */ /* 0x040fe400078e025b */
[--C-:B------:R-:W-:Y:S02]  /*5590*/  @!P1 IMAD.IADD R69, R69, 0x1, -R6.reuse ;  /* 0x0000000145459824 */ /* 0x100fe400078e0a06 */
[C---:B------:R-:W-:Y:S02]  /*55a0*/  IMAD R93, R6.reuse, R8, R93 ;  /* 0x00000008065d7224 */ /* 0x040fe400078e025d */
[--C-:B------:R-:W-:Y:S01]  /*55b0*/  @!P4 IMAD.IADD R77, R77, 0x1, -R6.reuse ;  /* 0x000000014d4dc824 */ /* 0x100fe200078e0a06 */
[C---:B------:R-:W-:Y:S01]  /*55c0*/  ISETP.GT.U32.AND P4, PT, R6.reuse, R91, PT ;  /* 0x0000005b0600720c */ /* 0x040fe20003f84070 */
[----:B------:R-:W-:Y:S01]  /*55d0*/  @!P5 IMAD.IADD R81, R81, 0x1, -R6 ;  /* 0x000000015151d824 */ /* 0x000fe200078e0a06 */
[----:B------:R-:W-:Y:S01]  /*55e0*/  ISETP.GT.U32.AND P5, PT, R6, R69, PT ;  /* 0x000000450600720c */ /* 0x000fe20003fa4070 */
[----:B------:R-:W-:-:S04]  /*55f0*/  IMAD.HI.U32 R7, R3, R95, RZ ;  /* 0x0000005f03077227 */ /* 0x000fc800078e00ff */
[----:B------:R-:W-:Y:S01]  /*5600*/  @!P6 IMAD.IADD R79, R79, 0x1, -R6 ;  /* 0x000000014f4fe824 */ /* 0x000fe200078e0a06 */
[----:B------:R-:W-:Y:S01]  /*5610*/  ISETP.GT.U32.AND P6, PT, R6, R93, PT ;  /* 0x0000005d0600720c */ /* 0x000fe20003fc4070 */
[----:B------:R-:W-:-:S04]  /*5620*/  IMAD.MOV R7, RZ, RZ, -R7 ;  /* 0x000000ffff077224 */ /* 0x000fc800078e0a07 */
[----:B------:R-:W-:Y:S02]  /*5630*/  IMAD R95, R6, R7, R95 ;  /* 0x00000007065f7224 */ /* 0x000fe400078e025f */
[----:B------:R-:W-:-:S04]  /*5640*/  IMAD.HI.U32 R7, R3, R101, RZ ;  /* 0x0000006503077227 */ /* 0x000fc800078e00ff */
[--C-:B------:R-:W-:Y:S02]  /*5650*/  @!P4 IMAD.IADD R91, R91, 0x1, -R6.reuse ;  /* 0x000000015b5bc824 */ /* 0x100fe400078e0a06 */
[--C-:B------:R-:W-:Y:S01]  /*5660*/  @!P5 IMAD.IADD R69, R69, 0x1, -R6.reuse ;  /* 0x000000014545d824 */ /* 0x100fe200078e0a06 */
[C---:B------:R-:W-:Y:S01]  /*5670*/  ISETP.GT.U32.AND P5, PT, R6.reuse, R81, PT ;  /* 0x000000510600720c */ /* 0x040fe20003fa4070 */
[----:B------:R-:W-:Y:S02]  /*5680*/  IMAD.MOV R7, RZ, RZ, -R7 ;  /* 0x000000ffff077224 */ /* 0x000fe400078e0a07 */
[----:B------:R-:W-:Y:S01]  /*5690*/  @!P6 IMAD.IADD R93, R93, 0x1, -R6 ;  /* 0x000000015d5de824 */ /* 0x000fe200078e0a06 */
[C---:B------:R-:W-:Y:S01]  /*56a0*/  ISETP.GT.U32.AND P6, PT, R6.reuse, R91, PT ;  /* 0x0000005b0600720c */ /* 0x040fe20003fc4070 */
[----:B------:R-:W-:Y:S02]  /*56b0*/  IMAD R101, R6, R7, R101 ;  /* 0x0000000706657224 */ /* 0x000fe400078e0265 */
[----:B------:R-:W-:-:S04]  /*56c0*/  IMAD.HI.U32 R7, R3, R105, RZ ;  /* 0x0000006903077227 */ /* 0x000fc800078e00ff */
[----:B------:R-:W-:Y:S02]  /*56d0*/  IMAD.MOV R7, RZ, RZ, -R7 ;  /* 0x000000ffff077224 */ /* 0x000fe400078e0a07 */
[--C-:B------:R-:W-:Y:S01]  /*56e0*/  @!P5 IMAD.IADD R81, R81, 0x1, -R6.reuse ;  /* 0x000000015151d824 */ /* 0x100fe200078e0a06 */
[C---:B------:R-:W-:Y:S01]  /*56f0*/  ISETP.GT.U32.AND P5, PT, R6.reuse, R95, PT ;  /* 0x0000005f0600720c */ /* 0x040fe20003fa4070 */
[----:B------:R-:W-:Y:S02]  /*5700*/  IMAD R105, R6, R7, R105 ;  /* 0x0000000706697224 */ /* 0x000fe400078e0269 */
[----:B------:R-:W-:-:S03]  /*5710*/  @!P6 IMAD.IADD R91, R91, 0x1, -R6 ;  /* 0x000000015b5be824 */ /* 0x000fc600078e0a06 */
[----:B------:R-:W-:-:S07]  /*5720*/  ISETP.GT.U32.AND P6, PT, R6, R105, PT ;  /* 0x000000690600720c */ /* 0x000fce0003fc4070 */
[----:B------:R-:W-:-:S06]  /*5730*/  @!P5 IMAD.IADD R95, R95, 0x1, -R6 ;  /* 0x000000015f5fd824 */ /* 0x000fcc00078e0a06 */
[--C-:B------:R-:W-:Y:S01]  /*5740*/  @!P6 IMAD.IADD R105, R105, 0x1, -R6.reuse ;  /* 0x000000016969e824 */ /* 0x100fe200078e0a06 */
[C---:B------:R-:W-:Y:S01]  /*5750*/  ISETP.GT.U32.AND P6, PT, R6.reuse, R95, PT ;  /* 0x0000005f0600720c */ /* 0x040fe20003fc4070 */
[----:B------:R0:W-:Y:S04]  /*5760*/  STL [R1+0x884], R21 ;  /* 0x0008841501007387 */ /* 0x0001e80000100800 */
[----:B------:R-:W2:Y:S01]  /*5770*/  LDL R15, [R1+0x778] ;  /* 0x00077800010f7983 */ /* 0x000ea20000100800 */
[C---:B------:R-:W-:Y:S02]  /*5780*/  ISETP.GT.U32.AND P3, PT, R6.reuse, R46, PT ;  /* 0x0000002e0600720c */ /* 0x040fe40003f64070 */
[C---:B------:R-:W-:Y:S02]  /*5790*/  ISETP.GT.U32.AND P2, PT, R6.reuse, R30, PT ;  /* 0x0000001e0600720c */ /* 0x040fe40003f44070 */
[----:B------:R-:W-:Y:S01]  /*57a0*/  ISETP.GT.U32.AND P0, PT, R6, R57, PT ;  /* 0x000000390600720c */ /* 0x000fe20003f04070 */
[----:B0-----:R-:W3:Y:S02]  /*57b0*/  LDL R21, [R1+0x784] ;  /* 0x0007840001157983 */ /* 0x001ee40000100800 */
[--C-:B------:R-:W-:Y:S01]  /*57c0*/  @!P6 IMAD.IADD R95, R95, 0x1, -R6.reuse ;  /* 0x000000015f5fe824 */ /* 0x100fe200078e0a06 */
[----:B------:R-:W-:Y:S01]  /*57d0*/  ISETP.GE.AND P6, PT, R159, RZ, PT ;  /* 0x000000ff9f00720c */ /* 0x000fe20003fc6270 */
[----:B------:R-:W-:Y:S01]  /*57e0*/  IMAD.HI.U32 R10, R3, R87, RZ ;  /* 0x00000057030a7227 */ /* 0x000fe200078e00ff */
[----:B------:R-:W4:Y:S03]  /*57f0*/  LDL R159, [R1+0x788] ;  /* 0x00078800019f7983 */ /* 0x000f260000100800 */
[----:B------:R-:W-:Y:S01]  /*5800*/  @!P3 IMAD.IADD R46, R46, 0x1, -R6 ;  /* 0x000000012e2eb824 */ /* 0x000fe200078e0a06 */
[----:B------:R-:W-:-:S02]  /*5810*/  ISETP.GT.U32.AND P3, PT, R6, R58, PT ;  /* 0x0000003a0600720c */ /* 0x000fc40003f64070 */
[C---:B------:R-:W-:Y:S01]  /*5820*/  ISETP.GT.U32.AND P1, PT, R6.reuse, R83, PT ;  /* 0x000000530600720c */ /* 0x040fe20003f24070 */
[----:B------:R-:W-:Y:S01]  /*5830*/  IMAD.HI.U32 R9, R3, R89, RZ ;  /* 0x0000005903097227 */ /* 0x000fe200078e00ff */
[----:B------:R-:W-:Y:S01]  /*5840*/  ISETP.GT.U32.AND P4, PT, R6, R79, PT ;  /* 0x0000004f0600720c */ /* 0x000fe20003f84070 */
[----:B------:R-:W5:Y:S08]  /*5850*/  LDL R13, [R1+0x79c] ;  /* 0x00079c00010d7983 */ /* 0x000f700000100800 */
[----:B------:R-:W-:Y:S01]  /*5860*/  @!P3 IMAD.IADD R58, R58, 0x1, -R6 ;  /* 0x000000013a3ab824 */ /* 0x000fe200078e0a06 */
[----:B------:R-:W-:-:S13]  /*5870*/  ISETP.GT.U32.AND P3, PT, R6, R46, PT ;  /* 0x0000002e0600720c */ /* 0x000fda0003f64070 */
[--C-:B------:R-:W-:Y:S01]  /*5880*/  @!P3 IMAD.IADD R46, R46, 0x1, -R6.reuse ;  /* 0x000000012e2eb824 */ /* 0x100fe200078e0a06 */
[----:B------:R-:W-:Y:S01]  /*5890*/  ISETP.GT.U32.AND P3, PT, R6, R32, PT ;  /* 0x000000200600720c */ /* 0x000fe20003f64070 */
[----:B------:R-:W-:-:S12]  /*58a0*/  @!P2 IMAD.IADD R30, R30, 0x1, -R6 ;  /* 0x000000011e1ea824 */ /* 0x000fd800078e0a06 */
[----:B------:R-:W-:Y:S01]  /*58b0*/  @!P3 IMAD.IADD R32, R32, 0x1, -R6 ;  /* 0x000000012020b824 */ /* 0x000fe200078e0a06 */
[----:B------:R-:W-:-:S04]  /*58c0*/  ISETP.GT.U32.AND P3, PT, R6, R33, PT ;  /* 0x000000210600720c */ /* 0x000fc80003f64070 */
[----:B------:R-:W-:-:S09]  /*58d0*/  ISETP.GT.U32.AND P2, PT, R6, R32, PT ;  /* 0x000000200600720c */ /* 0x000fd20003f44070 */
[----:B------:R-:W-:Y:S01]  /*58e0*/  @!P3 IMAD.IADD R33, R33, 0x1, -R6 ;  /* 0x000000012121b824 */ /* 0x000fe200078e0a06 */
[----:B------:R-:W-:-:S03]  /*58f0*/  ISETP.GT.U32.AND P3, PT, R6, R29, PT ;  /* 0x0000001d0600720c */ /* 0x000fc60003f64070 */
[----:B------:R-:W-:Y:S01]  /*5900*/  @!P2 IMAD.IADD R32, R32, 0x1, -R6 ;  /* 0x000000012020a824 */ /* 0x000fe200078e0a06 */
        /* <DEDUP_REMOVED lines=9> */
[--C-:B------:R-:W-:Y:S01]  /*59a0*/  @!P3 IMAD.IADD R47, R47, 0x1, -R6.reuse ;  /* 0x000000012f2fb824 */ /* 0x100fe200078e0a06 */
[C---:B------:R-:W-:Y:S01]  /*59b0*/  ISETP.GT.U32.AND P3, PT, R6.reuse, R61, PT ;  /* 0x0000003d0600720c */ /* 0x040fe20003f64070 */
[--C-:B------:R-:W-:Y:S01]  /*59c0*/  @!P0 IMAD.IADD R57, R57, 0x1, -R6.reuse ;  /* 0x0000000139398824 */ /* 0x100fe200078e0a06 */
[C---:B------:R-:W-:Y:S01]  /*59d0*/  ISETP.GT.U32.AND P0, PT, R6.reuse, R45, PT ;  /* 0x0000002d0600720c */ /* 0x040fe20003f04070 */
        /* <DEDUP_REMOVED lines=13> */
[----:B------:R-:W-:Y:S01]  /*5ab0*/  ISETP.GT.U32.AND P2, PT, R6, R73, PT ;  /* 0x000000490600720c */ /* 0x000fe20003f44070 */
[----:B------:R-:W-:Y:S02]  /*5ac0*/  IMAD.MOV R10, RZ, RZ, -R10 ;  /* 0x000000ffff0a7224 */ /* 0x000fe400078e0a0a */
[----:B------:R-:W-:-:S06]  /*5ad0*/  IMAD.MOV R9, RZ, RZ, -R9 ;  /* 0x000000ffff097224 */ /* 0x000fcc00078e0a09 */
[--C-:B------:R-:W-:Y:S01]  /*5ae0*/  @!P3 IMAD.IADD R61, R61, 0x1, -R6.reuse ;  /* 0x000000013d3db824 */ /* 0x100fe200078e0a06 */
[C---:B------:R-:W-:Y:S01]  /*5af0*/  ISETP.GT.U32.AND P3, PT, R6.reuse, R75, PT ;  /* 0x0000004b0600720c */ /* 0x040fe20003f64070 */
[C---:B------:R-:W-:Y:S02]  /*5b00*/  IMAD R87, R6.reuse, R10, R87 ;  /* 0x0000000a06577224 */ /* 0x040fe400078e0257 */
[--C-:B------:R-:W-:Y:S02]  /*5b10*/  @!P0 IMAD.IADD R71, R71, 0x1, -R6.reuse ;  /* 0x0000000147478824 */ /* 0x100fe400078e0a06 */
[--C-:B------:R-:W-:Y:S01]  /*5b20*/  @!P2 IMAD.IADD R73, R73, 0x1, -R6.reuse ;  /* 0x000000014949a824 */ /* 0x100fe200078e0a06 */
[C---:B------:R-:W-:Y:S01]  /*5b30*/  ISETP.GT.U32.AND P2, PT, R6.reuse, R87, PT ;  /* 0x000000570600720c */ /* 0x040fe20003f44070 */
[C---:B------:R-:W-:Y:S02]  /*5b40*/  IMAD R89, R6.reuse, R9, R89 ;  /* 0x0000000906597224 */ /* 0x040fe400078e0259 */
[----:B------:R-:W-:Y:S01]  /*5b50*/  @!P1 IMAD.IADD R83, R83, 0x1, -R6 ;  /* 0x0000000153539824 */ /* 0x000fe200078e0a06 */
[----:B------:R-:W-:-:S03]  /*5b60*/  ISETP.GT.U32.AND P1, PT, R6, R71, PT ;  /* 0x000000470600720c */ /* 0x000fc60003f24070 */
[----:B------:R-:W-:Y:S01]  /*5b70*/  @!P3 IMAD.IADD R75, R75, 0x1, -R6 ;  /* 0x000000014b4bb824 */ /* 0x000fe200078e0a06 */
[----:B------:R-:W-:Y:S01]  /*5b80*/  ISETP.GT.U32.AND P3, PT, R6, R89, PT ;  /* 0x000000590600720c */ /* 0x000fe20003f64070 */
[----:B------:R-:W-:-:S04]  /*5b90*/  IMAD.HI.U32 R7, R3, R113, RZ ;  /* 0x0000007103077227 */ /* 0x000fc800078e00ff */
[--C-:B------:R-:W-:Y:S01]  /*5ba0*/  @!P2 IMAD.IADD R87, R87, 0x1, -R6.reuse ;  /* 0x000000015757a824 */ /* 0x100fe200078e0a06 */
[C---:B------:R-:W-:Y:S01]  /*5bb0*/  ISETP.GT.U32.AND P2, PT, R6.reuse, R75, PT ;  /* 0x0000004b0600720c */ /* 0x040fe20003f44070 */
[----:B------:R-:W-:Y:S02]  /*5bc0*/  IMAD.MOV R7, RZ, RZ, -R7 ;  /* 0x000000ffff077224 */ /* 0x000fe400078e0a07 */
[----:B------:R-:W-:Y:S01]  /*5bd0*/  @!P1 IMAD.IADD R71, R71, 0x1, -R6 ;  /* 0x0000000147479824 */ /* 0x000fe200078e0a06 */
[----:B------:R-:W-:Y:S01]  /*5be0*/  ISETP.GT.U32.AND P1, PT, R6, R83, PT ;  /* 0x000000530600720c */ /* 0x000fe20003f24070 */
[----:B------:R-:W-:-:S04]  /*5bf0*/  IMAD.HI.U32 R10, R3, R97, RZ ;  /* 0x00000061030a7227 */ /* 0x000fc800078e00ff */
[----:B------:R-:W-:Y:S01]  /*5c00*/  @!P3 IMAD.IADD R89, R89, 0x1, -R6 ;  /* 0x000000015959b824 */ /* 0x000fe200078e0a06 */
[C---:B------:R-:W-:Y:S01]  /*5c10*/  ISETP.GT.U32.AND P3, PT, R6.reuse, R77, PT ;  /* 0x0000004d0600720c */ /* 0x040fe20003f64070 */
[----:B------:R-:W-:Y:S01]  /*5c20*/  IMAD R113, R6, R7, R113 ;  /* 0x0000000706717224 */ /* 0x000fe200078e0271 */
[----:B------:R-:W-:Y:S01]  /*5c30*/  IABS R7, R14 ;  /* 0x0000000e00077213 */ /* 0x000fe20000000000 */
[----:B------:R-:W-:Y:S02]  /*5c40*/  IMAD.MOV R10, RZ, RZ, -R10 ;  /* 0x000000ffff0a7224 */ /* 0x000fe400078e0a0a */
[----:B------:R-:W-:-:S04]  /*5c50*/  IMAD.HI.U32 R8, R3, R103, RZ ;  /* 0x0000006703087227 */ /* 0x000fc800078e00ff */
[----:B------:R-:W-:-:S04]  /*5c60*/  IMAD.HI.U32 R5, R3, R7, RZ ;  /* 0x0000000703057227 */ /* 0x000fc800078e00ff */
[C---:B------:R-:W-:Y:S02]  /*5c70*/  IMAD R97, R6.reuse, R10, R97 ;  /* 0x0000000a06617224 */ /* 0x040fe400078e0261 */
[----:B------:R-:W-:Y:S01]  /*5c80*/  @!P2 IMAD.IADD R75, R75, 0x1, -R6 ;  /* 0x000000014b4ba824 */ /* 0x000fe200078e0a06 */
[C---:B------:R-:W-:Y:S01]  /*5c90*/  ISETP.GT.U32.AND P2, PT, R6.reuse, R87, PT ;  /* 0x000000570600720c */ /* 0x040fe20003f44070 */
[----:B------:R-:W-:Y:S02]  /*5ca0*/  IMAD.MOV R8, RZ, RZ, -R8 ;  /* 0x000000ffff087224 */ /* 0x000fe400078e0a08 */
[----:B------:R-:W-:Y:S02]  /*5cb0*/  IMAD.MOV R5, RZ, RZ, -R5 ;  /* 0x000000ffff057224 */ /* 0x000fe400078e0a05 */
[----:B------:R-:W-:Y:S01]  /*5cc0*/  @!P1 IMAD.IADD R83, R83, 0x1, -R6 ;  /* 0x0000000153539824 */ /* 0x000fe200078e0a06 */
[C---:B------:R-:W-:Y:S01]  /*5cd0*/  ISETP.GT.U32.AND P1, PT, R6.reuse, R97, PT ;  /* 0x000000610600720c */ /* 0x040fe20003f24070 */
[----:B------:R-:W-:-:S02]  /*5ce0*/  IMAD R103, R6, R8, R103 ;  /* 0x0000000806677224 */ /* 0x000fc400078e0267 */
[----:B------:R-:W-:Y:S01]  /*5cf0*/  @!P3 IMAD.IADD R77, R77, 0x1, -R6 ;  /* 0x000000014d4db824 */ /* 0x000fe200078e0a06 */
[----:B------:R-:W-:Y:S01]  /*5d00*/  ISETP.GT.U32.AND P3, PT, R6, R89, PT ;  /* 0x000000590600720c */ /* 0x000fe20003f64070 */
[----:B------:R-:W-:-:S04]  /*5d10*/  IMAD.HI.U32 R8, R3, R111, RZ ;  /* 0x0000006f03087227 */ /* 0x000fc800078e00ff */
[C---:B------:R-:W-:Y:S02]  /*5d20*/  IMAD R115, R6.reuse, R5, R7 ;  /* 0x0000000506737224 */ /* 0x040fe400078e0207 */
[----:B------:R-:W-:Y:S01]  /*5d30*/  @!P4 IMAD.IADD R79, R79, 0x1, -R6 ;  /* 0x000000014f4fc824 */ /* 0x000fe200078e0a06 */
[----:B------:R-:W-:Y:S01]  /*5d40*/  ISETP.GT.U32.AND P4, PT, R6, R93, PT ;  /* 0x0000005d0600720c */ /* 0x000fe20003f84070 */
[C---:B------:R-:W-:Y:S01]  /*5d50*/  IMAD.HI.U32 R9, R3.reuse, R99, RZ ;  /* 0x0000006303097227 */ /* 0x040fe200078e00ff */
[----:B------:R-:W5:Y:S03]  /*5d60*/  LDL R7, [R1+0x78c] ;  /* 0x00078c0001077983 */ /* 0x000f660000100800 */
[----:B------:R-:W-:-:S04]  /*5d70*/  IMAD.HI.U32 R5, R3, R117, RZ ;  /* 0x0000007503057227 */ /* 0x000fc800078e00ff */
[----:B------:R-:W-:-:S04]  /*5d80*/  IMAD.HI.U32 R10, R3, R107, RZ ;  /* 0x0000006b030a7227 */ /* 0x000fc800078e00ff */
[----:B------:R-:W-:Y:S02]  /*5d90*/  IMAD.MOV R8, RZ, RZ, -R8 ;  /* 0x000000ffff087224 */ /* 0x000fe400078e0a08 */
[----:B------:R-:W-:Y:S02]  /*5da0*/  IMAD.MOV R9, RZ, RZ, -R9 ;  /* 0x000000ffff097224 */ /* 0x000fe400078e0a09 */
[----:B------:R-:W-:Y:S02]  /*5db0*/  IMAD.MOV R5, RZ, RZ, -R5 ;  /* 0x000000ffff057224 */ /* 0x000fe400078e0a05 */
[----:B------:R-:W-:Y:S02]  /*5dc0*/  IMAD.MOV R10, RZ, RZ, -R10 ;  /* 0x000000ffff0a7224 */ /* 0x000fe400078e0a0a */
[C---:B------:R-:W-:Y:S02]  /*5dd0*/  IMAD R111, R6.reuse, R8, R111 ;  /* 0x00000008066f7224 */ /* 0x040fe400078e026f */
[----:B------:R-:W-:Y:S01]  /*5de0*/  @!P2 IMAD.IADD R87, R87, 0x1, -R6 ;  /* 0x000000015757a824 */ /* 0x000fe200078e0a06 */
[C---:B------:R-:W-:Y:S01]  /*5df0*/  ISETP.GT.U32.AND P2, PT, R6.reuse, R101, PT ;  /* 0x000000650600720c */ /* 0x040fe20003f44070 */
[C---:B------:R-:W-:Y:S01]  /*5e00*/  IMAD R99, R6.reuse, R9, R99 ;  /* 0x0000000906637224 */ /* 0x040fe200078e0263 */
[----:B------:R-:W5:Y:S01]  /*5e10*/  LDL R8, [R1+0x790] ;  /* 0x0007900001087983 */ /* 0x000f620000100800 */
[----:B------:R-:W-:-:S02]  /*5e20*/  IMAD R117, R6, R5, R117 ;  /* 0x0000000506757224 */ /* 0x000fc400078e0275 */
[----:B------:R-:W-:-:S04]  /*5e30*/  IMAD.HI.U32 R9, R3, R109, RZ ;  /* 0x0000006d03097227 */ /* 0x000fc800078e00ff */
[C---:B------:R-:W-:Y:S02]  /*5e40*/  IMAD R107, R6.reuse, R10, R107 ;  /* 0x0000000a066b7224 */ /* 0x040fe400078e026b */
[----:B------:R-:W-:Y:S01]  /*5e50*/  IMAD.HI.U32 R5, R3, R119, RZ ;  /* 0x0000007703057227 */ /* 0x000fe200078e00ff */
[----:B------:R-:W5:Y:S03]  /*5e60*/  LDL R10, [R1+0x798] ;  /* 0x00079800010a7983 */ /* 0x000f660000100800 */
[--C-:B------:R-:W-:Y:S01]  /*5e70*/  @!P1 IMAD.IADD R97, R97, 0x1, -R6.reuse ;  /* 0x0000000161619824 */ /* 0x100fe200078e0a06 */
[C---:B------:R-:W-:Y:S01]  /*5e80*/  ISETP.GT.U32.AND P1, PT, R6.reuse, R111, PT ;  /* 0x0000006f0600720c */ /* 0x040fe20003f24070 */
[----:B------:R-:W-:Y:S01]  /*5e90*/  @!P3 IMAD.IADD R89, R89, 0x1, -R6 ;  /* 0x000000015959b824 */ /* 0x000fe200078e0a06 */
[----:B------:R-:W-:Y:S01]  /*5ea0*/  ISETP.GT.U32.AND P3, PT, R6, R103, PT ;  /* 0x000000670600720c */ /* 0x000fe20003f64070 */
[----:B------:R-:W-:-:S02]  /*5eb0*/  IMAD.MOV R9, RZ, RZ, -R9 ;  /* 0x000000ffff097224 */ /* 0x000fc400078e0a09 */
[----:B------:R-:W-:Y:S02]  /*5ec0*/  IMAD.MOV R5, RZ, RZ, -R5 ;  /* 0x000000ffff057224 */ /* 0x000fe400078e0a05 */
[--C-:B------:R-:W-:Y:S01]  /*5ed0*/  @!P4 IMAD.IADD R93, R93, 0x1, -R6.reuse ;  /* 0x000000015d5dc824 */ /* 0x100fe200078e0a06 */
[C---:B------:R-:W-:Y:S01]  /*5ee0*/  ISETP.GT.U32.AND P4, PT, R6.reuse, R107, PT ;  /* 0x0000006b0600720c */ /* 0x040fe20003f84070 */
[C---:B------:R-:W-:Y:S02]  /*5ef0*/  IMAD R109, R6.reuse, R9, R109 ;  /* 0x00000009066d7224 */ /* 0x040fe400078e026d */
[C---:B------:R-:W-:Y:S01]  /*5f00*/  IMAD R119, R6.reuse, R5, R119 ;  /* 0x0000000506777224 */ /* 0x040fe200078e0277 */
[----:B------:R-:W-:Y:S01]  /*5f10*/  IABS R5, R16 ;  /* 0x0000001000057213 */ /* 0x000fe20000000000 */
[--C-:B------:R-:W-:Y:S01]  /*5f20*/  @!P2 IMAD.IADD R101, R101, 0x1, -R6.reuse ;  /* 0x000000016565a824 */ /* 0x100fe200078e0a06 */
[C---:B------:R-:W-:Y:S01]  /*5f30*/  ISETP.GT.U32.AND P5, PT, R6.reuse, R109, PT ;  /* 0x0000006d0600720c */ /* 0x040fe20003fa4070 */
[--C-:B------:R-:W-:Y:S01]  /*5f40*/  @!P1 IMAD.IADD R111, R111, 0x1, -R6.reuse ;  /* 0x000000016f6f9824 */ /* 0x100fe200078e0a06 */
[C---:B------:R-:W-:Y:S01]  /*5f50*/  ISETP.GT.U32.AND P2, PT, R6.reuse, R115, PT ;  /* 0x000000730600720c */ /* 0x040fe20003f44070 */
[----:B------:R-:W-:Y:S01]  /*5f60*/  IMAD.HI.U32 R3, R3, R5, RZ ;  /* 0x0000000503037227 */ /* 0x000fe200078e00ff */
[C---:B------:R-:W-:Y:S01]  /*5f70*/  ISETP.GT.U32.AND P1, PT, R6.reuse, R101, PT ;  /* 0x000000650600720c */ /* 0x040fe20003f24070 */
[----:B------:R-:W5:Y:S02]  /*5f80*/  LDL R9, [R1+0x794] ;  /* 0x0007940001097983 */ /* 0x000f640000100800 */
[----:B------:R-:W-:Y:S01]  /*5f90*/  @!P3 IMAD.IADD R103, R103, 0x1, -R6 ;  /* 0x000000016767b824 */ /* 0x000fe200078e0a06 */
[----:B------:R-:W-:Y:S01]  /*5fa0*/  ISETP.GT.U32.AND P3, PT, R6, R117, PT ;  /* 0x000000750600720c */ /* 0x000fe20003f64070 */
[----:B------:R-:W-:-:S02]  /*5fb0*/  IMAD.MOV R3, RZ, RZ, -R3 ;  /* 0x000000ffff037224 */ /* 0x000fc400078e0a03 */
[--C-:B------:R-:W-:Y:S01]  /*5fc0*/  @!P4 IMAD.IADD R107, R107, 0x1, -R6.reuse ;  /* 0x000000016b6bc824 */ /* 0x100fe200078e0a06 */
[C---:B------:R-:W-:Y:S01]  /*5fd0*/  ISETP.GT.U32.AND P4, PT, R6.reuse, R97, PT ;  /* 0x000000610600720c */ /* 0x040fe20003f84070 */
[C---:B------:R-:W-:Y:S02]  /*5fe0*/  IMAD R3, R6.reuse, R3, R5 ;  /* 0x0000000306037224 */ /* 0x040fe400078e0205 */
[--C-:B------:R-:W-:Y:S02]  /*5ff0*/  @!P5 IMAD.IADD R109, R109, 0x1, -R6.reuse ;  /* 0x000000016d6dd824 */ /* 0x100fe400078e0a06 */
[----:B------:R-:W-:Y:S01]  /*6000*/  @!P2 IMAD.IADD R115, R115, 0x1, -R6 ;  /* 0x000000017373a824 */ /* 0x000fe200078e0a06 */
[C---:B------:R-:W-:Y:S02]  /*6010*/  ISETP.GT.U32.AND P2, PT, R6.reuse, R3, PT ;  /* 0x000000030600720c */ /* 0x040fe40003f44070 */
[----:B------:R-:W-:Y:S01]  /*6020*/  SHF.R.U32.HI R5, RZ, 0x5, R152 ;  /* 0x00000005ff057819 */ /* 0x000fe20000011698 */
[--C-:B------:R-:W-:Y:S01]  /*6030*/  @!P1 IMAD.IADD R101, R101, 0x1, -R6.reuse ;  /* 0x0000000165659824 */ /* 0x100fe200078e0a06 */
[C---:B------:R-:W-:Y:S01]  /*6040*/  ISETP.GT.U32.AND P1, PT, R6.reuse, R109, PT ;  /* 0x0000006d0600720c */ /* 0x040fe20003f24070 */
[--C-:B------:R-:W-:Y:S01]  /*6050*/  @!P3 IMAD.IADD R117, R117, 0x1, -R6.reuse ;  /* 0x000000017575b824 */ /* 0x100fe200078e0a06 */
[C---:B------:R-:W-:Y:S01]  /*6060*/  ISETP.GT.U32.AND P3, PT, R6.reuse, R103, PT ;  /* 0x000000670600720c */ /* 0x040fe20003f64070 */
[----:B------:R-:W-:Y:S01]  /*6070*/  @!P4 IMAD.IADD R97, R97, 0x1, -R6 ;  /* 0x000000016161c824 */ /* 0x000fe200078e0a06 */
[----:B------:R-:W-:-:S02]  /*6080*/  ISETP.GT.U32.AND P4, PT, R6, R105, PT ;  /* 0x000000690600720c */ /* 0x000fc40003f84070 */
[----:B------:R-:W-:Y:S02]  /*6090*/  R2UR UR29, R5 ;  /* 0x00000000051d72ca */ /* 0x000fe400000e0000 */
[----:B------:R-:W5:Y:S01]  /*60a0*/  LDL R5, [R1+0x780] ;  /* 0x0007800001057983 */ /* 0x000f620000100800 */
[----:B------:R-:W-:-:S04]  /*60b0*/  @!P2 IMAD.IADD R3, R3, 0x1, -R6 ;  /* 0x000000010303a824 */ /* 0x000fc800078e0a06 */
[--C-:B------:R-:W-:Y:S01]  /*60c0*/  @!P1 IMAD.IADD R109, R109, 0x1, -R6.reuse ;  /* 0x000000016d6d9824 */ /* 0x100fe200078e0a06 */
[C---:B------:R-:W-:Y:S01]  /*60d0*/  ISETP.GT.U32.AND P1, PT, R6.reuse, R3, PT ;  /* 0x000000030600720c */ /* 0x040fe20003f24070 */
[--C-:B------:R-:W-:Y:S01]  /*60e0*/  @!P3 IMAD.IADD R103, R103, 0x1, -R6.reuse ;  /* 0x000000016767b824 */ /* 0x100fe200078e0a06 */
[C---:B------:R-:W-:Y:S01]  /*60f0*/  ISETP.GT.U32.AND P3, PT, R6.reuse, R115, PT ;  /* 0x000000730600720c */ /* 0x040fe20003f64070 */
[----:B------:R-:W-:Y:S01]  /*6100*/  @!P4 IMAD.IADD R105, R105, 0x1, -R6 ;  /* 0x000000016969c824 */ /* 0x000fe200078e0a06 */
[----:B------:R-:W-:-:S09]  /*6110*/  ISETP.GT.U32.AND P4, PT, R6, R117, PT ;  /* 0x000000750600720c */ /* 0x000fd20003f84070 */
[--C-:B------:R-:W-:Y:S01]  /*6120*/  @!P1 IMAD.IADD R3, R3, 0x1, -R6.reuse ;  /* 0x0000000103039824 */ /* 0x100fe200078e0a06 */
[----:B--2---:R-:W-:Y:S01]  /*6130*/  ISETP.GE.AND P1, PT, R15, RZ, PT ;  /* 0x000000ff0f00720c */ /* 0x004fe20003f26270 */
[--C-:B------:R-:W-:Y:S01]  /*6140*/  @!P3 IMAD.IADD R115, R115, 0x1, -R6.reuse ;  /* 0x000000017373b824 */ /* 0x100fe200078e0a06 */
[----:B------:R-:W2:Y:S01]  /*6150*/  LDL R15, [R1+0x7a0] ;  /* 0x0007a000010f7983 */ /* 0x000ea20000100800 */
[----:B------:R-:W-:Y:S01]  /*6160*/  @!P4 IMAD.IADD R117, R117, 0x1, -R6 ;  /* 0x000000017575c824 */ /* 0x000fe200078e0a06 */
[----:B---3--:R-:W-:Y:S02]  /*6170*/  ISETP.GE.AND P3, PT, R21, RZ, PT ;  /* 0x000000ff1500720c */ /* 0x008fe40003f66270 */
[----:B------:R-:W3:Y:S01]  /*6180*/  LDL R21, [R1+0x7a4] ;  /* 0x0007a40001157983 */ /* 0x000ee20000100800 */
[----:B----4-:R-:W-:-:S03]  /*6190*/  ISETP.GE.AND P4, PT, R159, RZ, PT ;  /* 0x000000ff9f00720c */ /* 0x010fc60003f86270 */
[----:B------:R-:W4:Y:S01]  /*61a0*/  LDL R159, [R1+0x7a8] ;  /* 0x0007a800019f7983 */ /* 0x000f220000100800 */
[----:B------:R-:W-:-:S13]  /*61b0*/  ISETP.GT.U32.AND P0, PT, R6, R85, PT ;  /* 0x000000550600720c */ /* 0x000fda0003f04070 */
[----:B------:R-:W-:Y:S01]  /*61c0*/  @!P0 IMAD.IADD R85, R85, 0x1, -R6 ;  /* 0x0000000155558824 */ /* 0x000fe200078e0a06 */
[----:B------:R-:W-:-:S13]  /*61d0*/  ISETP.GT.U32.AND P0, PT, R6, R73, PT ;  /* 0x000000490600720c */ /* 0x000fda0003f04070 */
[----:B------:R-:W-:Y:S01]  /*61e0*/  @!P0 IMAD.IADD R73, R73, 0x1, -R6 ;  /* 0x0000000149498824 */ /* 0x000fe200078e0a06 */
[----:B------:R-:W-:-:S13]  /*61f0*/  ISETP.GT.U32.AND P0, PT, R6, R85, PT ;  /* 0x000000550600720c */ /* 0x000fda0003f04070 */
[----:B------:R-:W-:Y:S01]  /*6200*/  @!P0 IMAD.IADD R85, R85, 0x1, -R6 ;  /* 0x0000000155558824 */ /* 0x000fe200078e0a06 */
[----:B------:R-:W-:-:S13]  /*6210*/  ISETP.GT.U32.AND P0, PT, R6, R99, PT ;  /* 0x000000630600720c */ /* 0x000fda0003f04070 */
[----:B------:R-:W-:Y:S01]  /*6220*/  @!P0 IMAD.IADD R99, R99, 0x1, -R6 ;  /* 0x0000000163638824 */ /* 0x000fe200078e0a06 */
[----:B------:R-:W-:-:S04]  /*6230*/  ISETP.GT.U32.AND P0, PT, R6, R113, PT ;  /* 0x000000710600720c */ /* 0x000fc80003f04070 */
[----:B------:R-:W-:-:S09]  /*6240*/  ISETP.GT.U32.AND P5, PT, R6, R99, PT ;  /* 0x000000630600720c */ /* 0x000fd20003fa4070 */
[----:B------:R-:W-:Y:S01]  /*6250*/  @!P0 IMAD.IADD R113, R113, 0x1, -R6 ;  /* 0x0000000171718824 */ /* 0x000fe200078e0a06 */
[----:B------:R-:W-:-:S03]  /*6260*/  ISETP.GT.U32.AND P0, PT, R6, R119, PT ;  /* 0x000000770600720c */ /* 0x000fc60003f04070 */
[----:B------:R-:W-:Y:S01]  /*6270*/  @!P5 IMAD.IADD R99, R99, 0x1, -R6 ;  /* 0x000000016363d824 */ /* 0x000fe200078e0a06 */
[C---:B------:R-:W-:Y:S02]  /*6280*/  ISETP.GT.U32.AND P5, PT, R6.reuse, R107, PT ;  /* 0x0000006b0600720c */ /* 0x040fe40003fa4070 */
[----:B------:R-:W-:-:S07]  /*6290*/  ISETP.GT.U32.AND P2, PT, R6, R113, PT ;  /* 0x000000710600720c */ /* 0x000fce0003f44070 */
[----:B------:R-:W-:-:S04]  /*62a0*/  @!P0 IMAD.IADD R119, R119, 0x1, -R6 ;  /* 0x0000000177778824 */ /* 0x000fc800078e0a06 */
[--C-:B------:R-:W-:Y:S01]  /*62b0*/  @!P5 IMAD.IADD R107, R107, 0x1, -R6.reuse ;  /* 0x000000016b6bd824 */ /* 0x100fe200078e0a06 */
[----:B------:R-:W-:Y:S01]  /*62c0*/  ISETP.GT.U32.AND P5, PT, R6, R119, PT ;  /* 0x000000770600720c */ /* 0x000fe20003fa4070 */
[----:B------:R-:W-:Y:S01]  /*62d0*/  @!P2 IMAD.IADD R113, R113, 0x1, -R6 ;  /* 0x000000017171a824 */ /* 0x000fe200078e0a06 */
[----:B------:R-:W-:-:S11]  /*62e0*/  ISETP.GE.AND P2, PT, R0, RZ, PT ;  /* 0x000000ff0000720c */ /* 0x000fd60003f46270 */
[----:B------:R-:W-:Y:S02]  /*62f0*/  @!P5 IMAD.IADD R119, R119, 0x1, -R6 ;  /* 0x000000017777d824 */ /* 0x000fe400078e0a06 */
[----:B------:R-:W-:Y:S02]  /*6300*/  @!P2 IMAD.MOV R23, RZ, RZ, -R23 ;  /* 0x000000ffff17a224 */ /* 0x000fe400078e0a17 */
[----:B------:R-:W-:Y:S02]  /*6310*/  @!P1 IMAD.MOV R213, RZ, RZ, -R213 ;  /* 0x000000ffffd59224 */ /* 0x000fe400078e0ad5 */
[----:B------:R-:W-:Y:S02]  /*6320*/  @!P3 IMAD.MOV R217, RZ, RZ, -R217 ;  /* 0x000000ffffd9b224 */ /* 0x000fe400078e0ad9 */
[----:B------:R-:W-:Y:S01]  /*6330*/  @!P4 IMAD.MOV R219, RZ, RZ, -R219 ;  /* 0x000000ffffdbc224 */ /* 0x000fe200078e0adb */
[----:B-----5:R-:W-:Y:S02]  /*6340*/  ISETP.GE.AND P4, PT, R13, RZ, PT ;  /* 0x000000ff0d00720c */ /* 0x020fe40003f86270 */
[----:B------:R-:W5:Y:S01]  /*6350*/  LDL R13, [R1+0x7c0] ;  /* 0x0007c000010d7983 */ /* 0x000f620000100800 */
[----:B------:R-:W-:-:S03]  /*6360*/  ISETP.GE.AND P2, PT, R7, RZ, PT ;  /* 0x000000ff0700720c */ /* 0x000fc60003f46270 */
[----:B------:R-:W5:Y:S01]  /*6370*/  LDL R7, [R1+0x7b0] ;  /* 0x0007b00001077983 */ /* 0x000f620000100800 */
[----:B------:R-:W-:-:S03]  /*6380*/  ISETP.GE.AND P1, PT, R8, RZ, PT ;  /* 0x000000ff0800720c */ /* 0x000fc60003f26270 */
[----:B------:R-:W5:Y:S06]  /*6390*/  LDL R8, [R1+0x7b4] ;  /* 0x0007b40001087983 */ /* 0x000f6c0000100800 */
[----:B------:R-:W-:Y:S01]  /*63a0*/  @!P2 IMAD.MOV R221, RZ, RZ, -R221 ;  /* 0x000000ffffdda224 */ /* 0x000fe200078e0add */
[----:B------:R-:W-:Y:S02]  /*63b0*/  ISETP.GE.AND P3, PT, R10, RZ, PT ;  /* 0x000000ff0a00720c */ /* 0x000fe40003f66270 */
[----:B------:R-:W5:Y:S01]  /*63c0*/  LDL R10, [R1+0x7bc] ;  /* 0x0007bc00010a7983 */ /* 0x000f620000100800 */
[----:B------:R-:W-:Y:S01]  /*63d0*/  @!P1 IMAD.MOV R223, RZ, RZ, -R223 ;  /* 0x000000ffffdf9224 */ /* 0x000fe200078e0adf */
[----:B------:R-:W-:-:S02]  /*63e0*/  ISETP.GE.AND P5, PT, R5, RZ, PT ;  /* 0x000000ff0500720c */ /* 0x000fc40003fa6270 */
[----:B------:R-:W5:Y:S11]  /*63f0*/  LDL R5, [R1+0x7ac] ;  /* 0x0007ac0001057983 */ /* 0x000f760000100800 */
[----:B------:R-:W-:Y:S01]  /*6400*/  @!P5 IMAD.MOV R215, RZ, RZ, -R215 ;  /* 0x000000ffffd7d224 */ /* 0x000fe200078e0ad7 */
[----:B------:R-:W-:-:S02]  /*6410*/  ISETP.GE.AND P5, PT, R9, RZ, PT ;  /* 0x000000ff0900720c */ /* 0x000fc40003fa6270 */
[----:B------:R-:W5:Y:S01]  /*6420*/  LDL R9, [R1+0x7b8] ;  /* 0x0007b80001097983 */ /* 0x000f620000100800 */
[----:B--2---:R-:W-:-:S03]  /*6430*/  ISETP.GE.AND P2, PT, R15, RZ, PT ;  /* 0x000000ff0f00720c */ /* 0x004fc60003f46270 */
[----:B------:R-:W2:Y:S01]  /*6440*/  LDL R15, [R1+0x7c4] ;  /* 0x0007c400010f7983 */ /* 0x000ea20000100800 */
[----:B---3--:R-:W-:-:S06]  /*6450*/  ISETP.GE.AND P1, PT, R21, RZ, PT ;  /* 0x000000ff1500720c */ /* 0x008fcc0003f26270 */
[----:B------:R-:W-:Y:S01]  /*6460*/  @!P5 IMAD.MOV R225, RZ, RZ, -R225 ;  /* 0x000000ffffe1d224 */ /* 0x000fe200078e0ae1 */
[----:B------:R-:W3:Y:S01]  /*6470*/  LDL R21, [R1+0x7c8] ;  /* 0x0007c80001157983 */ /* 0x000ee20000100800 */
[----:B----4-:R-:W-:-:S03]  /*6480*/  ISETP.GE.AND P5, PT, R159, RZ, PT ;  /* 0x000000ff9f00720c */ /* 0x010fc60003fa6270 */
[----:B------:R-:W4:Y:S01]  /*6490*/  LDL R159, [R1+0x7cc] ;  /* 0x0007cc00019f7983 */ /* 0x000f220000100800 */
[----:B------:R-:W-:Y:S02]  /*64a0*/  @!P3 IMAD.MOV R227, RZ, RZ, -R227 ;  /* 0x000000ffffe3b224 */ /* 0x000fe400078e0ae3 */
[----:B------:R-:W-:Y:S02]  /*64b0*/  @!P4 IMAD.MOV R229, RZ, RZ, -R229 ;  /* 0x000000ffffe5c224 */ /* 0x000fe400078e0ae5 */
[----:B------:R-:W-:Y:S02]  /*64c0*/  @!P2 IMAD.MOV R231, RZ, RZ, -R231 ;  /* 0x000000ffffe7a224 */ /* 0x000fe400078e0ae7 */
[----:B------:R-:W-:-:S03]  /*64d0*/  @!P1 IMAD.MOV R233, RZ, RZ, -R233 ;  /* 0x000000ffffe99224 */ /* 0x000fc600078e0ae9 */
[----:B------:R-:W-:Y:S01]  /*64e0*/  @!P5 IMAD.MOV R235, RZ, RZ, -R235 ;  /* 0x000000ffffebd224 */ /* 0x000fe200078e0aeb */
[----:B-----5:R-:W-:Y:S02]  /*64f0*/  ISETP.GE.AND P4, PT, R7, RZ, PT ;  /* 0x000000ff0700720c */ /* 0x020fe40003f86270 */
[----:B------:R-:W5:Y:S01]  /*6500*/  LDL R7, [R1+0x7d0] ;  /* 0x0007d00001077983 */ /* 0x000f620000100800 */
[----:B------:R-:W-:-:S03]  /*6510*/  ISETP.GE.AND P2, PT, R8, RZ, PT ;  /* 0x000000ff0800720c */ /* 0x000fc60003f46270 */
[----:B------:R-:W5:Y:S07]  /*6520*/  LDL R8, [R1+0x7d4] ;  /* 0x0007d40001087983 */ /* 0x000f6e0000100800 */
[----:B------:R-:W-:Y:S01]  /*6530*/  @!P4 IMAD.MOV R239, RZ, RZ, -R239 ;  /* 0x000000ffffefc224 */ /* 0x000fe200078e0aef */
[----:B------:R-:W-:Y:S02]  /*6540*/  ISETP.GE.AND P5, PT, R10, RZ, PT ;  /* 0x000000ff0a00720c */ /* 0x000fe40003fa6270 */
[----:B------:R-:W5:Y:S01]  /*6550*/  LDL R10, [R1+0x7dc] ;  /* 0x0007dc00010a7983 */ /* 0x000f620000100800 */
[----:B------:R-:W-:Y:S01]  /*6560*/  @!P2 IMAD.MOV R241, RZ, RZ, -R241 ;  /* 0x000000fffff1a224 */ /* 0x000fe200078e0af1 */
[----:B------:R-:W-:-:S02]  /*6570*/  ISETP.GE.AND P3, PT, R5, RZ, PT ;  /* 0x000000ff0500720c */ /* 0x000fc40003f66270 */
[----:B------:R-:W-:Y:S02]  /*6580*/  ISETP.GE.AND P1, PT, R9, RZ, PT ;  /* 0x000000ff0900720c */ /* 0x000fe40003f26270 */
[----:B--2---:R-:W-:Y:S01]  /*6590*/  ISETP.GE.AND P4, PT, R15, RZ, PT ;  /* 0x000000ff0f00720c */ /* 0x004fe20003f86270 */
[----:B------:R-:W2:Y:S08]  /*65a0*/  LDL R9, [R1+0x7d8] ;  /* 0x0007d80001097983 */ /* 0x000eb00000100800 */
[----:B------:R-:W-:Y:S01]  /*65b0*/  @!P3 IMAD.MOV R237, RZ, RZ, -R237 ;  /* 0x000000ffffedb224 */ /* 0x000fe200078e0aed */
[----:B------:R-:W-:-:S02]  /*65c0*/  ISETP.GE.AND P3, PT, R13, RZ, PT ;  /* 0x000000ff0d00720c */ /* 0x000fc40003f66270 */
[----:B------:R-:W2:Y:S01]  /*65d0*/  LDL R13, [R1+0x7e0] ;  /* 0x0007e000010d7983 */ /* 0x000ea20000100800 */
[----:B---3--:R-:W-:Y:S01]  /*65e0*/  ISETP.GE.AND P2, PT, R21, RZ, PT ;  /* 0x000000ff1500720c */ /* 0x008fe20003f46270 */
[----:B------:R-:W-:Y:S01]  /*65f0*/  @!P1 IMAD.MOV R243, RZ, RZ, -R243 ;  /* 0x000000fffff39224 */ /* 0x000fe200078e0af3 */
[----:B----4-:R-:W-:Y:S01]  /*6600*/  ISETP.GE.AND P1, PT, R159, RZ, PT ;  /* 0x000000ff9f00720c */ /* 0x010fe20003f26270 */
[----:B------:R-:W3:Y:S04]  /*6610*/  LDL R15, [R1+0x7e4] ;  /* 0x0007e400010f7983 */ /* 0x000ee80000100800 */
[----:B------:R-:W4:Y:S04]  /*6620*/  LDL R21, [R1+0x7e8] ;  /* 0x0007e80001157983 */ /* 0x000f280000100800 */
[----:B------:R-:W4:Y:S01]  /*6630*/  LDL R159, [R1+0x7ec] ;  /* 0x0007ec00019f7983 */ /* 0x000f220000100800 */
[----:B------:R-:W-:Y:S01]  /*6640*/  ISETP.GT.U32.AND P0, PT, R6, R111, PT ;  /* 0x0000006f0600720c */ /* 0x000fe20003f04070 */
[----:B------:R-:W-:Y:S01]  /*6650*/  @!P5 IMAD.MOV R245, RZ, RZ, -R245 ;  /* 0x000000fffff5d224 */ /* 0x000fe200078e0af5 */
[----:B------:R-:W-:Y:S01]  /*6660*/  LEA.HI R136, R136, R11, RZ, 0x7 ;  /* 0x0000000b88887211 */ /* 0x000fe200078f38ff */
[----:B------:R-:W-:Y:S01]  /*6670*/  @!P3 IMAD.MOV R247, RZ, RZ, -R247 ;  /* 0x000000fffff7b224 */ /* 0x000fe200078e0af7 */
[----:B------:R-:W4:Y:S04]  /*6680*/  LDL R11, [R1+0x7f4] ;  /* 0x0007f400010b7983 */ /* 0x000f280000100800 */
[----:B------:R-:W4:Y:S05]  /*6690*/  LDL R5, [R1+0x7f8] ;  /* 0x0007f80001057983 */ /* 0x000f2a0000100800 */
[----:B------:R-:W-:-:S02]  /*66a0*/  @!P0 IMAD.IADD R111, R111, 0x1, -R6 ;  /* 0x000000016f6f8824 */ /* 0x000fc400078e0a06 */
[----:B------:R-:W4:Y:S01]  /*66b0*/  LDL R6, [R1+0x7f0] ;  /* 0x0007f00001067983 */ /* 0x000f220000100800 */
[----:B------:R-:W-:Y:S02]  /*66c0*/  @!P4 IMAD.MOV R249, RZ, RZ, -R249 ;  /* 0x000000fffff9c224 */ /* 0x000fe400078e0af9 */
[----:B------:R-:W-:Y:S02]  /*66d0*/  @!P2 IMAD.MOV R251, RZ, RZ, -R251 ;  /* 0x000000fffffba224 */ /* 0x000fe400078e0afb */
        /* <DEDUP_REMOVED lines=9> */
[----:B--2---:R-:W-:-:S02]  /*6770*/  ISETP.GE.AND P4, PT, R9, RZ, PT ;  /* 0x000000ff0900720c */ /* 0x004fc40003f86270 */
[----:B------:R-:W2:Y:S01]  /*6780*/  LDL R9, [R1+0x804] ;  /* 0x0008040001097983 */ /* 0x000ea20000100800 */
[----:B------:R-:W-:-:S03]  /*6790*/  ISETP.GE.AND P1, PT, R13, RZ, PT ;  /* 0x000000ff0d00720c */ /* 0x000fc60003f26270 */
[----:B------:R-:W2:Y:S01]  /*67a0*/  LDL R13, [R1+0x80c] ;  /* 0x00080c00010d7983 */ /* 0x000ea20000100800 */
[----:B---3--:R-:W-:-:S03]  /*67b0*/  ISETP.GE.AND P5, PT, R15, RZ, PT ;  /* 0x000000ff0f00720c */ /* 0x008fc60003fa6270 */
[----:B------:R-:W3:Y:S01]  /*67c0*/  LDL R15, [R1+0x810] ;  /* 0x00081000010f7983 */ /* 0x000ee20000100800 */
[----:B----4-:R-:W-:Y:S02]  /*67d0*/  ISETP.GE.AND P3, PT, R21, RZ, PT ;  /* 0x000000ff1500720c */ /* 0x010fe40003f66270 */
[----:B------:R-:W-:Y:S01]  /*67e0*/  @!P4 IMAD.MOV R129, RZ, RZ, -R129 ;  /* 0x000000ffff81c224 */ /* 0x000fe200078e0a81 */
[----:B------:R-:W4:Y:S01]  /*67f0*/  LDL.LU R21, [R1+0x884] ;  /* 0x0008840001157983 */ /* 0x000f220000300800 */
[----:B------:R-:W-:-:S03]  /*6800*/  ISETP.GE.AND P4, PT, R159, RZ, PT ;  /* 0x000000ff9f00720c */ /* 0x000fc60003f86270 */
[----:B------:R-:W3:Y:S01]  /*6810*/  LDL.LU R159, [R1+0x880] ;  /* 0x00088000019f7983 */ /* 0x000ee20000300800 */
[----:B------:R-:W-:Y:S01]  /*6820*/  @!P2 IMAD.MOV R128, RZ, RZ, -R128 ;  /* 0x000000ffff80a224 */ /* 0x000fe200078e0a80 */
[----:B------:R-:W-:-:S08]  /*6830*/  ISETP.GE.AND P2, PT, R6, RZ, PT ;  /* 0x000000ff0600720c */ /* 0x000fd00003f46270 */
[----:B------:R-:W-:-:S05]  /*6840*/  @!P4 IMAD.MOV R124, RZ, RZ, -R124 ;  /* 0x000000ffff7cc224 */ /* 0x000fca00078e0a7c */
[----:B------:R-:W-:Y:S02]  /*6850*/  @!P2 IMAD.MOV R123, RZ, RZ, -R123 ;  /* 0x000000ffff7ba224 */ /* 0x000fe400078e0a7b */
[----:B------:R-:W-:Y:S01]  /*6860*/  @!P1 IMAD.MOV R127, RZ, RZ, -R127 ;  /* 0x000000ffff7f9224 */ /* 0x000fe200078e0a7f */
[----:B------:R-:W-:Y:S02]  /*6870*/  ISETP.GE.AND P1, PT, R11, RZ, PT ;  /* 0x000000ff0b00720c */ /* 0x000fe40003f26270 */
[----:B------:R-:W-:-:S11]  /*6880*/  ISETP.NE.AND P0, PT, R120, RZ, PT ;  /* 0x000000ff7800720c */ /* 0x000fd60003f05270 */
[----:B------:R-:W-:Y:S02]  /*6890*/  @!P1 IMAD.MOV R122, RZ, RZ, -R122 ;  /* 0x000000ffff7a9224 */ /* 0x000fe400078e0a7a */
[----:B------:R-:W-:Y:S02]  /*68a0*/  @!P3 IMAD.MOV R125, RZ, RZ, -R125 ;  /* 0x000000ffff7db224 */ /* 0x000fe400078e0a7d */
[----:B------:R-:W-:Y:S01]  /*68b0*/  @!P5 IMAD.MOV R126, RZ, RZ, -R126 ;  /* 0x000000ffff7ed224 */ /* 0x000fe200078e0a7e */
[----:B------:R-:W-:Y:S01]  /*68c0*/  ISETP.GE.AND P5, PT, R5, RZ, PT ;  /* 0x000000ff0500720c */ /* 0x000fe20003fa6270 */
[----:B------:R-:W-:Y:S01]  /*68d0*/  @!P6 IMAD.MOV R2, RZ, RZ, -R2 ;  /* 0x000000ffff02e224 */ /* 0x000fe200078e0a02 */
[----:B------:R-:W-:Y:S01]  /*68e0*/  @!P0 LOP3.LUT R2, RZ, R120, RZ, 0x33, !PT ;  /* 0x00000078ff028212 */ /* 0x000fe200078e33ff */
[----:B------:R-:W-:-:S10]  /*68f0*/  IMAD.MOV.U32 R120, RZ, RZ, R4 ;  /* 0x000000ffff787224 */ /* 0x000fd400078e0004 */
[----:B------:R-:W-:Y:S01]  /*6900*/  @!P5 IMAD.MOV R120, RZ, RZ, -R120 ;  /* 0x000000ffff78d224 */ /* 0x000fe200078e0a78 */
[----:B-----5:R-:W-:-:S13]  /*6910*/  ISETP.GE.AND P4, PT, R8, RZ, PT ;  /* 0x000000ff0800720c */ /* 0x020fda0003f86270 */
[----:B------:R-:W-:Y:S01]  /*6920*/  @!P4 IMAD.MOV R116, RZ, RZ, -R116 ;  /* 0x000000ffff74c224 */ /* 0x000fe200078e0a74 */
[----:B------:R-:W-:Y:S02]  /*6930*/  ISETP.GE.AND P1, PT, R10, RZ, PT ;  /* 0x000000ff0a00720c */ /* 0x000fe40003f26270 */
[----:B--2---:R-:W-:-:S13]  /*6940*/  ISETP.GE.AND P2, PT, R9, RZ, PT ;  /* 0x000000ff0900720c */ /* 0x004fda0003f46270 */
[----:B------:R-:W-:Y:S01]  /*6950*/  @!P2 IMAD.MOV R114, RZ, RZ, -R114 ;  /* 0x000000ffff72a224 */ /* 0x000fe200078e0a72 */
[----:B----4-:R-:W-:Y:S02]  /*6960*/  ISETP.GE.AND P2, PT, R21, RZ, PT ;  /* 0x000000ff1500720c */ /* 0x010fe40003f46270 */
[----:B---3--:R-:W-:Y:S02]  /*6970*/  ISETP.GE.AND P4, PT, R159, RZ, PT ;  /* 0x000000ff9f00720c */ /* 0x008fe40003f86270 */
[----:B------:R-:W2:Y:S04]  /*6980*/  LDL.LU R159, [R1+0x87c] ;  /* 0x00087c00019f7983 */ /* 0x000ea80000300800 */
[----:B------:R-:W3:Y:S01]  /*6990*/  LDL.LU R21, [R1+0x878] ;  /* 0x0008780001157983 */ /* 0x000ee20000300800 */
[----:B------:R-:W-:Y:S01]  /*69a0*/  ISETP.GE.AND P3, PT, R7, RZ, PT ;  /* 0x000000ff0700720c */ /* 0x000fe20003f66270 */
[----:B------:R-:W-:Y:S01]  /*69b0*/  @!P1 IMAD.MOV R112, RZ, RZ, -R112 ;  /* 0x000000ffff709224 */ /* 0x000fe200078e0a70 */
[----:B------:R-:W-:-:S02]  /*69c0*/  ISETP.GE.AND P1, PT, R22, RZ, PT ;  /* 0x000000ff1600720c */ /* 0x000fc40003f26270 */
[----:B------:R-:W-:Y:S01]  /*69d0*/  ISETP.GE.AND P5, PT, R13, RZ, PT ;  /* 0x000000ff0d00720c */ /* 0x000fe20003fa6270 */
[----:B------:R-:W-:-:S08]  /*69e0*/  @!P2 IMAD.MOV R104, RZ, RZ, -R104 ;  /* 0x000000ffff68a224 */ /* 0x000fd000078e0a68 */
[----:B------:R-:W-:Y:S01]  /*69f0*/  @!P3 IMAD.MOV R118, RZ, RZ, -R118 ;  /* 0x000000ffff76b224 */ /* 0x000fe200078e0a76 */
[----:B------:R-:W-:Y:S01]  /*6a00*/  ISETP.GE.AND P3, PT, R15, RZ, PT ;  /* 0x000000ff0f00720c */ /* 0x000fe20003f66270 */
[----:B------:R-:W-:Y:S01]  /*6a10*/  @!P1 IMAD.MOV R102, RZ, RZ, -R102 ;  /* 0x000000ffff669224 */ /* 0x000fe200078e0a66 */
[----:B------:R-:W-:Y:S01]  /*6a20*/  ISETP.GE.AND P1, PT, R244, RZ, PT ;  /* 0x000000fff400720c */ /* 0x000fe20003f26270 */
[----:B------:R-:W-:Y:S01]  /*6a30*/  @!P4 IMAD.MOV R106, RZ, RZ, -R106 ;  /* 0x000000ffff6ac224 */ /* 0x000fe200078e0a6a */
[----:B------:R-:W-:Y:S01]  /*6a40*/  ISETP.GE.AND P2, PT, R246, RZ, PT ;  /* 0x000000fff600720c */ /* 0x000fe20003f46270 */
[----:B------:R-:W-:Y:S01]  /*6a50*/  @!P5 IMAD.MOV R110, RZ, RZ, -R110 ;  /* 0x000000ffff6ed224 */ /* 0x000fe200078e0a6e */
[----:B------:R-:W-:Y:S02]  /*6a60*/  ISETP.GE.AND P5, PT, R252, RZ, PT ;  /* 0x000000fffc00720c */ /* 0x000fe40003fa6270 */
[----:B------:R-:W-:Y:S01]  /*6a70*/  ISETP.NE.AND P0, PT, R121, RZ, PT ;  /* 0x000000ff7900720c */ /* 0x000fe20003f05270 */
[----:B------:R-:W-:Y:S01]  /*6a80*/  IMAD R2, R2, UR4, RZ ;  /* 0x0000000402027c24 */ /* 0x000fe2000f8e02ff */
[----:B------:R-:W-:Y:S01]  /*6a90*/  ISETP.GE.AND P4, PT, R248, RZ, PT ;  /* 0x000000fff800720c */ /* 0x000fe20003f86270 */
[----:B------:R-:W-:Y:S01]  /*6aa0*/  ULDC.64 UR4, c[0x0][0x218] ;  /* 0x0000860000047ab9 */ /* 0x000fe20000000a00 */
[----:B------:R-:W-:Y:S01]  /*6ab0*/  ISETP.GE.AND P6, PT, R16, RZ, PT ;  /* 0x000000ff1000720c */ /* 0x000fe20003fc6270 */
[----:B------:R-:W-:Y:S01]  /*6ac0*/  @!P3 IMAD.MOV R108, RZ, RZ, -R108 ;  /* 0x000000ffff6cb224 */ /* 0x000fe200078e0a6c */
[----:B------:R-:W-:Y:S01]  /*6ad0*/  ISETP.GE.AND P3, PT, R250, RZ, PT ;  /* 0x000000fffa00720c */ /* 0x000fe20003f66270 */
[----:B------:R-:W-:Y:S01]  /*6ae0*/  @!P1 IMAD.MOV R92, RZ, RZ, -R92 ;  /* 0x000000ffff5c9224 */ /* 0x000fe200078e0a5c */
[----:B------:R-:W-:Y:S01]  /*6af0*/  ISETP.GE.AND P1, PT, R234, RZ, PT ;  /* 0x000000ffea00720c */ /* 0x000fe20003f26270 */
[----:B------:R-:W-:Y:S01]  /*6b00*/  @!P2 IMAD.MOV R94, RZ, RZ, -R94 ;  /* 0x000000ffff5ea224 */ /* 0x000fe200078e0a5e */
[----:B------:R-:W-:Y:S01]  /*6b10*/  ISETP.GE.AND P2, PT, R236, RZ, PT ;  /* 0x000000ffec00720c */ /* 0x000fe20003f46270 */
[----:B------:R-:W-:Y:S01]  /*6b20*/  @!P5 IMAD.MOV R100, RZ, RZ, -R100 ;  /* 0x000000ffff64d224 */ /* 0x000fe200078e0a64 */
[----:B------:R-:W-:Y:S01]  /*6b30*/  ISETP.GE.AND P5, PT, R242, RZ, PT ;  /* 0x000000fff200720c */ /* 0x000fe20003fa6270 */
[----:B------:R-:W-:Y:S01]  /*6b40*/  IMAD.SHL.U32 R10, R152, 0x10, RZ ;  /* 0x00000010980a7824 */ /* 0x000fe200078e00ff */
[----:B------:R-:W4:Y:S01]  /*6b50*/  LDL.LU R22, [R1+0x874] ;  /* 0x0008740001167983 */ /* 0x000f220000300800 */
[----:B------:R-:W-:Y:S01]  /*6b60*/  @!P4 IMAD.MOV R96, RZ, RZ, -R96 ;  /* 0x000000ffff60c224 */ /* 0x000fe200078e0a60 */
[----:B------:R-:W-:-:S03]  /*6b70*/  ISETP.GE.AND P4, PT, R238, RZ, PT ;  /* 0x000000ffee00720c */ /* 0x000fc60003f86270 */
[----:B------:R-:W-:Y:S01]  /*6b80*/  @!P3 IMAD.MOV R98, RZ, RZ, -R98 ;  /* 0x000000ffff62b224 */ /* 0x000fe200078e0a62 */
[----:B------:R-:W-:Y:S01]  /*6b90*/  ISETP.GE.AND P3, PT, R240, RZ, PT ;  /* 0x000000fff000720c */ /* 0x000fe20003f66270 */
[----:B------:R-:W-:Y:S01]  /*6ba0*/  @!P1 IMAD.MOV R82, RZ, RZ, -R82 ;  /* 0x000000ffff529224 */ /* 0x000fe200078e0a52 */
[----:B------:R-:W-:Y:S01]  /*6bb0*/  ISETP.GE.AND P1, PT, R224, RZ, PT ;  /* 0x000000ffe000720c */ /* 0x000fe20003f26270 */
[----:B------:R-:W-:Y:S01]  /*6bc0*/  @!P2 IMAD.MOV R84, RZ, RZ, -R84 ;  /* 0x000000ffff54a224 */ /* 0x000fe200078e0a54 */
[----:B------:R-:W-:Y:S01]  /*6bd0*/  ISETP.GE.AND P2, PT, R226, RZ, PT ;  /* 0x000000ffe200720c */ /* 0x000fe20003f46270 */
[----:B------:R-:W-:Y:S01]  /*6be0*/  @!P5 IMAD.MOV R90, RZ, RZ, -R90 ;  /* 0x000000ffff5ad224 */ /* 0x000fe200078e0a5a */
[----:B------:R-:W-:-:S03]  /*6bf0*/  ISETP.GE.AND P5, PT, R232, RZ, PT ;  /* 0x000000ffe800720c */ /* 0x000fc60003fa6270 */
        /* <DEDUP_REMOVED lines=137> */
[----:B------:R-:W-:Y:S02]  /*7490*/  LOP3.LUT R121, RZ, R121, RZ, 0x33, !PT ;  /* 0x00000079ff797212 */ /* 0x000fe400078e33ff */
[----:B------:R-:W-:Y:S01]  /*74a0*/  ISETP.GE.AND P2, PT, R18, RZ, PT ;  /* 0x000000ff1200720c */ /* 0x000fe20003f46270 */
[----:B------:R-:W-:Y:S01]  /*74b0*/  @!P5 IMAD.MOV R101, RZ, RZ, -R101 ;  /* 0x000000ffff65d224 */ /* 0x000fe200078e0a65 */
[----:B------:R-:W-:Y:S01]  /*74c0*/  SEL R213, R121, R213, !P0 ;  /* 0x000000d579d57207 */ /* 0x000fe20004000000 */
[----:B------:R-:W-:Y:S01]  /*74d0*/  @!P4 IMAD.MOV R105, RZ, RZ, -R105 ;  /* 0x000000ffff69c224 */ /* 0x000fe200078e0a69 */
[----:B------:R-:W-:-:S03]  /*74e0*/  ISETP.GE.AND P5, PT, R12, RZ, PT ;  /* 0x000000ff0c00720c */ /* 0x000fc60003fa6270 */
[----:B------:R-:W-:Y:S01]  /*74f0*/  @!P3 IMAD.MOV R103, RZ, RZ, -R103 ;  /* 0x000000ffff67b224 */ /* 0x000fe200078e0a67 */
[----:B------:R-:W-:Y:S01]  /*7500*/  ISETP.GE.AND P3, PT, R19, RZ, PT ;  /* 0x000000ff1300720c */ /* 0x000fe20003f66270 */
[----:B------:R-:W-:Y:S01]  /*7510*/  @!P1 IMAD.MOV R119, RZ, RZ, -R119 ;  /* 0x000000ffff779224 */ /* 0x000fe200078e0a77 */
[----:B------:R-:W-:Y:S02]  /*7520*/  ISETP.GE.AND P4, PT, R14, RZ, PT ;  /* 0x000000ff0e00720c */ /* 0x000fe40003f86270 */
[C---:B------:R-:W-:Y:S02]  /*7530*/  SEL R225, R121.reuse, R225, !P0 ;  /* 0x000000e179e17207 */ /* 0x040fe40004000000 */
[C---:B------:R-:W-:Y:S02]  /*7540*/  SEL R215, R121.reuse, R215, !P0 ;  /* 0x000000d779d77207 */ /* 0x040fe40004000000 */
[C---:B------:R-:W-:Y:S02]  /*7550*/  SEL R227, R121.reuse, R227, !P0 ;  /* 0x000000e379e37207 */ /* 0x040fe40004000000 */
[C---:B------:R-:W-:Y:S01]  /*7560*/  SEL R217, R121.reuse, R217, !P0 ;  /* 0x000000d979d97207 */ /* 0x040fe20004000000 */
[----:B------:R-:W-:Y:S01]  /*7570*/  @!P2 IMAD.MOV R117, RZ, RZ, -R117 ;  /* 0x000000ffff75a224 */ /* 0x000fe200078e0a75 */
[----:B------:R-:W-:-:S02]  /*7580*/  SEL R239, R121, R239, !P0 ;  /* 0x000000ef79ef7207 */ /* 0x000fc40004000000 */
[C---:B------:R-:W-:Y:S02]  /*7590*/  SEL R229, R121.reuse, R229, !P0 ;  /* 0x000000e579e57207 */ /* 0x040fe40004000000 */
[C---:B------:R-:W-:Y:S02]  /*75a0*/  SEL R241, R121.reuse, R241, !P0 ;  /* 0x000000f179f17207 */ /* 0x040fe40004000000 */
[C---:B------:R-:W-:Y:S02]  /*75b0*/  SEL R219, R121.reuse, R219, !P0 ;  /* 0x000000db79db7207 */ /* 0x040fe40004000000 */
[C---:B------:R-:W-:Y:S02]  /*75c0*/  SEL R231, R121.reuse, R231, !P0 ;  /* 0x000000e779e77207 */ /* 0x040fe40004000000 */
[C---:B------:R-:W-:Y:S01]  /*75d0*/  SEL R221, R121.reuse, R221, !P0 ;  /* 0x000000dd79dd7207 */ /* 0x040fe20004000000 */
[----:B------:R-:W-:Y:S01]  /*75e0*/  @!P3 IMAD.MOV R113, RZ, RZ, -R113 ;  /* 0x000000ffff71b224 */ /* 0x000fe200078e0a71 */
[C---:B------:R-:W-:Y:S01]  /*75f0*/  SEL R132, R121.reuse, R132, !P0 ;  /* 0x0000008479847207 */ /* 0x040fe20004000000 */
[----:B------:R-:W-:Y:S01]  /*7600*/  @!P5 IMAD.MOV R111, RZ, RZ, -R111 ;  /* 0x000000ffff6fd224 */ /* 0x000fe200078e0a6f */
[C---:B------:R-:W-:Y:S01]  /*7610*/  SEL R243, R121.reuse, R243, !P0 ;  /* 0x000000f379f37207 */ /* 0x040fe20004000000 */
[----:B------:R-:W-:Y:S01]  /*7620*/  @!P4 IMAD.MOV R115, RZ, RZ, -R115 ;  /* 0x000000ffff73c224 */ /* 0x000fe200078e0a73 */
[----:B------:R-:W-:Y:S01]  /*7630*/  SEL R131, R121, R131, !P0 ;  /* 0x0000008379837207 */ /* 0x000fe20004000000 */
[----:B---3--:R-:W-:-:S05]  /*7640*/  IMAD R4, R21, UR20, RZ ;  /* 0x0000001415047c24 */ /* 0x008fca000f8e02ff */
[C---:B------:R-:W-:Y:S01]  /*7650*/  IADD3 R5, P1, R4.reuse, UR4, RZ ;  /* 0x0000000404057c10 */ /* 0x040fe2000ff3e0ff */
[----:B------:R-:W-:Y:S02]  /*7660*/  ULDC UR4, c[0x0][0x240] ;  /* 0x0000900000047ab9 */ /* 0x000fe40000000800 */
[----:B------:R-:W-:Y:S01]  /*7670*/  IMAD R213, R213, UR4, RZ ;  /* 0x00000004d5d57c24 */ /* 0x000fe2000f8e02ff */
[----:B------:R-:W-:Y:S01]  /*7680*/  LEA.HI.X.SX32 R4, R4, UR5, 0x1, P1 ;  /* 0x0000000504047c11 */ /* 0x000fe200088f0eff */
[----:B------:R-:W-:Y:S02]  /*7690*/  IMAD R225, R225, UR4, RZ ;  /* 0x00000004e1e17c24 */ /* 0x000fe4000f8e02ff */
[----:B------:R-:W-:Y:S01]  /*76a0*/  IMAD R215, R215, UR4, RZ ;  /* 0x00000004d7d77c24 */ /* 0x000fe2000f8e02ff */
[-C--:B------:R-:W-:Y:S01]  /*76b0*/  IADD3 R214, P2, R213, R5.reuse, RZ ;  /* 0x00000005d5d67210 */ /* 0x080fe20007f5e0ff */
[----:B------:R-:W-:Y:S02]  /*76c0*/  IMAD R227, R227, UR4, RZ ;  /* 0x00000004e3e37c24 */ /* 0x000fe4000f8e02ff */
[----:B------:R-:W-:Y:S01]  /*76d0*/  IMAD R217, R217, UR4, RZ ;  /* 0x00000004d9d97c24 */ /* 0x000fe2000f8e02ff */
[-C--:B------:R-:W-:Y:S01]  /*76e0*/  IADD3 R226, P1, R225, R5.reuse, RZ ;  /* 0x00000005e1e27210 */ /* 0x080fe20007f3e0ff */
[----:B------:R-:W-:Y:S01]  /*76f0*/  IMAD R239, R239, UR4, RZ ;  /* 0x00000004efef7c24 */ /* 0x000fe2000f8e02ff */
[----:B------:R-:W-:Y:S01]  /*7700*/  LEA.HI.X.SX32 R213, R213, R4, 0x1, P2 ;  /* 0x00000004d5d57211 */ /* 0x000fe200010f0eff */
[----:B------:R-:W-:Y:S01]  /*7710*/  IMAD R229, R229, UR4, RZ ;  /* 0x00000004e5e57c24 */ /* 0x000fe2000f8e02ff */
[-C--:B------:R-:W-:Y:S01]  /*7720*/  IADD3 R216, P3, R215, R5.reuse, RZ ;  /* 0x00000005d7d87210 */ /* 0x080fe20007f7e0ff */
[----:B------:R-:W-:Y:S01]  /*7730*/  IMAD R241, R241, UR4, RZ ;  /* 0x00000004f1f17c24 */ /* 0x000fe2000f8e02ff */
[----:B------:R-:W-:Y:S01]  /*7740*/  IADD3 R228, P2, R227, R5, RZ ;  /* 0x00000005e3e47210 */ /* 0x000fe20007f5e0ff */
[----:B------:R-:W-:Y:S01]  /*7750*/  @!P6 IMAD.MOV R3, RZ, RZ, -R3 ;  /* 0x000000ffff03e224 */ /* 0x000fe200078e0a03 */
[----:B------:R-:W-:Y:S01]  /*7760*/  SEL R233, R121, R233, !P0 ;  /* 0x000000e979e97207 */ /* 0x000fe20004000000 */
[----:B------:R-:W-:Y:S01]  /*7770*/  IMAD R219, R219, UR4, RZ ;  /* 0x00000004dbdb7c24 */ /* 0x000fe2000f8e02ff */
[----:B------:R-:W-:Y:S01]  /*7780*/  SEL R245, R121, R245, !P0 ;  /* 0x000000f579f57207 */ /* 0x000fe20004000000 */
[----:B------:R-:W-:Y:S01]  /*7790*/  IMAD R231, R231, UR4, RZ ;  /* 0x00000004e7e77c24 */ /* 0x000fe2000f8e02ff */
[----:B------:R-:W-:Y:S01]  /*77a0*/  IADD3 R218, P4, R217, R5, RZ ;  /* 0x00000005d9da7210 */ /* 0x000fe20007f9e0ff */
[----:B------:R-:W-:Y:S01]  /*77b0*/  IMAD R221, R221, UR4, RZ ;  /* 0x00000004dddd7c24 */ /* 0x000fe2000f8e02ff */
[----:B------:R-:W-:-:S02]  /*77c0*/  SEL R223, R121, R223, !P0 ;  /* 0x000000df79df7207 */ /* 0x000fc40004000000 */
[----:B------:R-:W-:Y:S01]  /*77d0*/  SEL R235, R121, R235, !P0 ;  /* 0x000000eb79eb7207 */ /* 0x000fe20004000000 */
[----:B------:R-:W-:Y:S01]  /*77e0*/  IMAD R132, R132, UR4, RZ ;  /* 0x0000000484847c24 */ /* 0x000fe2000f8e02ff */
[-C--:B------:R-:W-:Y:S01]  /*77f0*/  LEA.HI.X.SX32 R225, R225, R4.reuse, 0x1, P1 ;  /* 0x00000004e1e17211 */ /* 0x080fe200008f0eff */
[----:B------:R-:W-:Y:S01]  /*7800*/  IMAD R243, R243, UR4, RZ ;  /* 0x00000004f3f37c24 */ /* 0x000fe2000f8e02ff */
[-C--:B------:R-:W-:Y:S01]  /*7810*/  LEA.HI.X.SX32 R215, R215, R4.reuse, 0x1, P3 ;  /* 0x00000004d7d77211 */ /* 0x080fe200018f0eff */
[----:B------:R-:W-:Y:S01]  /*7820*/  IMAD R131, R131, UR4, RZ ;  /* 0x0000000483837c24 */ /* 0x000fe2000f8e02ff */
[----:B------:R-:W-:Y:S02]  /*7830*/  IADD3 R240, P1, R239, R5, RZ ;  /* 0x00000005eff07210 */ /* 0x000fe40007f3e0ff */
[----:B------:R-:W-:Y:S01]  /*7840*/  LEA.HI.X.SX32 R227, R227, R4, 0x1, P2 ;  /* 0x00000004e3e37211 */ /* 0x000fe200010f0eff */
[----:B------:R-:W-:Y:S01]  /*7850*/  IMAD R233, R233, UR4, RZ ;  /* 0x00000004e9e97c24 */ /* 0x000fe2000f8e02ff */
[----:B------:R-:W-:Y:S01]  /*7860*/  SEL R23, R121, R23, !P0 ;  /* 0x0000001779177207 */ /* 0x000fe20004000000 */
[----:B------:R-:W-:Y:S01]  /*7870*/  IMAD R245, R245, UR4, RZ ;  /* 0x00000004f5f57c24 */ /* 0x000fe2000f8e02ff */
[----:B------:R-:W-:-:S02]  /*7880*/  SEL R237, R121, R237, !P0 ;  /* 0x000000ed79ed7207 */ /* 0x000fc40004000000 */
[C---:B------:R-:W-:Y:S02]  /*7890*/  SEL R247, R121.reuse, R247, !P0 ;  /* 0x000000f779f77207 */ /* 0x040fe40004000000 */
[C---:B------:R-:W-:Y:S02]  /*78a0*/  SEL R249, R121.reuse, R249, !P0 ;  /* 0x000000f979f97207 */ /* 0x040fe40004000000 */
[C---:B------:R-:W-:Y:S02]  /*78b0*/  SEL R251, R121.reuse, R251, !P0 ;  /* 0x000000fb79fb7207 */ /* 0x040fe40004000000 */
[C---:B------:R-:W-:Y:S02]  /*78c0*/  SEL R130, R121.reuse, R130, !P0 ;  /* 0x0000008279827207 */ /* 0x040fe40004000000 */
[C---:B------:R-:W-:Y:S02]  /*78d0*/  SEL R129, R121.reuse, R129, !P0 ;  /* 0x0000008179817207 */ /* 0x040fe40004000000 */
        /* <DEDUP_REMOVED lines=101> */
[----:B------:R-:W-:Y:S02]  /*7f30*/  SEL R119, R121, R119, !P0 ;  /* 0x0000007779777207 */ /* 0x000fe40004000000 */
[----:B------:R-:W-:-:S02]  /*7f40*/  IADD3 R230, P3, R229, R5, RZ ;  /* 0x00000005e5e67210 */ /* 0x000fc40007f7e0ff */
[----:B------:R-:W-:Y:S02]  /*7f50*/  LEA.HI.X.SX32 R217, R217, R4, 0x1, P4 ;  /* 0x00000004d9d97211 */ /* 0x000fe400020f0eff */
[----:B------:R-:W-:Y:S01]  /*7f60*/  IADD3 R242, P2, R241, R5, RZ ;  /* 0x00000005f1f27210 */ /* 0x000fe20007f5e0ff */
[----:B------:R0:W-:Y:S01]  /*7f70*/  STL [R1+0x720], R10 ;  /* 0x0007200a01007387 */ /* 0x0001e20000100800 */
[----:B------:R-:W-:Y:S01]  /*7f80*/  SEL R121, R121, R3, !P0 ;  /* 0x0000000379797207 */ /* 0x000fe20004000000 */
[----:B------:R-:W-:Y:S01]  /*7f90*/  IMAD R223, R223, UR4, RZ ;  /* 0x00000004dfdf7c24 */ /* 0x000fe2000f8e02ff */
[-C--:B------:R-:W-:Y:S01]  /*7fa0*/  IADD3 R220, P5, R219, R5.reuse, RZ ;  /* 0x00000005dbdc7210 */ /* 0x080fe20007fbe0ff */
[----:B------:R-:W-:Y:S01]  /*7fb0*/  IMAD R235, R235, UR4, RZ ;  /* 0x00000004ebeb7c24 */ /* 0x000fe2000f8e02ff */
[----:B------:R-:W-:Y:S02]  /*7fc0*/  IADD3 R232, P4, R231, R5, RZ ;  /* 0x00000005e7e87210 */ /* 0x000fe40007f9e0ff */
[----:B------:R-:W-:-:S02]  /*7fd0*/  IADD3 R3, P0, R2, UR8, RZ ;  /* 0x0000000802037c10 */ /* 0x000fc4000ff1e0ff */
[-C--:B------:R-:W-:Y:S02]  /*7fe0*/  IADD3 R222, P6, R221, R5.reuse, RZ ;  /* 0x00000005ddde7210 */ /* 0x080fe40007fde0ff */
[----:B0-----:R-:W-:Y:S02]  /*7ff0*/  LOP3.LUT R10, R10, 0x70, RZ, 0xc0, !PT ;  /* 0x000000700a0a7812 */ /* 0x001fe400078ec0ff */
[-C--:B------:R-:W-:Y:S01]  /*8000*/  LEA.HI.X.SX32 R239, R239, R4.reuse, 0x1, P1 ;  /* 0x00000004efef7211 */ /* 0x080fe200008f0eff */
[----:B------:R-:W-:Y:S01]  /*8010*/  IMAD R130, R130, UR4, RZ ;  /* 0x0000000482827c24 */ /* 0x000fe2000f8e02ff */
[-C--:B------:R-:W-:Y:S02]  /*8020*/  LEA.HI.X.SX32 R229, R229, R4.reuse, 0x1, P3 ;  /* 0x00000004e5e57211 */ /* 0x080fe400018f0eff */
[-C--:B------:R-:W-:Y:S02]  /*8030*/  IADD3 R154, P1, R132, R5.reuse, RZ ;  /* 0x00000005849a7210 */ /* 0x080fe40007f3e0ff */
[-C--:B------:R-:W-:Y:S01]  /*8040*/  LEA.HI.X.SX32 R241, R241, R4.reuse, 0x1, P2 ;  /* 0x00000004f1f17211 */ /* 0x080fe200010f0eff */
[----:B------:R-:W-:Y:S01]  /*8050*/  IMAD R247, R247, UR4, RZ ;  /* 0x00000004f7f77c24 */ /* 0x000fe2000f8e02ff */
[----:B------:R-:W-:Y:S01]  /*8060*/  LEA.HI.X.SX32 R219, R219, R4, 0x1, P5 ;  /* 0x00000004dbdb7211 */ /* 0x000fe200028f0eff */
[----:B------:R-:W-:Y:S01]  /*8070*/  IMAD R129, R129, UR4, RZ ;  /* 0x0000000481817c24 */ /* 0x000fe2000f8e02ff */
[----:B------:R-:W-:-:S02]  /*8080*/  IADD3 R244, P3, R243, R5, RZ ;  /* 0x00000005f3f47210 */ /* 0x000fc40007f7e0ff */
[-C--:B------:R-:W-:Y:S02]  /*8090*/  LEA.HI.X.SX32 R231, R231, R4.reuse, 0x1, P4 ;  /* 0x00000004e7e77211 */ /* 0x080fe400020f0eff */
[-C--:B------:R-:W-:Y:S01]  /*80a0*/  IADD3 R153, P2, R131, R5.reuse, RZ ;  /* 0x0000000583997210 */ /* 0x080fe20007f5e0ff */
[----:B------:R-:W-:Y:S01]  /*80b0*/  IMAD R237, R237, UR4, RZ ;  /* 0x00000004eded7c24 */ /* 0x000fe2000f8e02ff */
[----:B------:R-:W-:Y:S01]  /*80c0*/  LEA.HI.X.SX32 R2, R2, UR9, 0x1, P0 ;  /* 0x0000000902027c11 */ /* 0x000fe200080f0eff */
[----:B------:R-:W-:Y:S01]  /*80d0*/  IMAD R249, R249, UR4, RZ ;  /* 0x00000004f9f97c24 */ /* 0x000fe2000f8e02ff */
[-C--:B------:R-:W-:Y:S02]  /*80e0*/  IADD3 R234, P5, R233, R5.reuse, RZ ;  /* 0x00000005e9ea7210 */ /* 0x080fe40007fbe0ff */
[----:B------:R-:W-:Y:S02]  /*80f0*/  LEA.HI.X.SX32 R221, R221, R4, 0x1, P6 ;  /* 0x00000004dddd7211 */ /* 0x000fe400030f0eff */
[-C--:B------:R-:W-:Y:S01]  /*8100*/  IADD3 R246, P4, R245, R5.reuse, RZ ;  /* 0x00000005f5f67210 */ /* 0x080fe20007f9e0ff */
[----:B------:R-:W-:Y:S01]  /*8110*/  STL [R1+0x774], R10 ;  /* 0x0007740a01007387 */ /* 0x000fe20000100800 */
[----:B------:R-:W-:-:S02]  /*8120*/  IADD3 R224, P0, R223, R5, RZ ;  /* 0x00000005dfe07210 */ /* 0x000fc40007f1e0ff */
[-C--:B------:R-:W-:Y:S01]  /*8130*/  IADD3 R236, P6, R235, R5.reuse, RZ ;  /* 0x00000005ebec7210 */ /* 0x080fe20007fde0ff */
[----:B------:R0:W-:Y:S01]  /*8140*/  STL [R1+0x4], R154 ;  /* 0x0000049a01007387 */ /* 0x0001e20000100800 */
[-C--:B------:R-:W-:Y:S01]  /*8150*/  LEA.HI.X.SX32 R243, R243, R4.reuse, 0x1, P3 ;  /* 0x00000004f3f37211 */ /* 0x080fe200018f0eff */
[----:B------:R-:W-:Y:S01]  /*8160*/  IMAD R128, R128, UR4, RZ ;  /* 0x0000000480807c24 */ /* 0x000fe2000f8e02ff */
[-C--:B------:R-:W-:Y:S01]  /*8170*/  LEA.HI.X.SX32 R233, R233, R4.reuse, 0x1, P5 ;  /* 0x00000004e9e97211 */ /* 0x080fe200028f0eff */
[----:B------:R1:W-:Y:S01]  /*8180*/  STL [R1+0xc], R153 ;  /* 0x00000c9901007387 */ /* 0x0003e20000100800 */
[-C--:B------:R-:W-:Y:S01]  /*8190*/  LEA.HI.X.SX32 R245, R245, R4.reuse, 0x1, P4 ;  /* 0x00000004f5f57211 */ /* 0x080fe200020f0eff */
[----:B------:R-:W-:Y:S01]  /*81a0*/  IMAD R251, R251, UR4, RZ ;  /* 0x00000004fbfb7c24 */ /* 0x000fe2000f8e02ff */
[----:B------:R-:W-:Y:S01]  /*81b0*/  LEA.HI.X.SX32 R223, R223, R4, 0x1, P0 ;  /* 0x00000004dfdf7211 */ /* 0x000fe200000f0eff */
[----:B------:R-:W-:Y:S01]  /*81c0*/  IMAD R127, R127, UR4, RZ ;  /* 0x000000047f7f7c24 */ /* 0x000fe2000f8e02ff */
[----:B------:R-:W-:-:S02]  /*81d0*/  IADD3 R248, P5, R247, R5, RZ ;  /* 0x00000005f7f87210 */ /* 0x000fc40007fbe0ff */
[-C--:B0-----:R-:W-:Y:S02]  /*81e0*/  IADD3 R154, P3, R130, R5.reuse, RZ ;  /* 0x00000005829a7210 */ /* 0x081fe40007f7e0ff */
[-C--:B------:R-:W-:Y:S02]  /*81f0*/  LEA.HI.X.SX32 R235, R235, R4.reuse, 0x1, P6 ;  /* 0x00000004ebeb7211 */ /* 0x080fe400030f0eff */
[-C--:B-1----:R-:W-:Y:S02]  /*8200*/  IADD3 R153, P4, R129, R5.reuse, RZ ;  /* 0x0000000581997210 */ /* 0x082fe40007f9e0ff */
[-C--:B------:R-:W-:Y:S02]  /*8210*/  IADD3 R238, P0, R237, R5.reuse, RZ ;  /* 0x00000005edee7210 */ /* 0x080fe40007f1e0ff */
[----:B------:R-:W-:Y:S01]  /*8220*/  IADD3 R250, P6, R249, R5, RZ ;  /* 0x00000005f9fa7210 */ /* 0x000fe20007fde0ff */
[----:B------:R0:W-:Y:S01]  /*8230*/  STL [R1+0x14], R154 ;  /* 0x0000149a01007387 */ /* 0x0001e20000100800 */
[-C--:B------:R-:W-:Y:S01]  /*8240*/  LEA.HI.X.SX32 R247, R247, R4.reuse, 0x1, P5 ;  /* 0x00000004f7f77211 */ /* 0x080fe200028f0eff */
[----:B------:R-:W-:Y:S01]  /*8250*/  IMAD R126, R126, UR4, RZ ;  /* 0x000000047e7e7c24 */ /* 0x000fe2000f8e02ff */
[-C--:B------:R-:W-:Y:S01]  /*8260*/  LEA.HI.X.SX32 R237, R237, R4.reuse, 0x1, P0 ;  /* 0x00000004eded7211 */ /* 0x080fe200000f0eff */
[----:B------:R1:W-:Y:S01]  /*8270*/  STL [R1+0x1c], R153 ;  /* 0x00001c9901007387 */ /* 0x0003e20000100800 */
[----:B------:R-:W-:-:S02]  /*8280*/  LEA.HI.X.SX32 R249, R249, R4, 0x1, P6 ;  /* 0x00000004f9f97211 */ /* 0x000fc400030f0eff */
[-C--:B------:R-:W-:Y:S02]  /*8290*/  IADD3 R252, P0, R251, R5.reuse, RZ ;  /* 0x00000005fbfc7210 */ /* 0x080fe40007f1e0ff */
[-C--:B0-----:R-:W-:Y:S02]  /*82a0*/  IADD3 R154, P5, R128, R5.reuse, RZ ;  /* 0x00000005809a7210 */ /* 0x081fe40007fbe0ff */
[----:B-1----:R-:W-:-:S03]  /*82b0*/  IADD3 R153, P6, R127, R5, RZ ;  /* 0x000000057f997210 */ /* 0x002fc60007fde0ff */
[----:B------:R0:W-:Y:S01]  /*82c0*/  STL [R1+0x24], R154 ;  /* 0x0000249a01007387 */ /* 0x0001e20000100800 */
[-C--:B------:R-:W-:Y:S01]  /*82d0*/  LEA.HI.X.SX32 R251, R251, R4.reuse, 0x1, P0 ;  /* 0x00000004fbfb7211 */ /* 0x080fe200000f0eff */
[----:B------:R-:W-:Y:S02]  /*82e0*/  IMAD R125, R125, UR4, RZ ;  /* 0x000000047d7d7c24 */ /* 0x000fe4000f8e02ff */
[----:B------:R1:W-:Y:S01]  /*82f0*/  STL [R1+0x2c], R153 ;  /* 0x00002c9901007387 */ /* 0x0003e20000100800 */
[----:B------:R-:W-:Y:S01]  /*8300*/  IMAD R124, R124, UR4, RZ ;  /* 0x000000047c7c7c24 */ /* 0x000fe2000f8e02ff */
[----:B0-----:R-:W-:Y:S02]  /*8310*/  IADD3 R154, P0, R126, R5, RZ ;  /* 0x000000057e9a7210 */ /* 0x001fe40007f1e0ff */
[----:B-1----:R-:W-:-:S03]  /*8320*/  LEA.HI.X.SX32 R153, R132, R4, 0x1, P1 ;  /* 0x0000000484997211 */ /* 0x002fc600008f0eff */
[----:B------:R0:W-:Y:S01]  /*8330*/  STL [R1+0x34], R154 ;  /* 0x0000349a01007387 */ /* 0x0001e20000100800 */
[----:B------:R-:W-:Y:S01]  /*8340*/  IADD3 R155, P1, R125, R5, RZ ;  /* 0x000000057d9b7210 */ /* 0x000fe20007f3e0ff */
[----:B------:R-:W-:Y:S02]  /*8350*/  IMAD R123, R123, UR4, RZ ;  /* 0x000000047b7b7c24 */ /* 0x000fe4000f8e02ff */
[----:B------:R1:W-:Y:S01]  /*8360*/  STL [R1], R153 ;  /* 0x0000009901007387 */ /* 0x0003e20000100800 */
[----:B0-----:R-:W-:-:S03]  /*8370*/  LEA.HI.X.SX32 R154, R131, R4, 0x1, P2 ;  /* 0x00000004839a7211 */ /* 0x001fc600010f0eff */
[----:B------:R0:W-:Y:S01]  /*8380*/  STL [R1+0x3c], R155 ;  /* 0x00003c9b01007387 */ /* 0x0001e20000100800 */
[----:B-1----:R-:W-:-:S03]  /*8390*/  IADD3 R153, P2, R124, R5, RZ ;  /* 0x000000057c997210 */ /* 0x002fc60007f5e0ff */
[----:B------:R1:W-:Y:S01]  /*83a0*/  STL [R1+0x8], R154 ;  /* 0x0000089a01007387 */ /* 0x0003e20000100800 */
[----:B------:R-:W-:-:S03]  /*83b0*/  IMAD R122, R122, UR4, RZ ;  /* 0x000000047a7a7c24 */ /* 0x000fc6000f8e02ff */
[----:B------:R3:W-:Y:S01]  /*83c0*/  STL [R1+0x44], R153 ;  /* 0x0000449901007387 */ /* 0x0007e20000100800 */
[----:B0-----:R-:W-:Y:S01]  /*83d0*/  LEA.HI.X.SX32 R155, R130, R4, 0x1, P3 ;  /* 0x00000004829b7211 */ /* 0x001fe200018f0eff */
[----:B------:R-:W-:Y:S01]  /*83e0*/  IMAD R120, R120, UR4, RZ ;  /* 0x0000000478787c24 */ /* 0x000fe2000f8e02ff */
[----:B-1----:R-:W-:-:S03]  /*83f0*/  IADD3 R154, P3, R123, R5, RZ ;  /* 0x000000057b9a7210 */ /* 0x002fc60007f7e0ff */
[----:B------:R0:W-:Y:S01]  /*8400*/  STL [R1+0x10], R155 ;  /* 0x0000109b01007387 */ /* 0x0001e20000100800 */
[----:B---3--:R-:W-:-:S03]  /*8410*/  LEA.HI.X.SX32 R153, R129, R4, 0x1, P4 ;  /* 0x0000000481997211 */ /* 0x008fc600020f0eff */
[----:B------:R1:W-:Y:S01]  /*8420*/  STL [R1+0x4c], R154 ;  /* 0x00004c9a01007387 */ /* 0x0003e20000100800 */
[----:B------:R-:W-:-:S03]  /*8430*/  IMAD R118, R118, UR4, RZ ;  /* 0x0000000476767c24 */ /* 0x000fc6000f8e02ff */
[----:B------:R3:W-:Y:S01]  /*8440*/  STL [R1+0x18], R153 ;  /* 0x0000189901007387 */ /* 0x0007e20000100800 */
[----:B0-----:R-:W-:Y:S02]  /*8450*/  IADD3 R155, P4, R122, R5, RZ ;  /* 0x000000057a9b7210 */ /* 0x001fe40007f9e0ff */
[----:B-1----:R-:W-:-:S03]  /*8460*/  LEA.HI.X.SX32 R154, R128, R4, 0x1, P5 ;  /* 0x00000004809a7211 */ /* 0x002fc600028f0eff */
[----:B------:R0:W-:Y:S01]  /*8470*/  STL [R1+0x54], R155 ;  /* 0x0000549b01007387 */ /* 0x0001e20000100800 */
[----:B---3--:R-:W-:-:S03]  /*8480*/  IADD3 R153, P5, R120, R5, RZ ;  /* 0x0000000578997210 */ /* 0x008fc60007fbe0ff */
        /* <DEDUP_REMOVED lines=473> */
[----:B------:R1:W-:Y:S04]  /*a220*/  STL [R1+0x558], R154 ;  /* 0x0005589a01007387 */ /* 0x0003e80000100800 */
[----:B------:R3:W-:Y:S01]  /*a230*/  STL [R1+0x318], R153 ;  /* 0x0003189901007387 */ /* 0x0007e20000100800 */
[----:B0-----:R-:W-:Y:S02]  /*a240*/  IADD3 R155, P2, R133, R5, RZ ;  /* 0x00000005859b7210 */ /* 0x001fe40007f5e0ff */
[----:B-1----:R-:W-:-:S03]  /*a250*/  LEA.HI.X.SX32 R154, R109, R4, 0x1, P3 ;  /* 0x000000046d9a7211 */ /* 0x002fc600018f0eff */
[----:B------:R-:W-:Y:S01]  /*a260*/  STL [R1+0x55c], R155 ;  /* 0x00055c9b01007387 */ /* 0x000fe20000100800 */
[----:B---3--:R-:W-:-:S03]  /*a270*/  IADD3 R153, P3, R121, R5, RZ ;  /* 0x0000000579997210 */ /* 0x008fc60007f7e0ff */
[----:B------:R0:W-:Y:S04]  /*a280*/  STL [R1+0x320], R154 ;  /* 0x0003209a01007387 */ /* 0x0001e80000100800 */
[----:B------:R1:W-:Y:S01]  /*a290*/  STL [R1+0x54c], R153 ;  /* 0x00054c9901007387 */ /* 0x0003e20000100800 */
[----:B--2---:R-:W-:Y:S01]  /*a2a0*/  IMAD R135, R159, UR7, RZ ;  /* 0x000000079f877c24 */ /* 0x004fe2000f8e02ff */
[-C--:B0-----:R-:W-:Y:S01]  /*a2b0*/  LEA.HI.X.SX32 R154, R111, R4.reuse, 0x1, P4 ;  /* 0x000000046f9a7211 */ /* 0x081fe200020f0eff */
[----:B------:R-:W-:Y:S01]  /*a2c0*/  IMAD R31, RZ, RZ, -UR7 ;  /* 0x80000007ff1f7e24 */ /* 0x000fe2000f8e02ff */
[----:B-1----:R-:W-:-:S03]  /*a2d0*/  LEA.HI.X.SX32 R153, R113, R4, 0x1, P5 ;  /* 0x0000000471997211 */ /* 0x002fc600028f0eff */
[----:B------:R0:W-:Y:S01]  /*a2e0*/  STL [R1+0x328], R154 ;  /* 0x0003289a01007387 */ /* 0x0001e20000100800 */
[-C--:B------:R-:W-:Y:S01]  /*a2f0*/  LEA.HI.X.SX32 R155, R115, R4.reuse, 0x1, P6 ;  /* 0x00000004739b7211 */ /* 0x080fe200030f0eff */
[----:B----4-:R-:W-:Y:S02]  /*a300*/  IMAD.WIDE R138, R22, UR7, RZ ;  /* 0x00000007168a7c25 */ /* 0x010fe4000f8e02ff */
[----:B------:R1:W-:Y:S02]  /*a310*/  STL [R1+0x330], R153 ;  /* 0x0003309901007387 */ /* 0x0003e40000100800 */
[----:B------:R-:W-:Y:S01]  /*a320*/  IMAD R28, R31, 0x2, R135 ;  /* 0x000000021f1c7824 */ /* 0x000fe200078e0287 */
[-C--:B0-----:R-:W-:Y:S01]  /*a330*/  LEA.HI.X.SX32 R154, R117, R4.reuse, 0x1, P0 ;  /* 0x00000004759a7211 */ /* 0x081fe200000f0eff */
[----:B------:R0:W-:Y:S01]  /*a340*/  STL [R1+0x338], R155 ;  /* 0x0003389b01007387 */ /* 0x0001e20000100800 */
[----:B-1----:R-:W-:-:S03]  /*a350*/  LEA.HI.X.SX32 R153, R119, R4, 0x1, P1 ;  /* 0x0000000477997211 */ /* 0x002fc600008f0eff */
[----:B------:R1:W-:Y:S01]  /*a360*/  STL [R1+0x540], R154 ;  /* 0x0005409a01007387 */ /* 0x0003e20000100800 */
[----:B------:R-:W-:-:S03]  /*a370*/  IMAD R134, R31, 0x2, R28 ;  /* 0x000000021f867824 */ /* 0x000fc600078e021c */
[----:B------:R2:W-:Y:S01]  /*a380*/  STL [R1+0x548], R153 ;  /* 0x0005489901007387 */ /* 0x0005e20000100800 */
[-C--:B0-----:R-:W-:Y:S02]  /*a390*/  IADD3 R155, P0, R138, R3.reuse, RZ ;  /* 0x000000038a9b7210 */ /* 0x081fe40007f1e0ff */
[-C--:B-1----:R-:W-:Y:S01]  /*a3a0*/  LEA.HI.X.SX32 R154, R133, R4.reuse, 0x1, P2 ;  /* 0x00000004859a7211 */ /* 0x082fe200010f0eff */
[----:B------:R-:W-:Y:S01]  /*a3b0*/  IMAD R6, R31, 0x2, R134 ;  /* 0x000000021f067824 */ /* 0x000fe200078e0286 */
[----:B--2---:R-:W-:Y:S01]  /*a3c0*/  LEA.HI.X.SX32 R153, R121, R4, 0x1, P3 ;  /* 0x0000000479997211 */ /* 0x004fe200018f0eff */
[----:B------:R-:W-:Y:S02]  /*a3d0*/  STL [R1+0x554], R155 ;  /* 0x0005549b01007387 */ /* 0x000fe40000100800 */
[----:B------:R-:W-:Y:S02]  /*a3e0*/  IMAD R7, R31, 0x2, R6 ;  /* 0x000000021f077824 */ /* 0x000fe400078e0206 */
[----:B------:R0:W-:Y:S04]  /*a3f0*/  STL [R1+0x550], R154 ;  /* 0x0005509a01007387 */ /* 0x0001e80000100800 */
[----:B------:R1:W-:Y:S01]  /*a400*/  STL [R1+0x33c], R153 ;  /* 0x00033c9901007387 */ /* 0x0003e20000100800 */
[----:B0-----:R-:W-:Y:S01]  /*a410*/  IMAD.X R154, R139, 0x1, R2, P0 ;  /* 0x000000018b9a7824 */ /* 0x001fe200000e0602 */
[----:B-1----:R-:W-:-:S04]  /*a420*/  IADD3 R153, P4, R135, R3, RZ ;  /* 0x0000000387997210 */ /* 0x002fc80007f9e0ff */
[----:B------:R0:W-:Y:S01]  /*a430*/  STL [R1+0x538], R154 ;  /* 0x0005389a01007387 */ /* 0x0001e20000100800 */
[-C--:B------:R-:W-:Y:S01]  /*a440*/  IADD3 R155, P5, R28, R3.reuse, RZ ;  /* 0x000000031c9b7210 */ /* 0x080fe20007fbe0ff */
[C---:B------:R-:W-:Y:S02]  /*a450*/  IMAD R8, R31.reuse, 0x2, R7 ;  /* 0x000000021f087824 */ /* 0x040fe400078e0207 */
[----:B------:R1:W-:Y:S02]  /*a460*/  STL [R1+0x358], R153 ;  /* 0x0003589901007387 */ /* 0x0003e40000100800 */
[----:B------:R-:W-:Y:S01]  /*a470*/  IMAD R9, R31, 0x2, R8 ;  /* 0x000000021f097824 */ /* 0x000fe200078e0208 */
[-C--:B0-----:R-:W-:Y:S01]  /*a480*/  IADD3 R154, P0, R134, R3.reuse, RZ ;  /* 0x00000003869a7210 */ /* 0x081fe20007f1e0ff */
[----:B------:R0:W-:Y:S01]  /*a490*/  STL [R1+0x360], R155 ;  /* 0x0003609b01007387 */ /* 0x0001e20000100800 */
[----:B-1----:R-:W-:-:S03]  /*a4a0*/  IADD3 R153, P1, R6, R3, RZ ;  /* 0x0000000306997210 */ /* 0x002fc60007f3e0ff */
[----:B------:R1:W-:Y:S01]  /*a4b0*/  STL [R1+0x368], R154 ;  /* 0x0003689a01007387 */ /* 0x0003e20000100800 */
[----:B------:R-:W-:-:S03]  /*a4c0*/  IMAD R11, R31, 0x2, R9 ;  /* 0x000000021f0b7824 */ /* 0x000fc600078e0209 */
[----:B------:R2:W-:Y:S01]  /*a4d0*/  STL [R1+0x370], R153 ;  /* 0x0003709901007387 */ /* 0x0005e20000100800 */
[-C--:B0-----:R-:W-:Y:S02]  /*a4e0*/  IADD3 R155, P2, R7, R3.reuse, RZ ;  /* 0x00000003079b7210 */ /* 0x081fe40007f5e0ff */
[----:B-1----:R-:W-:-:S03]  /*a4f0*/  IADD3 R154, P3, R8, R3, RZ ;  /* 0x00000003089a7210 */ /* 0x002fc60007f7e0ff */
[----:B------:R0:W-:Y:S01]  /*a500*/  STL [R1+0x378], R155 ;  /* 0x0003789b01007387 */ /* 0x0001e20000100800 */
[----:B--2---:R-:W-:-:S03]  /*a510*/  LEA.HI.X.SX32 R153, R135, R2, 0x1, P4 ;  /* 0x0000000287997211 */ /* 0x004fc600020f0eff */
[----:B------:R1:W-:Y:S01]  /*a520*/  STL [R1+0x380], R154 ;  /* 0x0003809a01007387 */ /* 0x0003e20000100800 */
[----:B------:R-:W-:-:S03]  /*a530*/  IMAD R12, R31, 0x2, R11 ;  /* 0x000000021f0c7824 */ /* 0x000fc600078e020b */
[----:B------:R2:W-:Y:S01]  /*a540*/  STL [R1+0x354], R153 ;  /* 0x0003549901007387 */ /* 0x0005e20000100800 */
[----:B0-----:R-:W-:Y:S02]  /*a550*/  IADD3 R155, P4, R9, R3, RZ ;  /* 0x00000003099b7210 */ /* 0x001fe40007f9e0ff */
[----:B-1----:R-:W-:-:S03]  /*a560*/  LEA.HI.X.SX32 R154, R28, R2, 0x1, P5 ;  /* 0x000000021c9a7211 */ /* 0x002fc600028f0eff */
[----:B------:R0:W-:Y:S01]  /*a570*/  STL [R1+0x388], R155 ;  /* 0x0003889b01007387 */ /* 0x0001e20000100800 */
[----:B--2---:R-:W-:-:S03]  /*a580*/  IADD3 R153, P5, R11, R3, RZ ;  /* 0x000000030b997210 */ /* 0x004fc60007fbe0ff */
[----:B------:R1:W-:Y:S01]  /*a590*/  STL [R1+0x35c], R154 ;  /* 0x00035c9a01007387 */ /* 0x0003e20000100800 */
[----:B------:R-:W-:-:S03]  /*a5a0*/  IMAD R13, R31, 0x2, R12 ;  /* 0x000000021f0d7824 */ /* 0x000fc600078e020c */
[----:B------:R2:W-:Y:S01]  /*a5b0*/  STL [R1+0x390], R153 ;  /* 0x0003909901007387 */ /* 0x0005e20000100800 */
[-C--:B0-----:R-:W-:Y:S02]  /*a5c0*/  LEA.HI.X.SX32 R155, R134, R2.reuse, 0x1, P0 ;  /* 0x00000002869b7211 */ /* 0x081fe400000f0eff */
[-C--:B-1----:R-:W-:Y:S01]  /*a5d0*/  IADD3 R154, P0, R12, R3.reuse, RZ ;  /* 0x000000030c9a7210 */ /* 0x082fe20007f1e0ff */
[----:B------:R-:W-:Y:S01]  /*a5e0*/  IMAD R14, R31, 0x2, R13 ;  /* 0x000000021f0e7824 */ /* 0x000fe200078e020d */
[----:B--2---:R-:W-:Y:S01]  /*a5f0*/  LEA.HI.X.SX32 R153, R6, R2, 0x1, P1 ;  /* 0x0000000206997211 */ /* 0x004fe200008f0eff */
[----:B------:R-:W-:Y:S01]  /*a600*/  STL [R1+0x364], R155 ;  /* 0x0003649b01007387 */ /* 0x000fe20000100800 */
[----:B------:R-:W-:-:S03]  /*a610*/  IADD3 R6, P1, R13, R3, RZ ;  /* 0x000000030d067210 */ /* 0x000fc60007f3e0ff */
[----:B------:R-:W-:Y:S01]  /*a620*/  STL [R1+0x398], R154 ;  /* 0x0003989a01007387 */ /* 0x000fe20000100800 */
[----:B------:R-:W-:-:S03]  /*a630*/  IMAD R15, R31, 0x2, R14 ;  /* 0x000000021f0f7824 */ /* 0x000fc600078e020e */
[----:B------:R0:W-:Y:S01]  /*a640*/  STL [R1+0x36c], R153 ;  /* 0x00036c9901007387 */ /* 0x0001e20000100800 */
[----:B------:R-:W-:-:S03]  /*a650*/  IMAD R16, R31, 0x2, R15 ;  /* 0x000000021f107824 */ /* 0x000fc600078e020f */
[----:B------:R-:W-:Y:S01]  /*a660*/  STL [R1+0x3a0], R6 ;  /* 0x0003a00601007387 */ /* 0x000fe20000100800 */
[----:B0-----:R-:W-:Y:S02]  /*a670*/  LEA.HI.X.SX32 R153, R7, R2, 0x1, P2 ;  /* 0x0000000207997211 */ /* 0x001fe400010f0eff */
[----:B------:R-:W-:-:S03]  /*a680*/  IADD3 R7, P2, R14, R3, RZ ;  /* 0x000000030e077210 */ /* 0x000fc60007f5e0ff */
[----:B------:R0:W-:Y:S04]  /*a690*/  STL [R1+0x374], R153 ;  /* 0x0003749901007387 */ /* 0x0001e80000100800 */
[----:B------:R1:W-:Y:S01]  /*a6a0*/  STL [R1+0x3a8], R7 ;  /* 0x0003a80701007387 */ /* 0x0003e20000100800 */
[----:B------:R-:W-:Y:S01]  /*a6b0*/  IMAD R17, R31, 0x2, R16 ;  /* 0x000000021f117824 */ /* 0x000fe200078e0210 */
[-C--:B0-----:R-:W-:Y:S02]  /*a6c0*/  LEA.HI.X.SX32 R153, R8, R2.reuse, 0x1, P3 ;  /* 0x0000000208997211 */ /* 0x081fe400018f0eff */
[----:B------:R-:W-:Y:S02]  /*a6d0*/  IADD3 R8, P3, R15, R3, RZ ;  /* 0x000000030f087210 */ /* 0x000fe40007f7e0ff */
[----:B-1----:R-:W-:Y:S01]  /*a6e0*/  LEA.HI.X.SX32 R7, R9, R2, 0x1, P4 ;  /* 0x0000000209077211 */ /* 0x002fe200020f0eff */
[----:B------:R-:W-:Y:S01]  /*a6f0*/  STL [R1+0x37c], R153 ;  /* 0x00037c9901007387 */ /* 0x000fe20000100800 */
[----:B------:R-:W-:-:S03]  /*a700*/  IMAD R18, R31, 0x2, R17 ;  /* 0x000000021f127824 */ /* 0x000fc600078e0211 */
[----:B------:R0:W-:Y:S04]  /*a710*/  STL [R1+0x3b0], R8 ;  /* 0x0003b00801007387 */ /* 0x0001e80000100800 */
[----:B------:R1:W-:Y:S01]  /*a720*/  STL [R1+0x384], R7 ;  /* 0x0003840701007387 */ /* 0x0003e20000100800 */
[-C--:B0-----:R-:W-:Y:S02]  /*a730*/  IADD3 R8, P4, R16, R3.reuse, RZ ;  /* 0x0000000310087210 */ /* 0x081fe40007f9e0ff */
[----:B-1----:R-:W-:Y:S02]  /*a740*/  LEA.HI.X.SX32 R7, R11, R2, 0x1, P5 ;  /* 0x000000020b077211 */ /* 0x002fe400028f0eff */
[----:B------:R-:W-:Y:S01]  /*a750*/  IADD3 R11, P5, R17, R3, RZ ;  /* 0x00000003110b7210 */ /* 0x000fe20007fbe0ff */
[----:B------:R-:W-:Y:S01]  /*a760*/  STL [R1+0x3b8], R8 ;  /* 0x0003b80801007387 */ /* 0x000fe20000100800 */
[----:B------:R-:W-:-:S03]  /*a770*/  IMAD R19, R31, 0x2, R18 ;  /* 0x000000021f137824 */ /* 0x000fc600078e0212 */
[----:B------:R0:W-:Y:S01]  /*a780*/  STL [R1+0x38c], R7 ;  /* 0x00038c0701007387 */ /* 0x0001e20000100800 */
[----:B------:R-:W-:-:S03]  /*a790*/  IMAD R20, R31, 0x2, R19 ;  /* 0x000000021f147824 */ /* 0x000fc600078e0213 */
[----:B------:R1:W-:Y:S01]  /*a7a0*/  STL [R1+0x3c0], R11 ;  /* 0x0003c00b01007387 */ /* 0x0003e20000100800 */
[----:B------:R-:W-:Y:S01]  /*a7b0*/  IMAD R10, R21, 0x80, R10 ;  /* 0x00000080150a7824 */ /* 0x000fe200078e020a */
[-C--:B0-----:R-:W-:Y:S02]  /*a7c0*/  LEA.HI.X.SX32 R7, R12, R2.reuse, 0x1, P0 ;  /* 0x000000020c077211 */ /* 0x081fe400000f0eff */
[-C--:B------:R-:W-:Y:S02]  /*a7d0*/  IADD3 R12, P0, R18, R3.reuse, RZ ;  /* 0x00000003120c7210 */ /* 0x080fe40007f1e0ff */
[----:B-1----:R-:W-:Y:S01]  /*a7e0*/  LEA.HI.X.SX32 R11, R13, R2, 0x1, P1 ;  /* 0x000000020d0b7211 */ /* 0x002fe200008f0eff */
[----:B------:R-:W-:Y:S01]  /*a7f0*/  STL [R1+0x394], R7 ;  /* 0x0003940701007387 */ /* 0x000fe20000100800 */
[----:B------:R-:W-:Y:S01]  /*a800*/  IADD3 R13, P1, R19, R3, RZ ;  /* 0x00000003130d7210 */ /* 0x000fe20007f3e0ff */
[----:B------:R-:W-:Y:S02]  /*a810*/  IMAD R21, R31, 0x2, R20 ;  /* 0x000000021f157824 */ /* 0x000fe400078e0214 */
[----:B------:R0:W-:Y:S01]  /*a820*/  STL [R1+0x3c8], R12 ;  /* 0x0003c80c01007387 */ /* 0x0001e20000100800 */
[----:B------:R-:W-:-:S03]  /*a830*/  LOP3.LUT R10, R10, R22, RZ, 0xfc, !PT ;  /* 0x000000160a0a7212 */ /* 0x000fc600078efcff */
[----:B------:R1:W-:Y:S01]  /*a840*/  STL [R1+0x39c], R11 ;  /* 0x00039c0b01007387 */ /* 0x0003e20000100800 */
[----:B------:R-:W-:Y:S01]  /*a850*/  IMAD R22, R31, 0x2, R21 ;  /* 0x000000021f167824 */ /* 0x000fe200078e0215 */
[----:B0-----:R-:W-:Y:S02]  /*a860*/  LEA.HI.X.SX32 R12, R14, R2, 0x1, P2 ;  /* 0x000000020e0c7211 */ /* 0x001fe400010f0eff */
[----:B------:R0:W-:Y:S01]  /*a870*/  STL [R1+0x3d0], R13 ;  /* 0x0003d00d01007387 */ /* 0x0001e20000100800 */
[----:B-1----:R-:W-:-:S03]  /*a880*/  IADD3 R11, P2, R20, R3, RZ ;  /* 0x00000003140b7210 */ /* 0x002fc60007f5e0ff */
[----:B------:R1:W-:Y:S01]  /*a890*/  STL [R1+0x3a4], R12 ;  /* 0x0003a40c01007387 */ /* 0x0003e20000100800 */
[----:B------:R-:W-:-:S03]  /*a8a0*/  IMAD R23, R31, 0x2, R22 ;  /* 0x000000021f177824 */ /* 0x000fc600078e0216 */
[----:B------:R2:W-:Y:S01]  /*a8b0*/  STL [R1+0x3d8], R11 ;  /* 0x0003d80b01007387 */ /* 0x0005e20000100800 */
[----:B0-----:R-:W-:Y:S02]  /*a8c0*/  LEA.HI.X.SX32 R13, R15, R2, 0x1, P3 ;  /* 0x000000020f0d7211 */ /* 0x001fe400018f0eff */
        /* <DEDUP_REMOVED lines=8> */
[----:B------:R-:W-:Y:S01]  /*a950*/  STL [R1+0x3e8], R13 ;  /* 0x0003e80d01007387 */ /* 0x000fe20000100800 */
[----:B--2---:R-:W-:-:S03]  /*a960*/  IADD3 R11, P5, R23, R3, RZ ;  /* 0x00000003170b7210 */ /* 0x004fc60007fbe0ff */
[----:B------:R0:W-:Y:S01]  /*a970*/  STL [R1+0x3bc], R12 ;  /* 0x0003bc0c01007387 */ /* 0x0001e20000100800 */
[----:B------:R-:W-:-:S03]  /*a980*/  LEA.HI.X.SX32 R15, R18, R2, 0x1, P0 ;  /* 0x00000002120f7211 */ /* 0x000fc600000f0eff */
[----:B------:R1:W-:Y:S01]  /*a990*/  STL [R1+0x3f0], R11 ;  /* 0x0003f00b01007387 */ /* 0x0003e20000100800 */
[----:B0-----:R-:W-:-:S03]  /*a9a0*/  IADD3 R12, P0, R5, R3, RZ ;  /* 0x00000003050c7210 */ /* 0x001fc60007f1e0ff */
[----:B------:R0:W-:Y:S01]  /*a9b0*/  STL [R1+0x3c4], R15 ;  /* 0x0003c40f01007387 */ /* 0x0001e20000100800 */
[----:B-1----:R-:W-:-:S03]  /*a9c0*/  LEA.HI.X.SX32 R11, R19, R2, 0x1, P1 ;  /* 0x00000002130b7211 */ /* 0x002fc600008f0eff */
[----:B------:R1:W-:Y:S01]  /*a9d0*/  STL [R1+0x3f8], R12 ;  /* 0x0003f80c01007387 */ /* 0x0003e20000100800 */
[----:B------:R-:W-:-:S03]  /*a9e0*/  IMAD R24, R31, 0x2, R5 ;  /* 0x000000021f187824 */ /* 0x000fc600078e0205 */
[----:B------:R2:W-:Y:S01]  /*a9f0*/  STL [R1+0x3cc], R11 ;  /* 0x0003cc0b01007387 */ /* 0x0005e20000100800 */
[----:B------:R-:W-:Y:S01]  /*aa00*/  IMAD R4, R31, 0x2, R24 ;  /* 0x000000021f047824 */ /* 0x000fe200078e0218 */
[-C--:B0-----:R-:W-:Y:S02]  /*aa10*/  LEA.HI.X.SX32 R15, R22, R2.reuse, 0x1, P4 ;  /* 0x00000002160f7211 */ /* 0x081fe400020f0eff */
[-C--:B-1----:R-:W-:Y:S02]  /*aa20*/  LEA.HI.X.SX32 R12, R20, R2.reuse, 0x1, P2 ;  /* 0x00000002140c7211 */ /* 0x082fe400010f0eff */
[----:B--2---:R-:W-:-:S03]  /*aa30*/  LEA.HI.X.SX32 R11, R21, R2, 0x1, P3 ;  /* 0x00000002150b7211 */ /* 0x004fc600018f0eff */
[----:B------:R-:W-:Y:S01]  /*aa40*/  STL [R1+0x3d4], R12 ;  /* 0x0003d40c01007387 */ /* 0x000fe20000100800 */
[----:B------:R-:W-:-:S03]  /*aa50*/  IADD3 R17, P1, R24, R3, RZ ;  /* 0x0000000318117210 */ /* 0x000fc60007f3e0ff */
[----:B------:R0:W-:Y:S04]  /*aa60*/  STL [R1+0x3dc], R11 ;  /* 0x0003dc0b01007387 */ /* 0x0001e80000100800 */
[----:B------:R1:W-:Y:S01]  /*aa70*/  STL [R1+0x3e4], R15 ;  /* 0x0003e40f01007387 */ /* 0x0003e20000100800 */
[----:B------:R-:W-:Y:S01]  /*aa80*/  IMAD R25, R31, 0x2, R4 ;  /* 0x000000021f197824 */ /* 0x000fe200078e0204 */
[----:B0-----:R-:W-:Y:S02]  /*aa90*/  LEA.HI.X.SX32 R11, R23, R2, 0x1, P5 ;  /* 0x00000002170b7211 */ /* 0x001fe400028f0eff */
[----:B-1----:R-:W-:-:S03]  /*aaa0*/  IADD3 R15, P2, R4, R3, RZ ;  /* 0x00000003040f7210 */ /* 0x002fc60007f5e0ff */
[----:B------:R-:W-:Y:S01]  /*aab0*/  STL [R1+0x3ec], R11 ;  /* 0x0003ec0b01007387 */ /* 0x000fe20000100800 */
[----:B------:R-:W-:-:S03]  /*aac0*/  LEA.HI.X.SX32 R5, R5, R2, 0x1, P0 ;  /* 0x0000000205057211 */ /* 0x000fc600000f0eff */
[----:B------:R-:W-:Y:S01]  /*aad0*/  STL [R1+0x400], R17 ;  /* 0x0004001101007387 */ /* 0x000fe20000100800 */
[C---:B------:R-:W-:Y:S01]  /*aae0*/  IMAD R26, R31.reuse, 0x2, R25 ;  /* 0x000000021f1a7824 */ /* 0x040fe200078e0219 */
[----:B------:R-:W-:Y:S02]  /*aaf0*/  LEA.HI.X.SX32 R4, R4, R2, 0x1, P2 ;  /* 0x0000000204047211 */ /* 0x000fe400010f0eff */
[----:B------:R0:W-:Y:S01]  /*ab00*/  STL [R1+0x408], R15 ;  /* 0x0004080f01007387 */ /* 0x0001e20000100800 */
[----:B------:R-:W-:-:S03]  /*ab10*/  IMAD R27, R31, 0x2, R26 ;  /* 0x000000021f1b7824 */ /* 0x000fc600078e021a */
[----:B------:R-:W-:Y:S01]  /*ab20*/  STL [R1+0x3f4], R5 ;  /* 0x0003f40501007387 */ /* 0x000fe20000100800 */
[----:B0-----:R-:W-:Y:S01]  /*ab30*/  LEA.HI.X.SX32 R15, R24, R2, 0x1, P1 ;  /* 0x00000002180f7211 */ /* 0x001fe200008f0eff */
[----:B------:R-:W-:-:S04]  /*ab40*/  IMAD R29, R31, 0x2, R27 ;  /* 0x000000021f1d7824 */ /* 0x000fc800078e021b */
[----:B------:R0:W-:Y:S04]  /*ab50*/  STL [R1+0x3fc], R15 ;  /* 0x0003fc0f01007387 */ /* 0x0001e80000100800 */
[----:B------:R1:W-:Y:S01]  /*ab60*/  STL [R1+0x404], R4 ;  /* 0x0004040401007387 */ /* 0x0003e20000100800 */
[-C--:B------:R-:W-:Y:S02]  /*ab70*/  IADD3 R17, P2, R27, R3.reuse, RZ ;  /* 0x000000031b117210 */ /* 0x080fe40007f5e0ff */
[-C--:B0-----:R-:W-:Y:S02]  /*ab80*/  IADD3 R15, P0, R25, R3.reuse, RZ ;  /* 0x00000003190f7210 */ /* 0x081fe40007f1e0ff */
[----:B-1----:R-:W-:-:S03]  /*ab90*/  IADD3 R4, P1, R26, R3, RZ ;  /* 0x000000031a047210 */ /* 0x002fc60007f3e0ff */
[----:B------:R-:W-:Y:S01]  /*aba0*/  STL [R1+0x410], R15 ;  /* 0x0004100f01007387 */ /* 0x000fe20000100800 */
[----:B------:R-:W-:-:S03]  /*abb0*/  IMAD R28, R31, 0x2, R29 ;  /* 0x000000021f1c7824 */ /* 0x000fc600078e021d */
[----:B------:R0:W-:Y:S01]  /*abc0*/  STL [R1+0x418], R4 ;  /* 0x0004180401007387 */ /* 0x0001e20000100800 */
[-C--:B------:R-:W-:Y:S01]  /*abd0*/  LEA.HI.X.SX32 R18, R26, R2.reuse, 0x1, P1 ;  /* 0x000000021a127211 */ /* 0x080fe200008f0eff */
[----:B------:R-:W-:Y:S02]  /*abe0*/  IMAD R6, R31, 0x2, R28 ;  /* 0x000000021f067824 */ /* 0x000fe400078e021c */
[----:B------:R1:W-:Y:S01]  /*abf0*/  STL [R1+0x420], R17 ;  /* 0x0004201101007387 */ /* 0x0003e20000100800 */
[-C--:B0-----:R-:W-:Y:S02]  /*ac00*/  LEA.HI.X.SX32 R4, R25, R2.reuse, 0x1, P0 ;  /* 0x0000000219047211 */ /* 0x081fe400000f0eff */
[----:B-1----:R-:W-:-:S03]  /*ac10*/  LEA.HI.X.SX32 R17, R27, R2, 0x1, P2 ;  /* 0x000000021b117211 */ /* 0x002fc600010f0eff */
[----:B------:R-:W-:Y:S01]  /*ac20*/  STL [R1+0x40c], R4 ;  /* 0x00040c0401007387 */ /* 0x000fe20000100800 */
[----:B------:R-:W-:-:S03]  /*ac30*/  IADD3 R19, P1, R28, R3, RZ ;  /* 0x000000031c137210 */ /* 0x000fc60007f3e0ff */
[----:B------:R0:W-:Y:S04]  /*ac40*/  STL [R1+0x414], R18 ;  /* 0x0004141201007387 */ /* 0x0001e80000100800 */
[----:B------:R1:W-:Y:S01]  /*ac50*/  STL [R1+0x41c], R17 ;  /* 0x00041c1101007387 */ /* 0x0003e20000100800 */
[-C--:B0-----:R-:W-:Y:S02]  /*ac60*/  IADD3 R18, P0, R29, R3.reuse, RZ ;  /* 0x000000031d127210 */ /* 0x081fe40007f1e0ff */
[----:B-1----:R-:W-:-:S03]  /*ac70*/  IADD3 R17, P2, R6, R3, RZ ;  /* 0x0000000306117210 */ /* 0x002fc60007f5e0ff */
[----:B------:R-:W-:Y:S01]  /*ac80*/  STL [R1+0x428], R18 ;  /* 0x0004281201007387 */ /* 0x000fe20000100800 */
[----:B------:R-:W-:Y:S01]  /*ac90*/  IMAD R9, R31, 0x2, R6 ;  /* 0x000000021f097824 */ /* 0x000fe200078e0206 */
[----:B------:R-:W-:Y:S02]  /*aca0*/  LEA.HI.X.SX32 R20, R29, R2, 0x1, P0 ;  /* 0x000000021d147211 */ /* 0x000fe400000f0eff */
[----:B------:R0:W-:Y:S01]  /*acb0*/  STL [R1+0x430], R19 ;  /* 0x0004301301007387 */ /* 0x0001e20000100800 */
[----:B------:R-:W-:-:S03]  /*acc0*/  IMAD R8, R31, 0x2, R9 ;  /* 0x000000021f087824 */ /* 0x000fc600078e0209 */
[----:B------:R1:W-:Y:S01]  /*acd0*/  STL [R1+0x438], R17 ;  /* 0x0004381101007387 */ /* 0x0003e20000100800 */
[C---:B------:R-:W-:Y:S01]  /*ace0*/  IMAD R7, R31.reuse, 0x2, R8 ;  /* 0x000000021f077824 */ /* 0x040fe200078e0208 */
[-C--:B0-----:R-:W-:Y:S02]  /*acf0*/  LEA.HI.X.SX32 R19, R6, R2.reuse, 0x1, P2 ;  /* 0x0000000206137211 */ /* 0x081fe400010f0eff */
[----:B-1----:R-:W-:Y:S01]  /*ad00*/  LEA.HI.X.SX32 R17, R28, R2, 0x1, P1 ;  /* 0x000000021c117211 */ /* 0x002fe200008f0eff */
[----:B------:R-:W-:Y:S04]  /*ad10*/  STL [R1+0x424], R20 ;  /* 0x0004241401007387 */ /* 0x000fe80000100800 */
[----:B------:R0:W-:Y:S04]  /*ad20*/  STL [R1+0x42c], R17 ;  /* 0x00042c1101007387 */ /* 0x0001e80000100800 */
[----:B------:R1:W-:Y:S01]  /*ad30*/  STL [R1+0x434], R19 ;  /* 0x0004341301007387 */ /* 0x0003e20000100800 */
[----:B------:R-:W-:Y:S01]  /*ad40*/  IMAD R30, R31, 0x2, R7 ;  /* 0x000000021f1e7824 */ /* 0x000fe200078e0207 */
[----:B0-----:R-:W-:-:S02]  /*ad50*/  IADD3 R17, P0, R9, R3, RZ ;  /* 0x0000000309117210 */ /* 0x001fc40007f1e0ff */
[----:B-1----:R-:W-:-:S03]  /*ad60*/  IADD3 R19, P1, R8, R3, RZ ;  /* 0x0000000308137210 */ /* 0x002fc60007f3e0ff */
[----:B------:R-:W-:Y:S01]  /*ad70*/  STL [R1+0x440], R17 ;  /* 0x0004401101007387 */ /* 0x000fe20000100800 */
[----:B------:R-:W-:Y:S01]  /*ad80*/  IADD3 R20, P2, R7, R3, RZ ;  /* 0x0000000307147210 */ /* 0x000fe20007f5e0ff */
[----:B------:R-:W-:Y:S02]  /*ad90*/  IMAD R14, R31, 0x2, R30 ;  /* 0x000000021f0e7824 */ /* 0x000fe400078e021e */
[----:B------:R0:W-:Y:S01]  /*ada0*/  STL [R1+0x448], R19 ;  /* 0x0004481301007387 */ /* 0x0001e20000100800 */
[-C--:B------:R-:W-:Y:S01]  /*adb0*/  LEA.HI.X.SX32 R7, R7, R2.reuse, 0x1, P2 ;  /* 0x0000000207077211 */ /* 0x080fe200010f0eff */
[----:B------:R-:W-:Y:S02]  /*adc0*/  IMAD R13, R31, 0x2, R14 ;  /* 0x000000021f0d7824 */ /* 0x000fe400078e020e */
[----:B------:R-:W-:Y:S01]  /*add0*/  STL [R1+0x450], R20 ;  /* 0x0004501401007387 */ /* 0x000fe20000100800 */
[-C--:B0-----:R-:W-:Y:S02]  /*ade0*/  LEA.HI.X.SX32 R19, R9, R2.reuse, 0x1, P0 ;  /* 0x0000000209137211 */ /* 0x081fe400000f0eff */
[----:B------:R-:W-:-:S03]  /*adf0*/  LEA.HI.X.SX32 R9, R8, R2, 0x1, P1 ;  /* 0x0000000208097211 */ /* 0x000fc600008f0eff */
[----:B------:R0:W-:Y:S04]  /*ae00*/  STL [R1+0x43c], R19 ;  /* 0x00043c1301007387 */ /* 0x0001e80000100800 */
[----:B------:R1:W-:Y:S01]  /*ae10*/  STL [R1+0x444], R9 ;  /* 0x0004440901007387 */ /* 0x0003e20000100800 */
[----:B------:R-:W-:-:S03]  /*ae20*/  IMAD R16, R31, 0x2, R13 ;  /* 0x000000021f107824 */ /* 0x000fc600078e020d */
[----:B------:R2:W-:Y:S01]  /*ae30*/  STL [R1+0x44c], R7 ;  /* 0x00044c0701007387 */ /* 0x0005e20000100800 */
[-C--:B0-----:R-:W-:Y:S02]  /*ae40*/  IADD3 R19, P0, R30, R3.reuse, RZ ;  /* 0x000000031e137210 */ /* 0x081fe40007f1e0ff */
[-C--:B-1----:R-:W-:Y:S02]  /*ae50*/  IADD3 R9, P2, R13, R3.reuse, RZ ;  /* 0x000000030d097210 */ /* 0x082fe40007f5e0ff */
[----:B--2---:R-:W-:Y:S01]  /*ae60*/  IADD3 R7, P1, R14, R3, RZ ;  /* 0x000000030e077210 */ /* 0x004fe20007f3e0ff */
[----:B------:R-:W-:Y:S01]  /*ae70*/  STL [R1+0x458], R19 ;  /* 0x0004581301007387 */ /* 0x000fe20000100800 */
[----:B------:R-:W-:-:S03]  /*ae80*/  IMAD R12, R31, 0x2, R16 ;  /* 0x000000021f0c7824 */ /* 0x000fc600078e0210 */
[----:B------:R0:W-:Y:S01]  /*ae90*/  STL [R1+0x460], R7 ;  /* 0x0004600701007387 */ /* 0x0001e20000100800 */
[----:B------:R-:W-:-:S03]  /*aea0*/  LEA.HI.X.SX32 R14, R14, R2, 0x1, P1 ;  /* 0x000000020e0e7211 */ /* 0x000fc600008f0eff */
[----:B------:R1:W-:Y:S01]  /*aeb0*/  STL [R1+0x468], R9 ;  /* 0x0004680901007387 */ /* 0x0003e20000100800 */
[----:B------:R-:W-:Y:S01]  /*aec0*/  IMAD R11, R31, 0x2, R12 ;  /* 0x000000021f0b7824 */ /* 0x000fe200078e020c */
[-C--:B0-----:R-:W-:Y:S02]  /*aed0*/  LEA.HI.X.SX32 R7, R30, R2.reuse, 0x1, P0 ;  /* 0x000000021e077211 */ /* 0x081fe400000f0eff */
[----:B-1----:R-:W-:-:S03]  /*aee0*/  LEA.HI.X.SX32 R9, R13, R2, 0x1, P2 ;  /* 0x000000020d097211 */ /* 0x002fc600010f0eff */
[----:B------:R-:W-:Y:S01]  /*aef0*/  STL [R1+0x454], R7 ;  /* 0x0004540701007387 */ /* 0x000fe20000100800 */
[----:B------:R-:W-:-:S03]  /*af00*/  IADD3 R13, P0, R16, R3, RZ ;  /* 0x00000003100d7210 */ /* 0x000fc60007f1e0ff */
[----:B------:R0:W-:Y:S01]  /*af10*/  STL [R1+0x45c], R14 ;  /* 0x00045c0e01007387 */ /* 0x0001e20000100800 */
[----:B------:R-:W-:-:S03]  /*af20*/  IMAD R5, R31, 0x2, R11 ;  /* 0x000000021f057824 */ /* 0x000fc600078e020b */
[----:B------:R1:W-:Y:S01]  /*af30*/  STL [R1+0x464], R9 ;  /* 0x0004640901007387 */ /* 0x0003e20000100800 */
[----:B------:R-:W-:Y:S01]  /*af40*/  IMAD R15, R31, 0x2, R5 ;  /* 0x000000021f0f7824 */ /* 0x000fe200078e0205 */
[-C--:B0-----:R-:W-:Y:S02]  /*af50*/  IADD3 R14, P2, R11, R3.reuse, RZ ;  /* 0x000000030b0e7210 */ /* 0x081fe40007f5e0ff */
[----:B-1----:R-:W-:Y:S01]  /*af60*/  IADD3 R9, P1, R12, R3, RZ ;  /* 0x000000030c097210 */ /* 0x002fe20007f3e0ff */
[----:B------:R-:W-:Y:S04]  /*af70*/  STL [R1+0x470], R13 ;  /* 0x0004700d01007387 */ /* 0x000fe80000100800 */
[----:B------:R0:W-:Y:S01]  /*af80*/  STL [R1+0x478], R9 ;  /* 0x0004780901007387 */ /* 0x0001e20000100800 */
[----:B------:R-:W-:-:S03]  /*af90*/  IMAD R4, R31, 0x2, R15 ;  /* 0x000000021f047824 */ /* 0x000fc600078e020f */
[----:B------:R1:W-:Y:S01]  /*afa0*/  STL [R1+0x480], R14 ;  /* 0x0004800e01007387 */ /* 0x0003e20000100800 */
[-C--:B0-----:R-:W-:Y:S02]  /*afb0*/  LEA.HI.X.SX32 R9, R16, R2.reuse, 0x1, P0 ;  /* 0x0000000210097211 */ /* 0x081fe400000f0eff */
[-C--:B-1----:R-:W-:Y:S02]  /*afc0*/  LEA.HI.X.SX32 R14, R12, R2.reuse, 0x1, P1 ;  /* 0x000000020c0e7211 */ /* 0x082fe400008f0eff */
[----:B------:R-:W-:Y:S01]  /*afd0*/  LEA.HI.X.SX32 R12, R11, R2, 0x1, P2 ;  /* 0x000000020b0c7211 */ /* 0x000fe200010f0eff */
[----:B------:R-:W-:Y:S01]  /*afe0*/  STL [R1+0x46c], R9 ;  /* 0x00046c0901007387 */ /* 0x000fe20000100800 */
[----:B------:R-:W-:-:S03]  /*aff0*/  IADD3 R11, P0, R5, R3, RZ ;  /* 0x00000003050b7210 */ /* 0x000fc60007f1e0ff */
[----:B------:R0:W-:Y:S01]  /*b000*/  STL [R1+0x474], R14 ;  /* 0x0004740e01007387 */ /* 0x0001e20000100800 */
[----:B------:R-:W-:-:S03]  /*b010*/  IMAD R18, R31, 0x2, R4 ;  /* 0x000000021f127824 */ /* 0x000fc600078e0204 */
[----:B------:R1:W-:Y:S01]  /*b020*/  STL [R1+0x47c], R12 ;  /* 0x00047c0c01007387 */ /* 0x0003e20000100800 */
[----:B0-----:R-:W-:-:S03]  /*b030*/  IADD3 R14, P1, R15, R3, RZ ;  /* 0x000000030f0e7210 */ /* 0x001fc60007f3e0ff */
[----:B------:R-:W-:Y:S01]  /*b040*/  STL [R1+0x488], R11 ;  /* 0x0004880b01007387 */ /* 0x000fe20000100800 */
[----:B-1----:R-:W-:-:S03]  /*b050*/  IADD3 R12, P2, R4, R3, RZ ;  /* 0x00000003040c7210 */ /* 0x002fc60007f5e0ff */
[----:B------:R-:W-:Y:S01]  /*b060*/  STL [R1+0x490], R14 ;  /* 0x0004900e01007387 */ /* 0x000fe20000100800 */
[----:B------:R-:W-:Y:S01]  /*b070*/  IMAD R6, R31, 0x2, R18 ;  /* 0x000000021f067824 */ /* 0x000fe200078e0212 */
[-C--:B------:R-:W-:Y:S02]  /*b080*/  LEA.HI.X.SX32 R5, R5, R2.reuse, 0x1, P0 ;  /* 0x0000000205057211 */ /* 0x080fe400000f0eff */
[----:B------:R0:W-:Y:S01]  /*b090*/  STL [R1+0x498], R12 ;  /* 0x0004980c01007387 */ /* 0x0001e20000100800 */
[-C--:B------:R-:W-:Y:S01]  /*b0a0*/  LEA.HI.X.SX32 R4, R4, R2.reuse, 0x1, P2 ;  /* 0x0000000204047211 */ /* 0x080fe200010f0eff */
[----:B------:R-:W-:Y:S02]  /*b0b0*/  IMAD R17, R31, 0x2, R6 ;  /* 0x000000021f117824 */ /* 0x000fe400078e0206 */
[----:B------:R-:W-:Y:S01]  /*b0c0*/  STL [R1+0x484], R5 ;  /* 0x0004840501007387 */ /* 0x000fe20000100800 */
[----:B0-----:R-:W-:Y:S01]  /*b0d0*/  LEA.HI.X.SX32 R12, R15, R2, 0x1, P1 ;  /* 0x000000020f0c7211 */ /* 0x001fe200008f0eff */
[----:B------:R-:W-:Y:S01]  /*b0e0*/  IMAD R8, R31, 0x2, R17 ;  /* 0x000000021f087824 */ /* 0x000fe200078e0211 */
[----:B------:R-:W-:-:S03]  /*b0f0*/  IADD3 R14, P2, R17, R3, RZ ;  /* 0x00000003110e7210 */ /* 0x000fc60007f5e0ff */
[----:B------:R0:W-:Y:S04]  /*b100*/  STL [R1+0x48c], R12 ;  /* 0x00048c0c01007387 */ /* 0x0001e80000100800 */
[----:B------:R1:W-:Y:S01]  /*b110*/  STL [R1+0x494], R4 ;  /* 0x0004940401007387 */ /* 0x0003e20000100800 */
[-C--:B0-----:R-:W-:Y:S02]  /*b120*/  IADD3 R12, P0, R18, R3.reuse, RZ ;  /* 0x00000003120c7210 */ /* 0x081fe40007f1e0ff */
[----:B-1----:R-:W-:-:S03]  /*b130*/  IADD3 R4, P1, R6, R3, RZ ;  /* 0x0000000306047210 */ /* 0x002fc60007f3e0ff */
[----:B------:R-:W-:Y:S01]  /*b140*/  STL [R1+0x4a0], R12 ;  /* 0x0004a00c01007387 */ /* 0x000fe20000100800 */
[----:B------:R-:W-:-:S03]  /*b150*/  IMAD R19, R31, 0x2, R8 ;  /* 0x000000021f137824 */ /* 0x000fc600078e0208 */
[----:B------:R0:W-:Y:S04]  /*b160*/  STL [R1+0x4a8], R4 ;  /* 0x0004a80401007387 */ /* 0x0001e80000100800 */
[----:B------:R1:W-:Y:S01]  /*b170*/  STL [R1+0x4b0], R14 ;  /* 0x0004b00e01007387 */ /* 0x0003e20000100800 */
[----:B------:R-:W-:Y:S01]  /*b180*/  IMAD R7, R31, 0x2, R19 ;  /* 0x000000021f077824 */ /* 0x000fe200078e0213 */
[-C--:B0-----:R-:W-:Y:S02]  /*b190*/  LEA.HI.X.SX32 R4, R18, R2.reuse, 0x1, P0 ;  /* 0x0000000212047211 */ /* 0x081fe400000f0eff */
[-C--:B-1----:R-:W-:Y:S02]  /*b1a0*/  LEA.HI.X.SX32 R14, R6, R2.reuse, 0x1, P1 ;  /* 0x00000002060e7211 */ /* 0x082fe400008f0eff */
[----:B------:R-:W-:Y:S01]  /*b1b0*/  LEA.HI.X.SX32 R6, R17, R2, 0x1, P2 ;  /* 0x0000000211067211 */ /* 0x000fe200010f0eff */
[----:B------:R-:W-:Y:S01]  /*b1c0*/  STL [R1+0x49c], R4 ;  /* 0x00049c0401007387 */ /* 0x000fe20000100800 */
[----:B------:R-:W-:-:S03]  /*b1d0*/  IADD3 R15, P2, R7, R3, RZ ;  /* 0x00000003070f7210 */ /* 0x000fc60007f5e0ff */
[----:B------:R0:W-:Y:S04]  /*b1e0*/  STL [R1+0x4a4], R14 ;  /* 0x0004a40e01007387 */ /* 0x0001e80000100800 */
[----:B------:R1:W-:Y:S01]  /*b1f0*/  STL [R1+0x4ac], R6 ;  /* 0x0004ac0601007387 */ /* 0x0003e20000100800 */
[----:B------:R-:W-:Y:S01]  /*b200*/  IMAD R13, R31, 0x2, R7 ;  /* 0x000000021f0d7824 */ /* 0x000fe200078e0207 */
[-C--:B0-----:R-:W-:Y:S02]  /*b210*/  IADD3 R14, P0, R8, R3.reuse, RZ ;  /* 0x00000003080e7210 */ /* 0x081fe40007f1e0ff */
[----:B-1----:R-:W-:-:S03]  /*b220*/  IADD3 R6, P1, R19, R3, RZ ;  /* 0x0000000313067210 */ /* 0x002fc60007f3e0ff */
[----:B------:R-:W-:Y:S01]  /*b230*/  STL [R1+0x4b8], R14 ;  /* 0x0004b80e01007387 */ /* 0x000fe20000100800 */
[----:B------:R-:W-:-:S03]  /*b240*/  IMAD R9, R31, 0x2, R13 ;  /* 0x000000021f097824 */ /* 0x000fc600078e020d */
[----:B------:R0:W-:Y:S04]  /*b250*/  STL [R1+0x4c0], R6 ;  /* 0x0004c00601007387 */ /* 0x0001e80000100800 */
[----:B------:R1:W-:Y:S01]  /*b260*/  STL [R1+0x4c8], R15 ;  /* 0x0004c80f01007387 */ /* 0x0003e20000100800 */
[-C--:B0-----:R-:W-:Y:S02]  /*b270*/  LEA.HI.X.SX32 R6, R8, R2.reuse, 0x1, P0 ;  /* 0x0000000208067211 */ /* 0x081fe400000f0eff */
[-C--:B------:R-:W-:Y:S02]  /*b280*/  LEA.HI.X.SX32 R8, R7, R2.reuse, 0x1, P2 ;  /* 0x0000000207087211 */ /* 0x080fe400010f0eff */
[----:B-1----:R-:W-:Y:S01]  /*b290*/  LEA.HI.X.SX32 R15, R19, R2, 0x1, P1 ;  /* 0x00000002130f7211 */ /* 0x002fe200008f0eff */
[----:B------:R-:W-:Y:S01]  /*b2a0*/  STL [R1+0x4b4], R6 ;  /* 0x0004b40601007387 */ /* 0x000fe20000100800 */
[----:B------:R-:W-:Y:S01]  /*b2b0*/  IMAD R11, R31, 0x2, R9 ;  /* 0x000000021f0b7824 */ /* 0x000fe200078e0209 */
[----:B------:R-:W-:-:S02]  /*b2c0*/  IADD3 R7, P0, R13, R3, RZ ;  /* 0x000000030d077210 */ /* 0x000fc40007f1e0ff */
[----:B------:R-:W-:Y:S01]  /*b2d0*/  STL [R1+0x4bc], R15 ;  /* 0x0004bc0f01007387 */ /* 0x000fe20000100800 */
[----:B------:R-:W-:-:S03]  /*b2e0*/  IMAD R5, R31, 0x2, R11 ;  /* 0x000000021f057824 */ /* 0x000fc600078e020b */
[----:B------:R0:W-:Y:S01]  /*b2f0*/  STL [R1+0x4c4], R8 ;  /* 0x0004c40801007387 */ /* 0x0001e20000100800 */
[----:B------:R-:W-:-:S03]  /*b300*/  IMAD R12, R31, 0x2, R5 ;  /* 0x000000021f0c7824 */ /* 0x000fc600078e0205 */
[----:B------:R-:W-:Y:S01]  /*b310*/  STL [R1+0x4d0], R7 ;  /* 0x0004d00701007387 */ /* 0x000fe20000100800 */
[-C--:B0-----:R-:W-:Y:S02]  /*b320*/  IADD3 R8, P1, R9, R3.reuse, RZ ;  /* 0x0000000309087210 */ /* 0x081fe40007f3e0ff */
[----:B------:R-:W-:-:S03]  /*b330*/  IADD3 R15, P2, R11, R3, RZ ;  /* 0x000000030b0f7210 */ /* 0x000fc60007f5e0ff */
[----:B------:R0:W-:Y:S01]  /*b340*/  STL [R1+0x4d8], R8 ;  /* 0x0004d80801007387 */ /* 0x0001e20000100800 */
[-C--:B------:R-:W-:Y:S01]  /*b350*/  LEA.HI.X.SX32 R9, R9, R2.reuse, 0x1, P1 ;  /* 0x0000000209097211 */ /* 0x080fe200008f0eff */
[----:B------:R-:W-:Y:S01]  /*b360*/  IMAD R4, R31, 0x2, R12 ;  /* 0x000000021f047824 */ /* 0x000fe200078e020c */
[-C--:B------:R-:W-:Y:S01]  /*b370*/  LEA.HI.X.SX32 R11, R11, R2.reuse, 0x1, P2 ;  /* 0x000000020b0b7211 */ /* 0x080fe200010f0eff */
[----:B------:R-:W-:Y:S01]  /*b380*/  STL [R1+0x4e0], R15 ;  /* 0x0004e00f01007387 */ /* 0x000fe20000100800 */
[----:B0-----:R-:W-:Y:S02]  /*b390*/  LEA.HI.X.SX32 R8, R13, R2, 0x1, P0 ;  /* 0x000000020d087211 */ /* 0x001fe400000f0eff */
[----:B------:R-:W-:-:S03]  /*b3a0*/  IADD3 R13, P1, R12, R3, RZ ;  /* 0x000000030c0d7210 */ /* 0x000fc60007f3e0ff */
[----:B------:R-:W-:Y:S04]  /*b3b0*/  STL [R1+0x4cc], R8 ;  /* 0x0004cc0801007387 */ /* 0x000fe80000100800 */
[----:B------:R0:W-:Y:S01]  /*b3c0*/  STL [R1+0x4d4], R9 ;  /* 0x0004d40901007387 */ /* 0x0001e20000100800 */
[----:B------:R-:W-:-:S03]  /*b3d0*/  IMAD R14, R31, 0x2, R4 ;  /* 0x000000021f0e7824 */ /* 0x000fc600078e0204 */
        /* <DEDUP_REMOVED lines=9> */
[-C--:B------:R-:W-:Y:S02]  /*b470*/  LEA.HI.X.SX32 R5, R4, R2.reuse, 0x1, P2 ;  /* 0x0000000204057211 */ /* 0x080fe400010f0eff */
[----:B-1----:R-:W-:Y:S01]  /*b480*/  LEA.HI.X.SX32 R11, R12, R2, 0x1, P1 ;  /* 0x000000020c0b7211 */ /* 0x002fe200008f0eff */
[----:B------:R-:W-:Y:S01]  /*b490*/  STL [R1+0x4e4], R13 ;  /* 0x0004e40d01007387 */ /* 0x000fe20000100800 */
[----:B------:R-:W-:-:S03]  /*b4a0*/  IMAD R8, R31, 0x2, R7 ;  /* 0x000000021f087824 */ /* 0x000fc600078e0207 */
[----:B------:R0:W-:Y:S04]  /*b4b0*/  STL [R1+0x4ec], R11 ;  /* 0x0004ec0b01007387 */ /* 0x0001e80000100800 */
[----:B------:R1:W-:Y:S01]  /*b4c0*/  STL [R1+0x4f4], R5 ;  /* 0x0004f40501007387 */ /* 0x0003e20000100800 */
[----:B------:R-:W-:Y:S01]  /*b4d0*/  IMAD R9, R31, 0x2, R8 ;  /* 0x000000021f097824 */ /* 0x000fe200078e0208 */
[-C--:B0-----:R-:W-:Y:S02]  /*b4e0*/  IADD3 R11, P0, R14, R3.reuse, RZ ;  /* 0x000000030e0b7210 */ /* 0x081fe40007f1e0ff */
[----:B-1----:R-:W-:-:S03]  /*b4f0*/  IADD3 R5, P1, R6, R3, RZ ;  /* 0x0000000306057210 */ /* 0x002fc60007f3e0ff */
[----:B------:R-:W-:Y:S01]  /*b500*/  STL [R1+0x500], R11 ;  /* 0x0005000b01007387 */ /* 0x000fe20000100800 */
[----:B------:R-:W-:-:S03]  /*b510*/  IADD3 R12, P2, R7, R3, RZ ;  /* 0x00000003070c7210 */ /* 0x000fc60007f5e0ff */
[----:B------:R0:W-:Y:S01]  /*b520*/  STL [R1+0x508], R5 ;  /* 0x0005080501007387 */ /* 0x0001e20000100800 */
[-C--:B------:R-:W-:Y:S01]  /*b530*/  LEA.HI.X.SX32 R6, R6, R2.reuse, 0x1, P1 ;  /* 0x0000000206067211 */ /* 0x080fe200008f0eff */
[----:B------:R-:W-:Y:S01]  /*b540*/  IMAD R4, R31, 0x2, R9 ;  /* 0x000000021f047824 */ /* 0x000fe200078e0209 */
[-C--:B------:R-:W-:Y:S01]  /*b550*/  LEA.HI.X.SX32 R7, R7, R2.reuse, 0x1, P2 ;  /* 0x0000000207077211 */ /* 0x080fe200010f0eff */
[----:B------:R1:W-:Y:S01]  /*b560*/  STL [R1+0x510], R12 ;  /* 0x0005100c01007387 */ /* 0x0003e20000100800 */
[----:B0-----:R-:W-:Y:S01]  /*b570*/  LEA.HI.X.SX32 R5, R14, R2, 0x1, P0 ;  /* 0x000000020e057211 */ /* 0x001fe200000f0eff */
[----:B------:R-:W-:-:S04]  /*b580*/  IMAD R11, R31, 0x2, R4 ;  /* 0x000000021f0b7824 */ /* 0x000fc800078e0204 */
[----:B------:R0:W-:Y:S01]  /*b590*/  STL [R1+0x4fc], R5 ;  /* 0x0004fc0501007387 */ /* 0x0001e20000100800 */
[----:B-1----:R-:W-:-:S03]  /*b5a0*/  IADD3 R12, P1, R9, R3, RZ ;  /* 0x00000003090c7210 */ /* 0x002fc60007f3e0ff */
[----:B------:R1:W-:Y:S04]  /*b5b0*/  STL [R1+0x504], R6 ;  /* 0x0005040601007387 */ /* 0x0003e80000100800 */
[----:B------:R2:W-:Y:S01]  /*b5c0*/  STL [R1+0x50c], R7 ;  /* 0x00050c0701007387 */ /* 0x0005e20000100800 */
[----:B0-----:R-:W-:Y:S01]  /*b5d0*/  IMAD R5, R31, 0x2, R11 ;  /* 0x000000021f057824 */ /* 0x001fe200078e020b */
[-C--:B-1----:R-:W-:Y:S02]  /*b5e0*/  IADD3 R6, P0, R8, R3.reuse, RZ ;  /* 0x0000000308067210 */ /* 0x082fe40007f1e0ff */
[----:B--2---:R-:W-:-:S03]  /*b5f0*/  IADD3 R7, P2, R4, R3, RZ ;  /* 0x0000000304077210 */ /* 0x004fc60007f5e0ff */
[----:B------:R0:W-:Y:S01]  /*b600*/  STL [R1+0x518], R6 ;  /* 0x0005180601007387 */ /* 0x0001e20000100800 */
[----:B------:R-:W-:-:S03]  /*b610*/  LEA.HI.X.SX32 R8, R8, R2, 0x1, P0 ;  /* 0x0000000208087211 */ /* 0x000fc600000f0eff */
[----:B------:R-:W-:Y:S01]  /*b620*/  STL [R1+0x520], R12 ;  /* 0x0005200c01007387 */ /* 0x000fe20000100800 */
[----:B------:R-:W-:-:S03]  /*b630*/  LEA.HI.X.SX32 R4, R4, R2, 0x1, P2 ;  /* 0x0000000204047211 */ /* 0x000fc600010f0eff */
[----:B------:R1:W-:Y:S01]  /*b640*/  STL [R1+0x528], R7 ;  /* 0x0005280701007387 */ /* 0x0003e20000100800 */
[----:B0-----:R-:W-:-:S03]  /*b650*/  IMAD R6, R31, 0x2, R5 ;  /* 0x000000021f067824 */ /* 0x001fc600078e0205 */
[----:B------:R0:W-:Y:S01]  /*b660*/  STL [R1+0x514], R8 ;  /* 0x0005140801007387 */ /* 0x0001e20000100800 */
[----:B------:R-:W-:Y:S01]  /*b670*/  IMAD R31, R31, 0x2, R6 ;  /* 0x000000021f1f7824 */ /* 0x000fe200078e0206 */
[----:B-1----:R-:W-:Y:S02]  /*b680*/  LEA.HI.X.SX32 R7, R9, R2, 0x1, P1 ;  /* 0x0000000209077211 */ /* 0x002fe400008f0eff */
[----:B0-----:R-:W-:-:S03]  /*b690*/  IADD3 R8, P0, R11, R3, RZ ;  /* 0x000000030b087210 */ /* 0x001fc60007f1e0ff */
[----:B------:R0:W-:Y:S04]  /*b6a0*/  STL [R1+0x51c], R7 ;  /* 0x00051c0701007387 */ /* 0x0001e80000100800 */
[----:B------:R1:W-:Y:S01]  /*b6b0*/  STL [R1+0x524], R4 ;  /* 0x0005240401007387 */ /* 0x0003e20000100800 */
[----:B0-----:R-:W-:-:S03]  /*b6c0*/  IADD3 R7, P1, R5, R3, RZ ;  /* 0x0000000305077210 */ /* 0x001fc60007f3e0ff */
[----:B------:R-:W-:Y:S01]  /*b6d0*/  STL [R1+0x52c], R8 ;  /* 0x00052c0801007387 */ /* 0x000fe20000100800 */
[-C--:B-1----:R-:W-:Y:S02]  /*b6e0*/  IADD3 R4, P2, R6, R3.reuse, RZ ;  /* 0x0000000306047210 */ /* 0x082fe40007f5e0ff */
[----:B------:R-:W-:Y:S01]  /*b6f0*/  IADD3 R3, P3, R31, R3, RZ ;  /* 0x000000031f037210 */ /* 0x000fe20007f7e0ff */
[----:B------:R0:W-:Y:S04]  /*b700*/  STL [R1+0x530], R7 ;  /* 0x0005300701007387 */ /* 0x0001e80000100800 */
[----:B------:R1:W-:Y:S04]  /*b710*/  STL [R1+0x534], R4 ;  /* 0x0005340401007387 */ /* 0x0003e80000100800 */
[----:B------:R2:W-:Y:S01]  /*b720*/  STL [R1+0x350], R3 ;  /* 0x0003500301007387 */ /* 0x0005e20000100800 */
[----:B0-----:R-:W-:-:S02]  /*b730*/  LEA.HI.X.SX32 R7, R11, R2, 0x1, P0 ;  /* 0x000000020b077211 */ /* 0x001fc400000f0eff */
[----:B------:R-:W-:Y:S02]  /*b740*/  LOP3.LUT P0, RZ, R152, 0x80, RZ, 0xc0, !PT ;  /* 0x0000008098ff7812 */ /* 0x000fe4000780c0ff */
[-C--:B-1----:R-:W-:Y:S01]  /*b750*/  LEA.HI.X.SX32 R4, R5, R2.reuse, 0x1, P1 ;  /* 0x0000000205047211 */ /* 0x082fe200008f0eff */
[----:B------:R-:W-:Y:S01]  /*b760*/  STL [R1+0x340], R7 ;  /* 0x0003400701007387 */ /* 0x000fe20000100800 */
[-C--:B--2---:R-:W-:Y:S02]  /*b770*/  LEA.HI.X.SX32 R3, R6, R2.reuse, 0x1, P2 ;  /* 0x0000000206037211 */ /* 0x084fe400010f0eff */
[----:B------:R-:W-:Y:S01]  /*b780*/  LEA.HI.X.SX32 R2, R31, R2, 0x1, P3 ;  /* 0x000000021f027211 */ /* 0x000fe200018f0eff */
[----:B------:R-:W-:Y:S01]  /*b790*/  STL [R1+0x348], R4 ;  /* 0x0003480401007387 */ /* 0x000fe20000100800 */
[----:B------:R-:W-:Y:S01]  /*b7a0*/  USGXT.U32 UR18, UR18, 0xe ;  /* 0x0000000e1212789a */ /* 0x000fe20008000000 */
[----:B------:R-:W-:Y:S02]  /*b7b0*/  SEL R9, RZ, 0x90, !P0 ;  /* 0x00000090ff097807 */ /* 0x000fe40004000000 */
[----:B------:R-:W-:Y:S01]  /*b7c0*/  STL [R1+0x34c], R3 ;  /* 0x00034c0301007387 */ /* 0x000fe20000100800 */
[----:B------:R-:W-:-:S03]  /*b7d0*/  UIADD3 UR10, UP0, UR18, 0x2, URZ ;  /* 0x00000002120a7890 */ /* 0x000fc6000ff1e03f */
[----:B------:R0:W-:Y:S01]  /*b7e0*/  STL [R1+0x344], R2 ;  /* 0x0003440201007387 */ /* 0x0001e20000100800 */
[----:B------:R-:W-:Y:S01]  /*b7f0*/  LOP3.LUT R9, R9, 0x7f, R152, 0x78, !PT ;  /* 0x0000007f09097812 */ /* 0x000fe200078e7898 */
[----:B------:R-:W-:Y:S01]  /*b800*/  UMOV UR5, URZ ;  /* 0x0000003f00057c82 */ /* 0x000fe20008000000 */
[----:B------:R-:W-:Y:S01]  /*b810*/  USHF.L.U32 UR7, UR7, 0x7, URZ ;  /* 0x0000000707077899 */ /* 0x000fe2000800063f */
[----:B0-----:R-:W-:Y:S01]  /*b820*/  SHF.R.S32.HI R2, RZ, 0x7, R136 ;  /* 0x00000007ff027819 */ /* 0x001fe20000011488 */
[----:B------:R-:W-:Y:S01]  /*b830*/  USHF.L.U32 UR20, UR20, 0x7, URZ ;  /* 0x0000000714147899 */ /* 0x000fe2000800063f */
[C---:B------:R-:W-:Y:S01]  /*b840*/  LOP3.LUT R4, R9.reuse, 0x20, RZ, 0x3c, !PT ;  /* 0x0000002009047812 */ /* 0x040fe200078e3cff */
[----:B------:R-:W-:Y:S01]  /*b850*/  UIADD3.X UR11, UR5, 0x40000040, URZ, UP0, !UPT ;  /* 0x40000040050b7890 */ /* 0x000fe200087fe43f */
[----:B------:R-:W-:Y:S01]  /*b860*/  LOP3.LUT R3, R9, 0x40, RZ, 0x3c, !PT ;  /* 0x0000004009037812 */ /* 0x000fe200078e3cff */
        /* <DEDUP_REMOVED lines=10> */
[----:B0-----:R-:W-:Y:S02]  /*b910*/  LOP3.LUT R2, R9, 0x60, RZ, 0x3c, !PT ;  /* 0x0000006009027812 */ /* 0x001fe400078e3cff */
        /* <DEDUP_REMOVED lines=49> */
[C---:B------:R-:W-:Y:S02]  /*bc30*/  LOP3.LUT R8, R10.reuse, 0x10, RZ, 0x3c, !PT ;  /* 0x000000100a087812 */ /* 0x040fe400078e3cff */
[----:B------:R-:W-:-:S02]  /*bc40*/  LOP3.LUT R7, R10, 0x20, RZ, 0x3c, !PT ;  /* 0x000000200a077812 */ /* 0x000fc400078e3cff */
[C---:B------:R-:W-:Y:S02]  /*bc50*/  LOP3.LUT R6, R10.reuse, 0x30, RZ, 0x3c, !PT ;  /* 0x000000300a067812 */ /* 0x040fe400078e3cff */
[C---:B------:R-:W-:Y:S02]  /*bc60*/  LOP3.LUT R5, R10.reuse, 0x40, RZ, 0x3c, !PT ;  /* 0x000000400a057812 */ /* 0x040fe400078e3cff */
[C---:B------:R-:W-:Y:S02]  /*bc70*/  LOP3.LUT R4, R10.reuse, 0x50, RZ, 0x3c, !PT ;  /* 0x000000500a047812 */ /* 0x040fe400078e3cff */
[C---:B------:R-:W-:Y:S02]  /*bc80*/  LOP3.LUT R3, R10.reuse, 0x60, RZ, 0x3c, !PT ;  /* 0x000000600a037812 */ /* 0x040fe400078e3cff */
[----:B------:R-:W-:Y:S01]  /*bc90*/  LOP3.LUT R2, R10, 0x70, RZ, 0x3c, !PT ;  /* 0x000000700a027812 */ /* 0x000fe200078e3cff */
[----:B------:R-:W-:Y:S01]  /*bca0*/  UMOV UR4, URZ ;  /* 0x0000003f00047c82 */ /* 0x000fe20008000000 */
[----:B------:R-:W-:-:S02]  /*bcb0*/  USHF.R.S32.HI UR30, URZ, 0x1f, UR7 ;  /* 0x0000001f3f1e7899 */ /* 0x000fc40008011407 */
[----:B------:R-:W-:Y:S02]  /*bcc0*/  USHF.R.S32.HI UR31, URZ, 0x1f, UR20 ;  /* 0x0000001f3f1f7899 */ /* 0x000fe40008011414 */
[----:B------:R-:W-:Y:S02]  /*bcd0*/  UIADD3.64 UR26, UR10, 0x2, URZ ;  /* 0x000000020a1a7897 */ /* 0x000fe4000fffe03f */
[----:B------:R-:W-:-:S12]  /*bce0*/  UIADD3.64 UR14, UR10, 0x4, URZ ;  /* 0x000000040a0e7897 */ /* 0x000fd8000fffe03f */
.L_x_2:
[----:B------:R-:W2:Y:S04]  /*bcf0*/  LDL R13, [R1+0x344] ;  /* 0x00034400010d7983 */ /* 0x000ea80000100800 */
[----:B------:R-:W2:Y:S01]  /*bd00*/  LDL R12, [R1+0x350] ;  /* 0x00035000010c7983 */ /* 0x000ea20000100800 */
[----:B------:R-:W-:-:S03]  /*bd10*/  UIMAD UR5, UR4, -0x80, UR21 ;  /* 0xffffff80040578a4 */ /* 0x000fc6000f8e0215 */
[----:B------:R0:W-:Y:S01]  /*bd20*/  STL [R1+0x988], R237 ;  /* 0x000988ed01007387 */ /* 0x0001e20000100800 */
[----:B------:R-:W-:-:S03]  /*bd30*/  PRMT R174, RZ, 0x7610, R174 ;  /* 0x00007610ffae7816 */ /* 0x000fc600000000ae */
[----:B------:R-:W-:Y:S04]  /*bd40*/  STL [R1+0x984], R230 ;  /* 0x000984e601007387 */ /* 0x000fe80000100800 */
[----:B------:R-:W-:Y:S01]  /*bd50*/  STL [R1+0x980], R229 ;  /* 0x000980e501007387 */ /* 0x000fe20000100800 */
[----:B0-----:R-:W0:Y:S03]  /*bd60*/  S2R R237, SR_TID.X ;  /* 0x0000000000ed7919 */ /* 0x001e260000002100 */
[----:B------:R1:W-:Y:S04]  /*bd70*/  STL [R1+0x97c], R222 ;  /* 0x00097cde01007387 */ /* 0x0003e80000100800 */
[----:B------:R-:W-:Y:S04]  /*bd80*/  STL [R1+0x978], R221 ;  /* 0x000978dd01007387 */ /* 0x000fe80000100800 */
[----:B-----5:R3:W-:Y:S04]  /*bd90*/  STL [R1+0x874], R0 ;  /* 0x0008740001007387 */ /* 0x0207e80000100800 */
[----:B-1----:R-:W4:Y:S04]  /*bda0*/  LDL R222, [R1+0x534] ;  /* 0x0005340001de7983 */ /* 0x002f280000100800 */
[----:B------:R-:W4:Y:S04]  /*bdb0*/  LDL R230, [R1+0x348] ;  /* 0x0003480001e67983 */ /* 0x000f280000100800 */
[----:B------:R-:W4:Y:S04]  /*bdc0*/  LDL R229, [R1+0x530] ;  /* 0x0005300001e57983 */ /* 0x000f280000100800 */
[----:B---3--:R-:W3:Y:S01]  /*bdd0*/  LDL R0, [R1+0x52c] ;  /* 0x00052c0001007983 */ /* 0x008ee20000100800 */
[----:B0-----:R-:W-:-:S03]  /*bde0*/  SHF.R.U32.HI R191, RZ, 0x7, R237 ;  /* 0x00000007ffbf7819 */ /* 0x001fc600000116ed */
[----:B------:R-:W3:Y:S01]  /*bdf0*/  LDL R221, [R1+0x524] ;  /* 0x0005240001dd7983 */ /* 0x000ee20000100800 */
[--C-:B------:R-:W-:Y:S02]  /*be00*/  SHF.R.U32.HI R11, RZ, 0x7, R237.reuse ;  /* 0x00000007ff0b7819 */ /* 0x100fe400000116ed */
[----:B------:R-:W-:Y:S02]  /*be10*/  SGXT.U32 R191, R191, 0x1 ;  /* 0x00000001bfbf781a */ /* 0x000fe40000000000 */
[----:B------:R-:W-:Y:S02]  /*be20*/  SHF.R.U32.HI R237, RZ, 0x7, R237 ;  /* 0x00000007ffed7819 */ /* 0x000fe400000116ed */
[----:B------:R-:W-:Y:S02]  /*be30*/  LOP3.LUT R191, R191, 0x4, RZ, 0xfc, !PT ;  /* 0x00000004bfbf7812 */ /* 0x000fe400078efcff */
[----:B------:R-:W-:Y:S02]  /*be40*/  SGXT.U32 R237, R237, 0x1 ;  /* 0x00000001eded781a */ /* 0x000fe40000000000 */
[----:B------:R-:W-:-:S02]  /*be50*/  ISETP.GE.AND P1, PT, R191, UR5, PT ;  /* 0x00000005bf007c0c */ /* 0x000fc4000bf26270 */
[----:B------:R-:W0:Y:S01]  /*be60*/  S2R R191, SR_TID.X ;  /* 0x0000000000bf7919 */ /* 0x000e220000002100 */
[----:B------:R-:W-:Y:S02]  /*be70*/  LOP3.LUT R237, R237, 0x2, RZ, 0xfc, !PT ;  /* 0x00000002eded7812 */ /* 0x000fe400078efcff */
[----:B------:R-:W-:Y:S02]  /*be80*/  SGXT.U32 R11, R11, 0x1 ;  /* 0x000000010b0b781a */ /* 0x000fe40000000000 */
[----:B------:R-:W-:Y:S02]  /*be90*/  ISETP.GE.AND P0, PT, R237, UR5, PT ;  /* 0x00000005ed007c0c */ /* 0x000fe4000bf06270 */
[----:B------:R-:W-:-:S04]  /*bea0*/  LOP3.LUT R11, R11, 0x6, RZ, 0xfc, !PT ;  /* 0x000000060b0b7812 */ /* 0x000fc800078efcff */
[----:B------:R-:W-:Y:S02]  /*beb0*/  ISETP.GE.AND P2, PT, R11, UR5, PT ;  /* 0x000000050b007c0c */ /* 0x000fe4000bf46270 */
[----:B------:R-:W3:Y:S01]  /*bec0*/  LDL R11, [R1+0x340] ;  /* 0x00034000010b7983 */ /* 0x000ee20000100800 */
[----:B0-----:R-:W-:-:S04]  /*bed0*/  SHF.R.U32.HI R191, RZ, 0x7, R191 ;  /* 0x00000007ffbf7819 */ /* 0x001fc800000116bf */
[----:B------:R-:W-:-:S04]  /*bee0*/  SGXT.U32 R191, R191, 0x1 ;  /* 0x00000001bfbf781a */ /* 0x000fc80000000000 */
[----:B------:R-:W-:-:S04]  /*bef0*/  LOP3.LUT R191, R191, 0x8, RZ, 0xfc, !PT ;  /* 0x00000008bfbf7812 */ /* 0x000fc800078efcff */
[----:B------:R-:W-:Y:S02]  /*bf00*/  ISETP.GE.AND P3, PT, R191, UR5, PT ;  /* 0x00000005bf007c0c */ /* 0x000fe4000bf66270 */
[----:B------:R-:W3:Y:S04]  /*bf10*/  LDL R191, [R1+0x528] ;  /* 0x0005280001bf7983 */ /* 0x000ee80000100800 */
[----:B--2---:R0:W2:Y:S04]  /*bf20*/  @!P0 LDG.E.U8 R174, desc[UR22][R12.64] ;  /* 0x000000160cae8981 */ /* 0x0040a8000c1e1100 */
[----:B------:R-:W3:Y:S01]  /*bf30*/  LDL R13, [R1+0x34c] ;  /* 0x00034c00010d7983 */ /* 0x000ee20000100800 */
[----:B------:R-:W0:Y:S01]  /*bf40*/  S2R R237, SR_TID.X ;  /* 0x0000000000ed7919 */ /* 0x000e220000002100 */
[----:B------:R-:W-:-:S02]  /*bf50*/  PRMT R173, RZ, 0x7610, R173 ;  /* 0x00007610ffad7816 */ /* 0x000fc400000000ad */
[----:B------:R-:W-:Y:S02]  /*bf60*/  PRMT R172, RZ, 0x7610, R172 ;  /* 0x00007610ffac7816 */ /* 0x000fe400000000ac */
[----:B------:R-:W-:Y:S02]  /*bf70*/  PRMT R171, RZ, 0x7610, R171 ;  /* 0x00007610ffab7816 */ /* 0x000fe400000000ab */
[----:B0-----:R-:W-:-:S04]  /*bf80*/  SHF.R.U32.HI R12, RZ, 0x7, R237 ;  /* 0x00000007ff0c7819 */ /* 0x001fc800000116ed */
[----:B------:R-:W-:-:S04]  /*bf90*/  SGXT.U32 R12, R12, 0x1 ;  /* 0x000000010c0c781a */ /* 0x000fc80000000000 */
[----:B------:R-:W-:-:S04]  /*bfa0*/  LOP3.LUT R12, R12, 0xa, RZ, 0xfc, !PT ;  /* 0x0000000a0c0c7812 */ /* 0x000fc800078efcff */
[----:B------:R-:W-:Y:S01]  /*bfb0*/  ISETP.GE.AND P0, PT, R12, UR5, PT ;  /* 0x000000050c007c0c */ /* 0x000fe2000bf06270 */
[----:B----4-:R-:W-:Y:S01]  /*bfc0*/  @!P1 IMAD.MOV.U32 R12, RZ, RZ, R222 ;  /* 0x000000ffff0c9224 */ /* 0x010fe200078e00de */
[----:B------:R-:W-:-:S04]  /*bfd0*/  SHF.R.U32.HI R222, RZ, 0x7, R237 ;  /* 0x00000007ffde7819 */ /* 0x000fc800000116ed */
[----:B------:R-:W-:-:S04]  /*bfe0*/  SGXT.U32 R222, R222, 0x1 ;  /* 0x00000001dede781a */ /* 0x000fc80000000000 */
[----:B------:R-:W-:Y:S02]  /*bff0*/  LOP3.LUT R222, R222, 0xc, RZ, 0xfc, !PT ;  /* 0x0000000cdede7812 */ /* 0x000fe400078efcff */
[----:B------:R-:W-:Y:S01]  /*c000*/  PRMT R170, RZ, 0x7610, R170 ;  /* 0x00007610ffaa7816 */ /* 0x000fe200000000aa */
[----:B---3--:R0:W3:Y:S02]  /*c010*/  @!P1 LDG.E.U8 R173, desc[UR22][R12.64] ;  /* 0x000000160cad9981 */ /* 0x0080e4000c1e1100 */
[----:B0-----:R-:W-:Y:S02]  /*c020*/  @!P2 IMAD.MOV.U32 R12, RZ, RZ, R229 ;  /* 0x000000ffff0ca224 */ /* 0x001fe400078e00e5 */
[----:B------:R-:W-:Y:S01]  /*c030*/  @!P2 IMAD.MOV.U32 R13, RZ, RZ, R230 ;  /* 0x000000ffff0da224 */ /* 0x000fe200078e00e6 */
[----:B------:R-:W-:Y:S01]  /*c040*/  ISETP.GE.AND P1, PT, R222, UR5, PT ;  /* 0x00000005de007c0c */ /* 0x000fe2000bf26270 */
[----:B------:R-:W4:Y:S04]  /*c050*/  LDL R229, [R1+0x510] ;  /* 0x0005100001e57983 */ /* 0x000f280000100800 */
[----:B------:R0:W3:Y:S01]  /*c060*/  @!P2 LDG.E.U8 R172, desc[UR22][R12.64] ;  /* 0x000000160caca981 */ /* 0x0000e2000c1e1100 */
[----:B------:R-:W-:-:S03]  /*c070*/  SHF.R.U32.HI R222, RZ, 0x7, R237 ;  /* 0x00000007ffde7819 */ /* 0x000fc600000116ed */
[----:B------:R-:W2:Y:S01]  /*c080*/  LDL R237, [R1+0x520] ;  /* 0x0005200001ed7983 */ /* 0x000ea20000100800 */
[----:B0-----:R-:W-:Y:S02]  /*c090*/  @!P3 IMAD.MOV.U32 R12, RZ, RZ, R0 ;  /* 0x000000ffff0cb224 */ /* 0x001fe400078e0000 */
[----:B------:R-:W-:Y:S01]  /*c0a0*/  @!P3 IMAD.MOV.U32 R13, RZ, RZ, R11 ;  /* 0x000000ffff0db224 */ /* 0x000fe200078e000b */
[----:B------:R-:W4:Y:S04]  /*c0b0*/  LDL R0, [R1+0x518] ;  /* 0x0005180001007983 */ /* 0x000f280000100800 */
[----:B------:R0:W3:Y:S04]  /*c0c0*/  @!P3 LDG.E.U8 R171, desc[UR22][R12.64] ;  /* 0x000000160cabb981 */ /* 0x0000e8000c1e1100 */
[----:B------:R-:W3:Y:S01]  /*c0d0*/  LDL R11, [R1+0x514] ;  /* 0x00051400010b7983 */ /* 0x000ee20000100800 */
[----:B0-----:R-:W-:-:S02]  /*c0e0*/  @!P0 IMAD.MOV.U32 R12, RZ, RZ, R191 ;  /* 0x000000ffff0c8224 */ /* 0x001fc400078e00bf */
[----:B------:R-:W-:-:S05]  /*c0f0*/  @!P0 IMAD.MOV.U32 R13, RZ, RZ, R221 ;  /* 0x000000ffff0d8224 */ /* 0x000fca00078e00dd */
[----:B------:R2:W3:Y:S04]  /*c100*/  @!P0 LDG.E.U8 R170, desc[UR22][R12.64] ;  /* 0x000000160caa8981 */ /* 0x0004e8000c1e1100 */
[----:B------:R-:W4:Y:S01]  /*c110*/  LDL R13, [R1+0x51c] ;  /* 0x00051c00010d7983 */ /* 0x000f220000100800 */
[----:B------:R-:W0:Y:S01]  /*c120*/  S2R R230, SR_TID.X ;  /* 0x0000000000e67919 */ /* 0x000e220000002100 */
[----:B------:R-:W1:Y:S01]  /*c130*/  S2R R191, SR_TID.X ;  /* 0x0000000000bf7919 */ /* 0x000e620000002100 */
[----:B------:R-:W-:-:S04]  /*c140*/  SGXT.U32 R222, R222, 0x1 ;  /* 0x00000001dede781a */ /* 0x000fc80000000000 */
[----:B------:R-:W-:-:S04]  /*c150*/  LOP3.LUT R222, R222, 0xe, RZ, 0xfc, !PT ;  /* 0x0000000edede7812 */ /* 0x000fc800078efcff */
[----:B------:R-:W-:Y:S02]  /*c160*/  ISETP.GE.AND P2, PT, R222, UR5, PT ;  /* 0x00000005de007c0c */ /* 0x000fe4000bf46270 */
[----:B------:R-:W-:Y:S02]  /*c170*/  PRMT R169, RZ, 0x7610, R169 ;  /* 0x00007610ffa97816 */ /* 0x000fe400000000a9 */
[----:B0-----:R-:W-:Y:S02]  /*c180*/  SHF.R.U32.HI R222, RZ, 0x7, R230 ;  /* 0x00000007ffde7819 */ /* 0x001fe400000116e6 */
[----:B------:R-:W3:Y:S01]  /*c190*/  LDL R230, [R1+0x50c] ;  /* 0x00050c0001e67983 */ /* 0x000ee20000100800 */
[----:B-1----:R-:W-:Y:S02]  /*c1a0*/  SHF.R.U32.HI R221, RZ, 0x7, R191 ;  /* 0x00000007ffdd7819 */ /* 0x002fe400000116bf */
[----:B------:R-:W-:Y:S02]  /*c1b0*/  SGXT.U32 R222, R222, 0x1 ;  /* 0x00000001dede781a */ /* 0x000fe40000000000 */
[----:B------:R-:W-:-:S02]  /*c1c0*/  SGXT.U32 R221, R221, 0x1 ;  /* 0x00000001dddd781a */ /* 0x000fc40000000000 */
[----:B------:R-:W-:Y:S02]  /*c1d0*/  LOP3.LUT R222, R222, 0x10, RZ, 0xfc, !PT ;  /* 0x00000010dede7812 */ /* 0x000fe400078efcff */
[----:B------:R-:W-:Y:S02]  /*c1e0*/  LOP3.LUT R221, R221, 0x12, RZ, 0xfc, !PT ;  /* 0x00000012dddd7812 */ /* 0x000fe400078efcff */
[----:B------:R-:W-:Y:S02]  /*c1f0*/  ISETP.GE.AND P3, PT, R222, UR5, PT ;  /* 0x00000005de007c0c */ /* 0x000fe4000bf66270 */
[----:B------:R-:W-:Y:S01]  /*c200*/  ISETP.GE.AND P0, PT, R221, UR5, PT ;  /* 0x00000005dd007c0c */ /* 0x000fe2000bf06270 */
[----:B------:R-:W3:Y:S04]  /*c210*/  LDL R222, [R1+0x504] ;  /* 0x0005040001de7983 */ /* 0x000ee80000100800 */
[----:B------:R-:W3:Y:S01]  /*c220*/  LDL R221, [R1+0x508] ;  /* 0x0005080001dd7983 */ /* 0x000ee20000100800 */
[----:B--2---:R-:W-:-:S05]  /*c230*/  @!P1 IMAD.MOV.U32 R12, RZ, RZ, R237 ;  /* 0x000000ffff0c9224 */ /* 0x004fca00078e00ed */
[----:B----4-:R0:W2:Y:S02]  /*c240*/  @!P1 LDG.E.U8 R169, desc[UR22][R12.64] ;  /* 0x000000160ca99981 */ /* 0x0100a4000c1e1100 */
[----:B0-----:R-:W-:Y:S02]  /*c250*/  @!P2 IMAD.MOV.U32 R12, RZ, RZ, R0 ;  /* 0x000000ffff0ca224 */ /* 0x001fe400078e0000 */
[----:B---3--:R-:W-:Y:S01]  /*c260*/  @!P2 IMAD.MOV.U32 R13, RZ, RZ, R11 ;  /* 0x000000ffff0da224 */ /* 0x008fe200078e000b */
[----:B------:R-:W3:Y:S04]  /*c270*/  LDL R0, [R1+0x500] ;  /* 0x0005000001007983 */ /* 0x000ee80000100800 */
[----:B------:R-:W4:Y:S01]  /*c280*/  LDL R11, [R1+0x4fc] ;  /* 0x0004fc00010b7983 */ /* 0x000f220000100800 */
[----:B------:R-:W-:-:S04]  /*c290*/  SHF.R.U32.HI R191, RZ, 0x7, R191 ;  /* 0x00000007ffbf7819 */ /* 0x000fc800000116bf */
[----:B------:R-:W-:-:S04]  /*c2a0*/  SGXT.U32 R191, R191, 0x1 ;  /* 0x00000001bfbf781a */ /* 0x000fc80000000000 */
[----:B------:R-:W-:-:S04]  /*c2b0*/  LOP3.LUT R191, R191, 0x14, RZ, 0xfc, !PT ;  /* 0x00000014bfbf7812 */ /* 0x000fc800078efcff */
[----:B------:R-:W-:Y:S02]  /*c2c0*/  ISETP.GE.AND P1, PT, R191, UR5, PT ;  /* 0x00000005bf007c0c */ /* 0x000fe4000bf26270 */
[----:B------:R-:W0:Y:S01]  /*c2d0*/  S2R R191, SR_TID.X ;  /* 0x0000000000bf7919 */ /* 0x000e220000002100 */
[----:B------:R-:W-:Y:S02]  /*c2e0*/  PRMT R168, RZ, 0x7610, R168 ;  /* 0x00007610ffa87816 */ /* 0x000fe400000000a8 */
[----:B------:R-:W-:-:S04]  /*c2f0*/  PRMT R167, RZ, 0x7610, R167 ;  /* 0x00007610ffa77816 */ /* 0x000fc800000000a7 */
[----:B------:R1:W2:Y:S01]  /*c300*/  @!P2 LDG.E.U8 R168, desc[UR22][R12.64] ;  /* 0x000000160ca8a981 */ /* 0x0002a2000c1e1100 */
[----:B------:R-:W-:Y:S01]  /*c310*/  PRMT R166, RZ, 0x7610, R166 ;  /* 0x00007610ffa67816 */ /* 0x000fe200000000a6 */
[----:B-1----:R-:W-:Y:S02]  /*c320*/  @!P3 IMAD.MOV.U32 R12, RZ, RZ, R229 ;  /* 0x000000ffff0cb224 */ /* 0x002fe400078e00e5 */
[----:B------:R-:W-:Y:S01]  /*c330*/  @!P3 IMAD.MOV.U32 R13, RZ, RZ, R230 ;  /* 0x000000ffff0db224 */ /* 0x000fe200078e00e6 */
[----:B------:R-:W-:Y:S01]  /*c340*/  PRMT R165, RZ, 0x7610, R165 ;  /* 0x00007610ffa57816 */ /* 0x000fe200000000a5 */
[----:B------:R-:W2:Y:S04]  /*c350*/  LDL R230, [R1+0x4ec] ;  /* 0x0004ec0001e67983 */ /* 0x000ea80000100800 */
[----:B------:R1:W2:Y:S01]  /*c360*/  @!P3 LDG.E.U8 R167, desc[UR22][R12.64] ;  /* 0x000000160ca7b981 */ /* 0x0002a2000c1e1100 */
[----:B0-----:R-:W-:-:S02]  /*c370*/  SHF.R.U32.HI R237, RZ, 0x7, R191 ;  /* 0x00000007ffed7819 */ /* 0x001fc400000116bf */
[----:B------:R-:W-:Y:S02]  /*c380*/  SHF.R.U32.HI R229, RZ, 0x7, R191 ;  /* 0x00000007ffe57819 */ /* 0x000fe400000116bf */
[----:B------:R-:W-:Y:S01]  /*c390*/  SGXT.U32 R237, R237, 0x1 ;  /* 0x00000001eded781a */ /* 0x000fe20000000000 */
[----:B-1----:R-:W-:Y:S02]  /*c3a0*/  @!P0 IMAD.MOV.U32 R12, RZ, RZ, R221 ;  /* 0x000000ffff0c8224 */ /* 0x002fe400078e00dd */
[----:B------:R-:W-:Y:S01]  /*c3b0*/  @!P0 IMAD.MOV.U32 R13, RZ, RZ, R222 ;  /* 0x000000ffff0d8224 */ /* 0x000fe200078e00de */
[----:B------:R-:W-:Y:S01]  /*c3c0*/  LOP3.LUT R237, R237, 0x16, RZ, 0xfc, !PT ;  /* 0x00000016eded7812 */ /* 0x000fe200078efcff */
[----:B------:R-:W2:Y:S01]  /*c3d0*/  LDL R222, [R1+0x4e4] ;  /* 0x0004e40001de7983 */ /* 0x000ea20000100800 */
[----:B------:R-:W-:Y:S02]  /*c3e0*/  SGXT.U32 R229, R229, 0x1 ;  /* 0x00000001e5e5781a */ /* 0x000fe40000000000 */
[----:B------:R-:W-:Y:S01]  /*c3f0*/  ISETP.GE.AND P2, PT, R237, UR5, PT ;  /* 0x00000005ed007c0c */ /* 0x000fe2000bf46270 */
[----:B------:R3:W2:Y:S01]  /*c400*/  @!P0 LDG.E.U8 R166, desc[UR22][R12.64] ;  /* 0x000000160ca68981 */ /* 0x0006a2000c1e1100 */
[----:B------:R-:W-:-:S03]  /*c410*/  LOP3.LUT R229, R229, 0x18, RZ, 0xfc, !PT ;  /* 0x00000018e5e57812 */ /* 0x000fc600078efcff */
[----:B------:R-:W2:Y:S01]  /*c420*/  LDL R237, [R1+0x4f8] ;  /* 0x0004f80001ed7983 */ /* 0x000ea20000100800 */
[----:B------:R-:W-:-:S03]  /*c430*/  ISETP.GE.AND P3, PT, R229, UR5, PT ;  /* 0x00000005e5007c0c */ /* 0x000fc6000bf66270 */
[----:B------:R-:W2:Y:S04]  /*c440*/  LDL R229, [R1+0x4f0] ;  /* 0x0004f00001e57983 */ /* 0x000ea80000100800 */
[----:B------:R-:W2:Y:S01]  /*c450*/  LDL R221, [R1+0x4e8] ;  /* 0x0004e80001dd7983 */ /* 0x000ea20000100800 */
[----:B---3--:R-:W-:-:S03]  /*c460*/  @!P1 IMAD.MOV.U32 R12, RZ, RZ, R0 ;  /* 0x000000ffff0c9224 */ /* 0x008fc600078e0000 */
[----:B------:R-:W3:Y:S01]  /*c470*/  LDL R0, [R1+0x4e0] ;  /* 0x0004e00001007983 */ /* 0x000ee20000100800 */
[----:B----4-:R-:W-:-:S03]  /*c480*/  @!P1 IMAD.MOV.U32 R13, RZ, RZ, R11 ;  /* 0x000000ffff0d9224 */ /* 0x010fc600078e000b */
[----:B------:R-:W4:Y:S04]  /*c490*/  LDL R11, [R1+0x4dc] ;  /* 0x0004dc00010b7983 */ /* 0x000f280000100800 */
[----:B------:R0:W4:Y:S04]  /*c4a0*/  @!P1 LDG.E.U8 R165, desc[UR22][R12.64] ;  /* 0x000000160ca59981 */ /* 0x000128000c1e1100 */
[----:B------:R-:W3:Y:S01]  /*c4b0*/  LDL R13, [R1+0x4f4] ;  /* 0x0004f400010d7983 */ /* 0x000ee20000100800 */
[----:B------:R-:W-:-:S04]  /*c4c0*/  SHF.R.U32.HI R191, RZ, 0x7, R191 ;  /* 0x00000007ffbf7819 */ /* 0x000fc800000116bf */
[----:B------:R-:W-:-:S04]  /*c4d0*/  SGXT.U32 R191, R191, 0x1 ;  /* 0x00000001bfbf781a */ /* 0x000fc80000000000 */
[----:B------:R-:W-:-:S04]  /*c4e0*/  LOP3.LUT R191, R191, 0x1a, RZ, 0xfc, !PT ;  /* 0x0000001abfbf7812 */ /* 0x000fc800078efcff */
[----:B------:R-:W-:Y:S02]  /*c4f0*/  ISETP.GE.AND P0, PT, R191, UR5, PT ;  /* 0x00000005bf007c0c */ /* 0x000fe4000bf06270 */
[----:B------:R-:W0:Y:S01]  /*c500*/  S2R R191, SR_TID.X ;  /* 0x0000000000bf7919 */ /* 0x000e220000002100 */
[----:B------:R-:W-:Y:S02]  /*c510*/  PRMT R164, RZ, 0x7610, R164 ;  /* 0x00007610ffa47816 */ /* 0x000fe400000000a4 */
[----:B------:R-:W-:Y:S02]  /*c520*/  PRMT R163, RZ, 0x7610, R163 ;  /* 0x00007610ffa37816 */ /* 0x000fe400000000a3 */
[----:B------:R-:W-:Y:S02]  /*c530*/  PRMT R162, RZ, 0x7610, R162 ;  /* 0x00007610ffa27816 */ /* 0x000fe400000000a2 */
[----:B0-----:R-:W-:-:S04]  /*c540*/  SHF.R.U32.HI R12, RZ, 0x7, R191 ;  /* 0x00000007ff0c7819 */ /* 0x001fc800000116bf */
[----:B------:R-:W-:-:S04]  /*c550*/  SGXT.U32 R12, R12, 0x1 ;  /* 0x000000010c0c781a */ /* 0x000fc80000000000 */
[----:B------:R-:W-:-:S04]  /*c560*/  LOP3.LUT R12, R12, 0x1c, RZ, 0xfc, !PT ;  /* 0x0000001c0c0c7812 */ /* 0x000fc800078efcff */
[----:B------:R-:W-:Y:S01]  /*c570*/  ISETP.GE.AND P1, PT, R12, UR5, PT ;  /* 0x000000050c007c0c */ /* 0x000fe2000bf26270 */
[----:B--2---:R-:W-:Y:S01]  /*c580*/  @!P2 IMAD.MOV.U32 R12, RZ, RZ, R237 ;  /* 0x000000ffff0ca224 */ /* 0x004fe200078e00ed */
[----:B------:R-:W-:-:S04]  /*c590*/  SHF.R.U32.HI R237, RZ, 0x7, R191 ;  /* 0x00000007ffed7819 */ /* 0x000fc800000116bf */
[----:B------:R-:W-:-:S04]  /*c5a0*/  SGXT.U32 R237, R237, 0x1 ;  /* 0x00000001eded781a */ /* 0x000fc80000000000 */
[----:B------:R-:W-:Y:S02]  /*c5b0*/  LOP3.LUT R237, R237, 0x1e, RZ, 0xfc, !PT ;  /* 0x0000001eeded7812 */ /* 0x000fe400078efcff */
[----:B------:R-:W-:Y:S01]  /*c5c0*/  PRMT R161, RZ, 0x7610, R161 ;  /* 0x00007610ffa17816 */ /* 0x000fe200000000a1 */
[----:B---3--:R0:W2:Y:S02]  /*c5d0*/  @!P2 LDG.E.U8 R164, desc[UR22][R12.64] ;  /* 0x000000160ca4a981 */ /* 0x0080a4000c1e1100 */
[----:B0-----:R-:W-:Y:S02]  /*c5e0*/  @!P3 IMAD.MOV.U32 R12, RZ, RZ, R229 ;  /* 0x000000ffff0cb224 */ /* 0x001fe400078e00e5 */
[----:B------:R-:W-:Y:S01]  /*c5f0*/  @!P3 IMAD.MOV.U32 R13, RZ, RZ, R230 ;  /* 0x000000ffff0db224 */ /* 0x000fe200078e00e6 */
[----:B------:R-:W-:Y:S01]  /*c600*/  ISETP.GE.AND P2, PT, R237, UR5, PT ;  /* 0x00000005ed007c0c */ /* 0x000fe2000bf46270 */
[----:B------:R-:W3:Y:S04]  /*c610*/  LDL R230, [R1+0x4cc] ;  /* 0x0004cc0001e67983 */ /* 0x000ee80000100800 */
[----:B------:R0:W2:Y:S01]  /*c620*/  @!P3 LDG.E.U8 R163, desc[UR22][R12.64] ;  /* 0x000000160ca3b981 */ /* 0x0000a2000c1e1100 */
[----:B------:R-:W-:-:S03]  /*c630*/  SHF.R.U32.HI R229, RZ, 0x7, R191 ;  /* 0x00000007ffe57819 */ /* 0x000fc600000116bf */
[----:B------:R-:W3:Y:S01]  /*c640*/  LDL R237, [R1+0x4d8] ;  /* 0x0004d80001ed7983 */ /* 0x000ee20000100800 */
[----:B0-----:R-:W-:Y:S02]  /*c650*/  @!P0 IMAD.MOV.U32 R12, RZ, RZ, R221 ;  /* 0x000000ffff0c8224 */ /* 0x001fe400078e00dd */
[----:B------:R-:W-:Y:S01]  /*c660*/  @!P0 IMAD.MOV.U32 R13, RZ, RZ, R222 ;  /* 0x000000ffff0d8224 */ /* 0x000fe200078e00de */
[----:B------:R-:W-:Y:S01]  /*c670*/  SGXT.U32 R229, R229, 0x1 ;  /* 0x00000001e5e5781a */ /* 0x000fe20000000000 */
[----:B------:R-:W2:Y:S04]  /*c680*/  LDL R221, [R1+0x4d0] ;  /* 0x0004d00001dd7983 */ /* 0x000ea80000100800 */
[----:B------:R0:W2:Y:S01]  /*c690*/  @!P0 LDG.E.U8 R162, desc[UR22][R12.64] ;  /* 0x000000160ca28981 */ /* 0x0000a2000c1e1100 */
[----:B------:R-:W-:-:S03]  /*c6a0*/  LOP3.LUT R229, R229, 0x20, RZ, 0xfc, !PT ;  /* 0x00000020e5e57812 */ /* 0x000fc600078efcff */
[----:B------:R-:W2:Y:S01]  /*c6b0*/  LDL R222, [R1+0x4c8] ;  /* 0x0004c80001de7983 */ /* 0x000ea20000100800 */
[----:B0-----:R-:W-:Y:S02]  /*c6c0*/  @!P1 IMAD.MOV.U32 R12, RZ, RZ, R0 ;  /* 0x000000ffff0c9224 */ /* 0x001fe400078e0000 */
[----:B----4-:R-:W-:Y:S01]  /*c6d0*/  @!P1 IMAD.MOV.U32 R13, RZ, RZ, R11 ;  /* 0x000000ffff0d9224 */ /* 0x010fe200078e000b */
[----:B------:R-:W-:Y:S01]  /*c6e0*/  ISETP.GE.AND P3, PT, R229, UR5, PT ;  /* 0x00000005e5007c0c */ /* 0x000fe2000bf66270 */
[----:B------:R-:W4:Y:S04]  /*c6f0*/  LDL R11, [R1+0x4bc] ;  /* 0x0004bc00010b7983 */ /* 0x000f280000100800 */
[----:B------:R0:W4:Y:S04]  /*c700*/  @!P1 LDG.E.U8 R161, desc[UR22][R12.64] ;  /* 0x000000160ca19981 */ /* 0x000128000c1e1100 */
[----:B------:R-:W4:Y:S04]  /*c710*/  LDL R229, [R1+0x4c4] ;  /* 0x0004c40001e57983 */ /* 0x000f280000100800 */
[----:B------:R-:W4:Y:S04]  /*c720*/  LDL R0, [R1+0x4c0] ;  /* 0x0004c00001007983 */ /* 0x000f280000100800 */
[----:B------:R-:W2:Y:S01]  /*c730*/  LDL R13, [R1+0x4d4] ;  /* 0x0004d400010d7983 */ /* 0x000ea20000100800 */
        /* <DEDUP_REMOVED lines=11> */
[----:B------:R-:W-:Y:S02]  /*c7f0*/  ISETP.GE.AND P1, PT, R12, UR5, PT ;  /* 0x000000050c007c0c */ /* 0x000fe4000bf26270 */
[----:B------:R-:W-:Y:S01]  /*c800*/  PRMT R157, RZ, 0x7610, R157 ;  /* 0x00007610ff9d7816 */ /* 0x000fe2000000009d */
[----:B---3--:R-:W-:Y:S01]  /*c810*/  @!P2 IMAD.MOV.U32 R12, RZ, RZ, R237 ;  /* 0x000000ffff0ca224 */ /* 0x008fe200078e00ed */
[----:B------:R-:W-:-:S04]  /*c820*/  SHF.R.U32.HI R237, RZ, 0x7, R191 ;  /* 0x00000007ffed7819 */ /* 0x000fc800000116bf */
[----:B------:R-:W-:-:S04]  /*c830*/  SGXT.U32 R237, R237, 0x1 ;  /* 0x00000001eded781a */ /* 0x000fc80000000000 */
[----:B------:R-:W-:-:S04]  /*c840*/  LOP3.LUT R237, R237, 0x26, RZ, 0xfc, !PT ;  /* 0x00000026eded7812 */ /* 0x000fc800078efcff */
[----:B------:R-:W-:Y:S02]  /*c850*/  ISETP.GE.AND P0, PT, R237, UR5, PT ;  /* 0x00000005ed007c0c */ /* 0x000fe4000bf06270 */
[----:B------:R-:W3:Y:S04]  /*c860*/  LDL R237, [R1+0x4a4] ;  /* 0x0004a40001ed7983 */ /* 0x000ee80000100800 */
[----:B--2---:R0:W2:Y:S02]  /*c870*/  @!P2 LDG.E.U8 R160, desc[UR22][R12.64] ;  /* 0x000000160ca0a981 */ /* 0x0040a4000c1e1100 */
[----:B0-----:R-:W-:Y:S01]  /*c880*/  @!P3 IMAD.MOV.U32 R12, RZ, RZ, R221 ;  /* 0x000000ffff0cb224 */ /* 0x001fe200078e00dd */
[----:B------:R-:W-:Y:S01]  /*c890*/  SHF.R.U32.HI R221, RZ, 0x7, R191 ;  /* 0x00000007ffdd7819 */ /* 0x000fe200000116bf */
[----:B------:R-:W-:-:S03]  /*c8a0*/  @!P3 IMAD.MOV.U32 R13, RZ, RZ, R230 ;  /* 0x000000ffff0db224 */ /* 0x000fc600078e00e6 */
[----:B------:R-:W-:Y:S02]  /*c8b0*/  SGXT.U32 R221, R221, 0x1 ;  /* 0x00000001dddd781a */ /* 0x000fe40000000000 */
[----:B------:R0:W2:Y:S02]  /*c8c0*/  @!P3 LDG.E.U8 R159, desc[UR22][R12.64] ;  /* 0x000000160c9fb981 */ /* 0x0000a4000c1e1100 */
[----:B------:R-:W-:Y:S02]  /*c8d0*/  LOP3.LUT R221, R221, 0x28, RZ, 0xfc, !PT ;  /* 0x00000028dddd7812 */ /* 0x000fe400078efcff */
[----:B------:R-:W-:Y:S01]  /*c8e0*/  SHF.R.U32.HI R191, RZ, 0x7, R191 ;  /* 0x00000007ffbf7819 */ /* 0x000fe200000116bf */
[----:B0-----:R-:W-:Y:S02]  /*c8f0*/  @!P4 IMAD.MOV.U32 R12, RZ, RZ, R222 ;  /* 0x000000ffff0cc224 */ /* 0x001fe400078e00de */
[----:B----4-:R-:W-:Y:S01]  /*c900*/  @!P4 IMAD.MOV.U32 R13, RZ, RZ, R229 ;  /* 0x000000ffff0dc224 */ /* 0x010fe200078e00e5 */
[----:B------:R-:W-:Y:S01]  /*c910*/  ISETP.GE.AND P2, PT, R221, UR5, PT ;  /* 0x00000005dd007c0c */ /* 0x000fe2000bf46270 */
[----:B------:R-:W4:Y:S04]  /*c920*/  LDL R229, [R1+0x4ac] ;  /* 0x0004ac0001e57983 */ /* 0x000f280000100800 */
[----:B------:R0:W2:Y:S01]  /*c930*/  @!P4 LDG.E.U8 R158, desc[UR22][R12.64] ;  /* 0x000000160c9ec981 */ /* 0x0000a2000c1e1100 */
[----:B------:R-:W-:-:S03]  /*c940*/  SGXT.U32 R191, R191, 0x1 ;  /* 0x00000001bfbf781a */ /* 0x000fc60000000000 */
[----:B------:R-:W3:Y:S04]  /*c950*/  LDL R221, [R1+0x4b8] ;  /* 0x0004b80001dd7983 */ /* 0x000ee80000100800 */
[----:B------:R-:W4:Y:S01]  /*c960*/  LDL R222, [R1+0x4b0] ;  /* 0x0004b00001de7983 */ /* 0x000f220000100800 */
[----:B0-----:R-:W-:Y:S02]  /*c970*/  @!P1 IMAD.MOV.U32 R12, RZ, RZ, R0 ;  /* 0x000000ffff0c9224 */ /* 0x001fe400078e0000 */
[----:B------:R-:W-:Y:S01]  /*c980*/  @!P1 IMAD.MOV.U32 R13, RZ, RZ, R11 ;  /* 0x000000ffff0d9224 */ /* 0x000fe200078e000b */
[----:B------:R-:W-:Y:S01]  /*c990*/  LOP3.LUT R191, R191, 0x2a, RZ, 0xfc, !PT ;  /* 0x0000002abfbf7812 */ /* 0x000fe200078efcff */
[----:B------:R-:W2:Y:S04]  /*c9a0*/  LDL R11, [R1+0x49c] ;  /* 0x00049c00010b7983 */ /* 0x000ea80000100800 */
[----:B------:R0:W2:Y:S01]  /*c9b0*/  @!P1 LDG.E.U8 R157, desc[UR22][R12.64] ;  /* 0x000000160c9d9981 */ /* 0x0000a2000c1e1100 */
[----:B------:R-:W-:-:S03]  /*c9c0*/  ISETP.GE.AND P3, PT, R191, UR5, PT ;  /* 0x00000005bf007c0c */ /* 0x000fc6000bf66270 */
[----:B------:R-:W2:Y:S04]  /*c9d0*/  LDL R191, [R1+0x4a8] ;  /* 0x0004a80001bf7983 */ /* 0x000ea80000100800 */
[----:B------:R-:W2:Y:S04]  /*c9e0*/  LDL R0, [R1+0x4a0] ;  /* 0x0004a00001007983 */ /* 0x000ea80000100800 */
[----:B------:R-:W4:Y:S01]  /*c9f0*/  LDL R13, [R1+0x4b4] ;  /* 0x0004b400010d7983 */ /* 0x000f220000100800 */
[----:B0-----:R-:W0:Y:S01]  /*ca00*/  S2R R12, SR_TID.X ;  /* 0x00000000000c7919 */ /* 0x001e220000002100 */
[----:B------:R-:W-:-:S02]  /*ca10*/  PRMT R156, RZ, 0x7610, R156 ;  /* 0x00007610ff9c7816 */ /* 0x000fc4000000009c */
[----:B------:R-:W-:Y:S02]  /*ca20*/  PRMT R155, RZ, 0x7610, R155 ;  /* 0x00007610ff9b7816 */ /* 0x000fe4000000009b */
[----:B------:R-:W-:Y:S02]  /*ca30*/  PRMT R153, RZ, 0x7610, R153 ;  /* 0x00007610ff997816 */ /* 0x000fe40000000099 */
[--C-:B0-----:R-:W-:Y:S02]  /*ca40*/  SHF.R.U32.HI R230, RZ, 0x7, R12.reuse ;  /* 0x00000007ffe67819 */ /* 0x101fe4000001160c */
[----:B------:R-:W-:-:S04]  /*ca50*/  SHF.R.U32.HI R12, RZ, 0x7, R12 ;  /* 0x00000007ff0c7819 */ /* 0x000fc8000001160c */
[----:B------:R-:W-:Y:S02]  /*ca60*/  SGXT.U32 R12, R12, 0x1 ;  /* 0x000000010c0c781a */ /* 0x000fe40000000000 */
[----:B------:R-:W-:Y:S02]  /*ca70*/  SGXT.U32 R230, R230, 0x1 ;  /* 0x00000001e6e6781a */ /* 0x000fe40000000000 */
[----:B------:R-:W-:Y:S02]  /*ca80*/  LOP3.LUT R12, R12, 0x2c, RZ, 0xfc, !PT ;  /* 0x0000002c0c0c7812 */ /* 0x000fe400078efcff */
[----:B------:R-:W-:Y:S02]  /*ca90*/  LOP3.LUT R230, R230, 0x2e, RZ, 0xfc, !PT ;  /* 0x0000002ee6e67812 */ /* 0x000fe400078efcff */
[----:B------:R-:W-:Y:S02]  /*caa0*/  ISETP.GE.AND P1, PT, R12, UR5, PT ;  /* 0x000000050c007c0c */ /* 0x000fe4000bf26270 */
[----:B------:R-:W-:-:S02]  /*cab0*/  ISETP.GE.AND P4, PT, R230, UR5, PT ;  /* 0x00000005e6007c0c */ /* 0x000fc4000bf86270 */
[----:B------:R-:W0:Y:S01]  /*cac0*/  S2R R230, SR_TID.X ;  /* 0x0000000000e67919 */ /* 0x000e220000002100 */
[----:B------:R-:W-:Y:S01]  /*cad0*/  PRMT R152, RZ, 0x7610, R152 ;  /* 0x00007610ff987816 */ /* 0x000fe20000000098 */
[----:B---3--:R-:W-:-:S05]  /*cae0*/  @!P0 IMAD.MOV.U32 R12, RZ, RZ, R221 ;  /* 0x000000ffff0c8224 */ /* 0x008fca00078e00dd */
[----:B----4-:R1:W3:Y:S02]  /*caf0*/  @!P0 LDG.E.U8 R156, desc[UR22][R12.64] ;  /* 0x000000160c9c8981 */ /* 0x0102e4000c1e1100 */
[----:B-1----:R-:W-:Y:S02]  /*cb00*/  @!P2 IMAD.MOV.U32 R12, RZ, RZ, R222 ;  /* 0x000000ffff0ca224 */ /* 0x002fe400078e00de */
[----:B------:R-:W-:Y:S01]  /*cb10*/  @!P2 IMAD.MOV.U32 R13, RZ, RZ, R229 ;  /* 0x000000ffff0da224 */ /* 0x000fe200078e00e5 */
[----:B0-----:R-:W-:Y:S01]  /*cb20*/  SHF.R.U32.HI R221, RZ, 0x7, R230 ;  /* 0x00000007ffdd7819 */ /* 0x001fe200000116e6 */
[----:B------:R-:W4:Y:S04]  /*cb30*/  LDL R229, [R1+0x490] ;  /* 0x0004900001e57983 */ /* 0x000f280000100800 */
[----:B------:R2:W3:Y:S04]  /*cb40*/  @!P2 LDG.E.U8 R155, desc[UR22][R12.64] ;  /* 0x000000160c9ba981 */ /* 0x0004e8000c1e1100 */
[----:B------:R-:W3:Y:S04]  /*cb50*/  LDL R230, [R1+0x48c] ;  /* 0x00048c0001e67983 */ /* 0x000ee80000100800 */
[----:B------:R-:W3:Y:S01]  /*cb60*/  LDL R222, [R1+0x484] ;  /* 0x0004840001de7983 */ /* 0x000ee20000100800 */
[----:B--2---:R-:W-:-:S02]  /*cb70*/  @!P3 IMAD.MOV.U32 R12, RZ, RZ, R191 ;  /* 0x000000ffff0cb224 */ /* 0x004fc400078e00bf */
[----:B------:R-:W-:Y:S01]  /*cb80*/  @!P3 IMAD.MOV.U32 R13, RZ, RZ, R237 ;  /* 0x000000ffff0db224 */ /* 0x000fe200078e00ed */
[----:B------:R-:W-:Y:S01]  /*cb90*/  SGXT.U32 R221, R221, 0x1 ;  /* 0x00000001dddd781a */ /* 0x000fe20000000000 */
[----:B------:R-:W2:Y:S04]  /*cba0*/  LDL R191, [R1+0x47c] ;  /* 0x00047c0001bf7983 */ /* 0x000ea80000100800 */
[----:B------:R0:W2:Y:S02]  /*cbb0*/  @!P3 LDG.E.U8 R153, desc[UR22][R12.64] ;  /* 0x000000160c99b981 */ /* 0x0000a4000c1e1100 */
[----:B0-----:R-:W-:Y:S02]  /*cbc0*/  @!P1 IMAD.MOV.U32 R12, RZ, RZ, R0 ;  /* 0x000000ffff0c9224 */ /* 0x001fe400078e0000 */
[----:B------:R-:W-:Y:S01]  /*cbd0*/  @!P1 IMAD.MOV.U32 R13, RZ, RZ, R11 ;  /* 0x000000ffff0d9224 */ /* 0x000fe200078e000b */
[----:B------:R-:W-:Y:S01]  /*cbe0*/  LOP3.LUT R221, R221, 0x30, RZ, 0xfc, !PT ;  /* 0x00000030dddd7812 */ /* 0x000fe200078efcff */
[----:B------:R-:W2:Y:S04]  /*cbf0*/  LDL R11, [R1+0x480] ;  /* 0x00048000010b7983 */ /* 0x000ea80000100800 */
[----:B------:R0:W2:Y:S04]  /*cc00*/  @!P1 LDG.E.U8 R152, desc[UR22][R12.64] ;  /* 0x000000160c989981 */ /* 0x0000a8000c1e1100 */
[----:B------:R-:W0:Y:S04]  /*cc10*/  LDL R12, [R1+0x494] ;  /* 0x00049400010c7983 */ /* 0x000e280000100800 */
[----:B------:R-:W0:Y:S01]  /*cc20*/  LDL R13, [R1+0x498] ;  /* 0x00049800010d7983 */ /* 0x000e220000100800 */
[----:B------:R-:W-:-:S03]  /*cc30*/  ISETP.GE.AND P0, PT, R221, UR5, PT ;  /* 0x00000005dd007c0c */ /* 0x000fc6000bf06270 */
[----:B------:R-:W2:Y:S01]  /*cc40*/  LDL R221, [R1+0x488] ;  /* 0x0004880001dd7983 */ /* 0x000ea20000100800 */
[----:B------:R-:W1:Y:S01]  /*cc50*/  S2R R237, SR_TID.X ;  /* 0x0000000000ed7919 */ /* 0x000e620000002100 */
[----:B------:R-:W-:Y:S02]  /*cc60*/  PRMT R23, RZ, 0x7610, R23 ;  /* 0x00007610ff177816 */ /* 0x000fe40000000017 */
[----:B------:R-:W-:Y:S02]  /*cc70*/  PRMT R22, RZ, 0x7610, R22 ;  /* 0x00007610ff167816 */ /* 0x000fe40000000016 */
[----:B-1----:R-:W-:-:S04]  /*cc80*/  SHF.R.U32.HI R0, RZ, 0x7, R237 ;  /* 0x00000007ff007819 */ /* 0x002fc800000116ed */
[----:B------:R-:W-:-:S04]  /*cc90*/  SGXT.U32 R0, R0, 0x1 ;  /* 0x000000010000781a */ /* 0x000fc80000000000 */
[----:B------:R-:W-:-:S04]  /*cca0*/  LOP3.LUT R0, R0, 0x32, RZ, 0xfc, !PT ;  /* 0x0000003200007812 */ /* 0x000fc800078efcff */
[----:B------:R-:W-:Y:S02]  /*ccb0*/  ISETP.GE.AND P1, PT, R0, UR5, PT ;  /* 0x0000000500007c0c */ /* 0x000fe4000bf26270 */
[----:B------:R-:W-:-:S04]  /*ccc0*/  SHF.R.U32.HI R0, RZ, 0x7, R237 ;  /* 0x00000007ff007819 */ /* 0x000fc800000116ed */
[----:B------:R-:W-:-:S04]  /*ccd0*/  SGXT.U32 R0, R0, 0x1 ;  /* 0x000000010000781a */ /* 0x000fc80000000000 */
[----:B------:R-:W-:Y:S02]  /*cce0*/  LOP3.LUT R0, R0, 0x34, RZ, 0xfc, !PT ;  /* 0x0000003400007812 */ /* 0x000fe400078efcff */
[----:B------:R-:W-:Y:S02]  /*ccf0*/  PRMT R21, RZ, 0x7610, R21 ;  /* 0x00007610ff157816 */ /* 0x000fe40000000015 */
[----:B------:R-:W-:Y:S02]  /*cd00*/  PRMT R20, RZ, 0x7610, R20 ;  /* 0x00007610ff147816 */ /* 0x000fe40000000014 */
[----:B0-----:R-:W-:-:S04]  /*cd10*/  @!P4 LOP3.LUT R13, R13, R12, RZ, 0x3c, !PT ;  /* 0x0000000c0d0dc212 */ /* 0x001fc800078e3cff */
[----:B------:R-:W-:-:S04]  /*cd20*/  @!P4 LOP3.LUT R12, R13, R12, RZ, 0x3c, !PT ;  /* 0x0000000c0d0cc212 */ /* 0x000fc800078e3cff */
[----:B------:R-:W-:-:S05]  /*cd30*/  @!P4 LOP3.LUT R13, R13, R12, RZ, 0x3c, !PT ;  /* 0x0000000c0d0dc212 */ /* 0x000fca00078e3cff */
[----:B------:R4:W2:Y:S02]  /*cd40*/  @!P4 LDG.E.U8 R23, desc[UR22][R12.64] ;  /* 0x000000160c17c981 */ /* 0x0008a4000c1e1100 */
[----:B----4-:R-:W-:Y:S02]  /*cd50*/  @!P0 IMAD.MOV.U32 R12, RZ, RZ, R229 ;  /* 0x000000ffff0c8224 */ /* 0x010fe400078e00e5 */
[----:B---3--:R-:W-:-:S05]  /*cd60*/  @!P0 IMAD.MOV.U32 R13, RZ, RZ, R230 ;  /* 0x000000ffff0d8224 */ /* 0x008fca00078e00e6 */
[----:B------:R2:W3:Y:S01]  /*cd70*/  @!P0 LDG.E.U8 R22, desc[UR22][R12.64] ;  /* 0x000000160c168981 */ /* 0x0004e2000c1e1100 */
[----:B------:R-:W-:-:S03]  /*cd80*/  ISETP.GE.AND P0, PT, R0, UR5, PT ;  /* 0x0000000500007c0c */ /* 0x000fc6000bf06270 */
[----:B------:R-:W4:Y:S04]  /*cd90*/  LDL.LU R0, [R1+0x538] ;  /* 0x0005380001007983 */ /* 0x000f280000300800 */
[----:B------:R-:W3:Y:S01]  /*cda0*/  LDL R237, [R1+0x46c] ;  /* 0x00046c0001ed7983 */ /* 0x000ee20000100800 */
[----:B--2---:R-:W-:Y:S02]  /*cdb0*/  @!P1 IMAD.MOV.U32 R12, RZ, RZ, R221 ;  /* 0x000000ffff0c9224 */ /* 0x004fe400078e00dd */
[----:B------:R-:W-:Y:S01]  /*cdc0*/  @!P1 IMAD.MOV.U32 R13, RZ, RZ, R222 ;  /* 0x000000ffff0d9224 */ /* 0x000fe200078e00de */
[----:B------:R-:W2:Y:S04]  /*cdd0*/  LDL R230, [R1+0x554] ;  /* 0x0005540001e67983 */ /* 0x000ea80000100800 */
[----:B------:R0:W2:Y:S04]  /*cde0*/  @!P1 LDG.E.U8 R21, desc[UR22][R12.64] ;  /* 0x000000160c159981 */ /* 0x0000a8000c1e1100 */
[----:B------:R-:W4:Y:S01]  /*cdf0*/  LDL R222, [R1+0x470] ;  /* 0x0004700001de7983 */ /* 0x000f220000100800 */
[----:B0-----:R-:W-:-:S02]  /*ce00*/  @!P0 IMAD.MOV.U32 R12, RZ, RZ, R11 ;  /* 0x000000ffff0c8224 */ /* 0x001fc400078e000b */
[----:B------:R-:W-:-:S05]  /*ce10*/  @!P0 IMAD.MOV.U32 R13, RZ, RZ, R191 ;  /* 0x000000ffff0d8224 */ /* 0x000fca00078e00bf */
[----:B------:R0:W2:Y:S04]  /*ce20*/  @!P0 LDG.E.U8 R20, desc[UR22][R12.64] ;  /* 0x000000160c148981 */ /* 0x0000a8000c1e1100 */
[----:B------:R-:W0:Y:S04]  /*ce30*/  LDL R12, [R1+0x474] ;  /* 0x00047400010c7983 */ /* 0x000e280000100800 */
[----:B------:R-:W0:Y:S01]  /*ce40*/  LDL R13, [R1+0x478] ;  /* 0x00047800010d7983 */ /* 0x000e220000100800 */
[----:B------:R-:W1:Y:S01]  /*ce50*/  S2R R191, SR_TID.X ;  /* 0x0000000000bf7919 */ /* 0x000e620000002100 */
[----:B------:R-:W1:Y:S02]  /*ce60*/  S2R R221, SR_TID.X ;  /* 0x0000000000dd7919 */ /* 0x000e640000002100 */
[----:B-1----:R-:W-:-:S02]  /*ce70*/  SHF.R.U32.HI R229, RZ, 0x7, R191 ;  /* 0x00000007ffe57819 */ /* 0x002fc400000116bf */
[----:B------:R-:W-:-:S04]  /*ce80*/  SHF.R.U32.HI R191, RZ, 0x7, R191 ;  /* 0x00000007ffbf7819 */ /* 0x000fc800000116bf */
[----:B------:R-:W-:-:S04]  /*ce90*/  SGXT.U32 R191, R191, 0x1 ;  /* 0x00000001bfbf781a */ /* 0x000fc80000000000 */
[----:B------:R-:W-:-:S04]  /*cea0*/  LOP3.LUT R191, R191, 0x38, RZ, 0xfc, !PT ;  /* 0x00000038bfbf7812 */ /* 0x000fc800078efcff */
[----:B------:R-:W-:Y:S02]  /*ceb0*/  ISETP.GE.AND P2, PT, R191, UR5, PT ;  /* 0x00000005bf007c0c */ /* 0x000fe4000bf46270 */
[----:B------:R-:W1:Y:S01]  /*cec0*/  S2R R191, SR_TID.X ;  /* 0x0000000000bf7919 */ /* 0x000e620000002100 */
[----:B------:R-:W-:-:S04]  /*ced0*/  SGXT.U32 R229, R229, 0x1 ;  /* 0x00000001e5e5781a */ /* 0x000fc80000000000 */
[----:B------:R-:W-:-:S04]  /*cee0*/  LOP3.LUT R229, R229, 0x36, RZ, 0xfc, !PT ;  /* 0x00000036e5e57812 */ /* 0x000fc800078efcff */
[----:B------:R-:W-:Y:S02]  /*cef0*/  ISETP.GE.AND P1, PT, R229, UR5, PT ;  /* 0x00000005e5007c0c */ /* 0x000fe4000bf26270 */
[----:B------:R-:W-:Y:S01]  /*cf00*/  SHF.R.U32.HI R11, RZ, 0x7, R221 ;  /* 0x00000007ff0b7819 */ /* 0x000fe200000116dd */
[----:B------:R-:W2:Y:S03]  /*cf10*/  LDL R229, [R1+0x468] ;  /* 0x0004680001e57983 */ /* 0x000ea60000100800 */
[----:B------:R-:W-:Y:S02]  /*cf20*/  SGXT.U32 R11, R11, 0x1 ;  /* 0x000000010b0b781a */ /* 0x000fe40000000000 */
[----:B------:R-:W-:Y:S02]  /*cf30*/  PRMT R19, RZ, 0x7610, R19 ;  /* 0x00007610ff137816 */ /* 0x000fe40000000013 */
[----:B------:R-:W-:-:S02]  /*cf40*/  ISETP.GE.AND P0, PT, R11, UR5, PT ;  /* 0x000000050b007c0c */ /* 0x000fc4000bf06270 */
[----:B------:R-:W-:Y:S02]  /*cf50*/  PRMT R18, RZ, 0x7610, R18 ;  /* 0x00007610ff127816 */ /* 0x000fe40000000012 */
[----:B-1----:R-:W-:-:S04]  /*cf60*/  SHF.R.U32.HI R191, RZ, 0x7, R191 ;  /* 0x00000007ffbf7819 */ /* 0x002fc800000116bf */
[----:B------:R-:W-:-:S04]  /*cf70*/  SGXT.U32 R191, R191, 0x1 ;  /* 0x00000001bfbf781a */ /* 0x000fc80000000000 */
[----:B------:R-:W-:Y:S02]  /*cf80*/  LOP3.LUT R191, R191, 0x3a, RZ, 0xfc, !PT ;  /* 0x0000003abfbf7812 */ /* 0x000fe400078efcff */
[----:B0-----:R-:W-:-:S04]  /*cf90*/  @!P1 LOP3.LUT R13, R13, R12, RZ, 0x3c, !PT ;  /* 0x0000000c0d0d9212 */ /* 0x001fc800078e3cff */
[----:B------:R-:W-:-:S04]  /*cfa0*/  @!P1 LOP3.LUT R12, R13, R12, RZ, 0x3c, !PT ;  /* 0x0000000c0d0c9212 */ /* 0x000fc800078e3cff */
[----:B------:R-:W-:-:S05]  /*cfb0*/  @!P1 LOP3.LUT R13, R13, R12, RZ, 0x3c, !PT ;  /* 0x0000000c0d0d9212 */ /* 0x000fca00078e3cff */
[----:B------:R4:W2:Y:S01]  /*cfc0*/  @!P1 LDG.E.U8 R19, desc[UR22][R12.64] ;  /* 0x000000160c139981 */ /* 0x0008a2000c1e1100 */
[----:B------:R-:W-:-:S03]  /*cfd0*/  ISETP.GE.AND P1, PT, R191, UR5, PT ;  /* 0x00000005bf007c0c */ /* 0x000fc6000bf26270 */
[----:B------:R-:W2:Y:S01]  /*cfe0*/  LDL R191, [R1+0x458] ;  /* 0x0004580001bf7983 */ /* 0x000ea20000100800 */
[----:B----4-:R-:W-:Y:S02]  /*cff0*/  @!P2 IMAD.MOV.U32 R12, RZ, RZ, R222 ;  /* 0x000000ffff0ca224 */ /* 0x010fe400078e00de */
[----:B---3--:R-:W-:Y:S01]  /*d000*/  @!P2 IMAD.MOV.U32 R13, RZ, RZ, R237 ;  /* 0x000000ffff0da224 */ /* 0x008fe200078e00ed */
[----:B------:R-:W3:Y:S04]  /*d010*/  LDL R222, [R1+0x454] ;  /* 0x0004540001de7983 */ /* 0x000ee80000100800 */
[----:B------:R0:W4:Y:S04]  /*d020*/  @!P2 LDG.E.U8 R18, desc[UR22][R12.64] ;  /* 0x000000160c12a981 */ /* 0x000128000c1e1100 */
[----:B------:R-:W3:Y:S04]  /*d030*/  LDL R237, [R1+0x460] ;  /* 0x0004600001ed7983 */ /* 0x000ee80000100800 */
[----:B------:R1:W-:Y:S01]  /*d040*/  STL [R1+0x878], R0 ;  /* 0x0008780001007387 */ /* 0x0003e20000100800 */
[----:B0-----:R-:W-:-:S03]  /*d050*/  @!P0 IMAD.MOV.U32 R13, RZ, RZ, R0 ;  /* 0x000000ffff0d8224 */ /* 0x001fc600078e0000 */
[----:B-1----:R-:W4:Y:S01]  /*d060*/  LDL R0, [R1+0x464] ;  /* 0x0004640001007983 */ /* 0x002f220000100800 */
[----:B--2---:R-:W-:Y:S02]  /*d070*/  @!P0 IMAD.MOV.U32 R12, RZ, RZ, R230 ;  /* 0x000000ffff0c8224 */ /* 0x004fe400078e00e6 */
[----:B------:R-:W0:Y:S01]  /*d080*/  S2R R230, SR_TID.X ;  /* 0x0000000000e67919 */ /* 0x000e220000002100 */
[----:B------:R-:W-:-:S06]  /*d090*/  PRMT R175, RZ, 0x7610, R175 ;  /* 0x00007610ffaf7816 */ /* 0x000fcc00000000af */
[----:B------:R1:W2:Y:S01]  /*d0a0*/  @!P0 LDG.E.U8 R175, desc[UR22][R12.64] ;  /* 0x000000160caf8981 */ /* 0x0002a2000c1e1100 */
[----:B------:R-:W-:Y:S01]  /*d0b0*/  PRMT R17, RZ, 0x7610, R17 ;  /* 0x00007610ff117816 */ /* 0x000fe20000000011 */
[----:B-1----:R-:W-:Y:S01]  /*d0c0*/  @!P1 IMAD.MOV.U32 R12, RZ, RZ, R229 ;  /* 0x000000ffff0c9224 */ /* 0x002fe200078e00e5 */
[----:B0-----:R-:W-:-:S04]  /*d0d0*/  SHF.R.U32.HI R13, RZ, 0x7, R230 ;  /* 0x00000007ff0d7819 */ /* 0x001fc800000116e6 */
[----:B------:R-:W-:-:S04]  /*d0e0*/  SGXT.U32 R13, R13, 0x1 ;  /* 0x000000010d0d781a */ /* 0x000fc80000000000 */
[----:B------:R-:W-:-:S04]  /*d0f0*/  LOP3.LUT R13, R13, 0x3c, RZ, 0xfc, !PT ;  /* 0x0000003c0d0d7812 */ /* 0x000fc800078efcff */
[----:B------:R-:W-:Y:S01]  /*d100*/  ISETP.GE.AND P0, PT, R13, UR5, PT ;  /* 0x000000050d007c0c */ /* 0x000fe2000bf06270 */
[----:B----4-:R-:W-:Y:S01]  /*d110*/  @!P1 IMAD.MOV.U32 R13, RZ, RZ, R0 ;  /* 0x000000ffff0d9224 */ /* 0x010fe200078e0000 */
[----:B------:R-:W-:Y:S01]  /*d120*/  SHF.R.U32.HI R229, RZ, 0x7, R230 ;  /* 0x00000007ffe57819 */ /* 0x000fe200000116e6 */
[----:B------:R-:W4:Y:S04]  /*d130*/  LDL R0, [R1+0x448] ;  /* 0x0004480001007983 */ /* 0x000f280000100800 */
[----:B------:R3:W2:Y:S04]  /*d140*/  @!P1 LDG.E.U8 R17, desc[UR22][R12.64] ;  /* 0x000000160c119981 */ /* 0x0006a8000c1e1100 */
[----:B------:R-:W4:Y:S01]  /*d150*/  LDL R13, [R1+0x45c] ;  /* 0x00045c00010d7983 */ /* 0x000f220000100800 */
[----:B------:R-:W-:-:S04]  /*d160*/  SGXT.U32 R229, R229, 0x1 ;  /* 0x00000001e5e5781a */ /* 0x000fc80000000000 */
[----:B------:R-:W-:-:S04]  /*d170*/  LOP3.LUT R229, R229, 0x3e, RZ, 0xfc, !PT ;  /* 0x0000003ee5e57812 */ /* 0x000fc800078efcff */
[----:B------:R-:W-:Y:S01]  /*d180*/  ISETP.GE.AND P1, PT, R229, UR5, PT ;  /* 0x00000005e5007c0c */ /* 0x000fe2000bf26270 */
[----:B---3--:R-:W-:Y:S01]  /*d190*/  @!P0 IMAD.MOV.U32 R12, RZ, RZ, R237 ;  /* 0x000000ffff0c8224 */ /* 0x008fe200078e00ed */
[----:B------:R-:W-:Y:S01]  /*d1a0*/  PRMT R16, RZ, 0x7610, R16 ;  /* 0x00007610ff107816 */ /* 0x000fe20000000010 */
[----:B------:R-:W3:Y:S01]  /*d1b0*/  LDL R229, [R1+0x444] ;  /* 0x0004440001e57983 */ /* 0x000ee20000100800 */
[----:B------:R-:W-:Y:S02]  /*d1c0*/  PRMT R15, RZ, 0x7610, R15 ;  /* 0x00007610ff0f7816 */ /* 0x000fe4000000000f */
[----:B------:R-:W-:Y:S01]  /*d1d0*/  SHF.R.U32.HI R230, RZ, 0x7, R230 ;  /* 0x00000007ffe67819 */ /* 0x000fe200000116e6 */
[----:B------:R-:W2:Y:S03]  /*d1e0*/  LDL R237, [R1+0x440] ;  /* 0x0004400001ed7983 */ /* 0x000ea60000100800 */
[----:B------:R-:W-:-:S04]  /*d1f0*/  SGXT.U32 R230, R230, 0x1 ;  /* 0x00000001e6e6781a */ /* 0x000fc80000000000 */
[----:B------:R-:W-:Y:S01]  /*d200*/  LOP3.LUT R230, R230, 0x40, RZ, 0xfc, !PT ;  /* 0x00000040e6e67812 */ /* 0x000fe200078efcff */
[----:B----4-:R0:W4:Y:S02]  /*d210*/  @!P0 LDG.E.U8 R16, desc[UR22][R12.64] ;  /* 0x000000160c108981 */ /* 0x010124000c1e1100 */
[----:B0-----:R-:W-:Y:S02]  /*d220*/  @!P1 IMAD.MOV.U32 R12, RZ, RZ, R191 ;  /* 0x000000ffff0c9224 */ /* 0x001fe400078e00bf */
[----:B------:R-:W-:Y:S01]  /*d230*/  @!P1 IMAD.MOV.U32 R13, RZ, RZ, R222 ;  /* 0x000000ffff0d9224 */ /* 0x000fe200078e00de */
[----:B------:R-:W-:Y:S01]  /*d240*/  ISETP.GE.AND P0, PT, R230, UR5, PT ;  /* 0x00000005e6007c0c */ /* 0x000fe2000bf06270 */
[----:B------:R-:W4:Y:S04]  /*d250*/  LDL R222, [R1+0x434] ;  /* 0x0004340001de7983 */ /* 0x000f280000100800 */
[----:B------:R0:W4:Y:S01]  /*d260*/  @!P1 LDG.E.U8 R15, desc[UR22][R12.64] ;  /* 0x000000160c0f9981 */ /* 0x000122000c1e1100 */
[----:B------:R-:W-:-:S02]  /*d270*/  PRMT R14, RZ, 0x7610, R14 ;  /* 0x00007610ff0e7816 */ /* 0x000fc4000000000e */
[----:B------:R-:W-:Y:S01]  /*d280*/  PRMT R190, RZ, 0x7610, R190 ;  /* 0x00007610ffbe7816 */ /* 0x000fe200000000be */
[----:B------:R-:W4:Y:S04]  /*d290*/  LDL R191, [R1+0x438] ;  /* 0x0004380001bf7983 */ /* 0x000f280000100800 */
[----:B------:R-:W0:Y:S04]  /*d2a0*/  LDL R12, [R1+0x44c] ;  /* 0x00044c00010c7983 */ /* 0x000e280000100800 */
[----:B------:R-:W0:Y:S01]  /*d2b0*/  LDL R13, [R1+0x450] ;  /* 0x00045000010d7983 */ /* 0x000e220000100800 */
[----:B------:R-:W1:Y:S02]  /*d2c0*/  S2R R230, SR_TID.X ;  /* 0x0000000000e67919 */ /* 0x000e640000002100 */
[----:B-1----:R-:W-:-:S04]  /*d2d0*/  SHF.R.U32.HI R230, RZ, 0x7, R230 ;  /* 0x00000007ffe67819 */ /* 0x002fc800000116e6 */
[----:B------:R-:W-:-:S04]  /*d2e0*/  SGXT.U32 R230, R230, 0x1 ;  /* 0x00000001e6e6781a */ /* 0x000fc80000000000 */
[----:B------:R-:W-:-:S04]  /*d2f0*/  LOP3.LUT R230, R230, 0x42, RZ, 0xfc, !PT ;  /* 0x00000042e6e67812 */ /* 0x000fc800078efcff */
[----:B------:R-:W-:Y:S02]  /*d300*/  ISETP.GE.AND P1, PT, R230, UR5, PT ;  /* 0x00000005e6007c0c */ /* 0x000fe4000bf26270 */
[----:B------:R-:W1:Y:S01]  /*d310*/  S2R R230, SR_TID.X ;  /* 0x0000000000e67919 */ /* 0x000e620000002100 */
[----:B0-----:R-:W-:-:S04]  /*d320*/  @!P0 LOP3.LUT R13, R13, R12, RZ, 0x3c, !PT ;  /* 0x0000000c0d0d8212 */ /* 0x001fc800078e3cff */
[----:B------:R-:W-:-:S04]  /*d330*/  @!P0 LOP3.LUT R12, R13, R12, RZ, 0x3c, !PT ;  /* 0x0000000c0d0c8212 */ /* 0x000fc800078e3cff */
[----:B------:R-:W-:-:S05]  /*d340*/  @!P0 LOP3.LUT R13, R13, R12, RZ, 0x3c, !PT ;  /* 0x0000000c0d0d8212 */ /* 0x000fca00078e3cff */
[----:B------:R1:W4:Y:S02]  /*d350*/  @!P0 LDG.E.U8 R14, desc[UR22][R12.64] ;  /* 0x000000160c0e8981 */ /* 0x000324000c1e1100 */
[----:B-1----:R-:W-:-:S04]  /*d360*/  SHF.R.U32.HI R13, RZ, 0x7, R230 ;  /* 0x00000007ff0d7819 */ /* 0x002fc800000116e6 */
[----:B------:R-:W-:-:S04]  /*d370*/  SGXT.U32 R13, R13, 0x1 ;  /* 0x000000010d0d781a */ /* 0x000fc80000000000 */
[----:B------:R-:W-:Y:S01]  /*d380*/  LOP3.LUT R13, R13, 0x44, RZ, 0xfc, !PT ;  /* 0x000000440d0d7812 */ /* 0x000fe200078efcff */
[----:B------:R-:W-:-:S03]  /*d390*/  @!P1 IMAD.MOV.U32 R12, RZ, RZ, R0 ;  /* 0x000000ffff0c9224 */ /* 0x000fc600078e0000 */
[----:B------:R-:W-:Y:S01]  /*d3a0*/  ISETP.GE.AND P0, PT, R13, UR5, PT ;  /* 0x000000050d007c0c */ /* 0x000fe2000bf06270 */
[----:B---3--:R-:W-:Y:S01]  /*d3b0*/  @!P1 IMAD.MOV.U32 R13, RZ, RZ, R229 ;  /* 0x000000ffff0d9224 */ /* 0x008fe200078e00e5 */
[----:B------:R-:W-:Y:S01]  /*d3c0*/  SHF.R.U32.HI R0, RZ, 0x7, R230 ;  /* 0x00000007ff007819 */ /* 0x000fe200000116e6 */
[----:B------:R-:W3:Y:S04]  /*d3d0*/  LDL R229, [R1+0x424] ;  /* 0x0004240001e57983 */ /* 0x000ee80000100800 */
[----:B------:R2:W3:Y:S04]  /*d3e0*/  @!P1 LDG.E.U8 R190, desc[UR22][R12.64] ;  /* 0x000000160cbe9981 */ /* 0x0004e8000c1e1100 */
[----:B------:R-:W4:Y:S01]  /*d3f0*/  LDL R13, [R1+0x43c] ;  /* 0x00043c00010d7983 */ /* 0x000f220000100800 */
[----:B------:R-:W-:-:S04]  /*d400*/  SGXT.U32 R0, R0, 0x1 ;  /* 0x000000010000781a */ /* 0x000fc80000000000 */
[----:B------:R-:W-:-:S04]  /*d410*/  LOP3.LUT R0, R0, 0x46, RZ, 0xfc, !PT ;  /* 0x0000004600007812 */ /* 0x000fc800078efcff */
[----:B------:R-:W-:Y:S01]  /*d420*/  ISETP.GE.AND P1, PT, R0, UR5, PT ;  /* 0x0000000500007c0c */ /* 0x000fe2000bf26270 */
[----:B--2---:R-:W-:Y:S01]  /*d430*/  @!P0 IMAD.MOV.U32 R12, RZ, RZ, R237 ;  /* 0x000000ffff0c8224 */ /* 0x004fe200078e00ed */
[----:B------:R-:W-:Y:S01]  /*d440*/  PRMT R212, RZ, 0x7610, R212 ;  /* 0x00007610ffd47816 */ /* 0x000fe200000000d4 */
[----:B------:R-:W2:Y:S01]  /*d450*/  LDL R0, [R1+0x428] ;  /* 0x0004280001007983 */ /* 0x000ea20000100800 */
[----:B------:R-:W-:Y:S02]  /*d460*/  PRMT R11, RZ, 0x7610, R11 ;  /* 0x00007610ff0b7816 */ /* 0x000fe4000000000b */
[----:B------:R-:W-:Y:S01]  /*d470*/  SHF.R.U32.HI R230, RZ, 0x7, R230 ;  /* 0x00000007ffe67819 */ /* 0x000fe200000116e6 */
[----:B------:R-:W3:Y:S03]  /*d480*/  LDL R237, [R1+0x420] ;  /* 0x0004200001ed7983 */ /* 0x000ee60000100800 */
        /* <DEDUP_REMOVED lines=26> */
[----:B--2---:R-:W-:-:S03]  /*d630*/  @!P1 IMAD.MOV.U32 R12, RZ, RZ, R0 ;  /* 0x000000ffff0c9224 */ /* 0x004fc600078e0000 */
[----:B------:R-:W-:Y:S01]  /*d640*/  ISETP.GE.AND P0, PT, R13, UR5, PT ;  /* 0x000000050d007c0c */ /* 0x000fe2000bf06270 */
[----:B---3--:R-:W-:Y:S01]  /*d650*/  @!P1 IMAD.MOV.U32 R13, RZ, RZ, R229 ;  /* 0x000000ffff0d9224 */ /* 0x008fe200078e00e5 */
[----:B------:R-:W-:Y:S01]  /*d660*/  SHF.R.U32.HI R0, RZ, 0x7, R230 ;  /* 0x00000007ff007819 */ /* 0x000fe200000116e6 */
[----:B------:R-:W2:Y:S04]  /*d670*/  LDL R229, [R1+0x404] ;  /* 0x0004040001e57983 */ /* 0x000ea80000100800 */
[----:B------:R0:W3:Y:S04]  /*d680*/  @!P1 LDG.E.U8 R184, desc[UR22][R12.64] ;  /* 0x000000160cb89981 */ /* 0x0000e8000c1e1100 */
[----:B------:R-:W4:Y:S01]  /*d690*/  LDL R13, [R1+0x41c] ;  /* 0x00041c00010d7983 */ /* 0x000f220000100800 */
[----:B------:R-:W-:-:S04]  /*d6a0*/  SGXT.U32 R0, R0, 0x1 ;  /* 0x000000010000781a */ /* 0x000fc80000000000 */
[----:B------:R-:W-:-:S04]  /*d6b0*/  LOP3.LUT R0, R0, 0x4e, RZ, 0xfc, !PT ;  /* 0x0000004e00007812 */ /* 0x000fc800078efcff */
[----:B------:R-:W-:Y:S01]  /*d6c0*/  ISETP.GE.AND P1, PT, R0, UR5, PT ;  /* 0x0000000500007c0c */ /* 0x000fe2000bf26270 */
[----:B0-----:R-:W-:Y:S01]  /*d6d0*/  @!P0 IMAD.MOV.U32 R12, RZ, RZ, R237 ;  /* 0x000000ffff0c8224 */ /* 0x001fe200078e00ed */
        /* <DEDUP_REMOVED lines=33> */
[----:B------:R-:W-:Y:S01]  /*d8f0*/  @!P1 IMAD.MOV.U32 R13, RZ, RZ, R229 ;  /* 0x000000ffff0d9224 */ /* 0x000fe200078e00e5 */
[----:B------:R-:W-:Y:S01]  /*d900*/  SHF.R.U32.HI R0, RZ, 0x7, R230 ;  /* 0x00000007ff007819 */ /* 0x000fe200000116e6 */
[----:B------:R-:W2:Y:S04]  /*d910*/  LDL R229, [R1+0x3e4] ;  /* 0x0003e40001e57983 */ /* 0x000ea80000100800 */
        /* <DEDUP_REMOVED lines=37> */
[----:B---3--:R-:W-:-:S03]  /*db70*/  @!P1 IMAD.MOV.U32 R12, RZ, RZ, R0 ;  /* 0x000000ffff0c9224 */ /* 0x008fc600078e0000 */
[----:B------:R-:W-:Y:S01]  /*db80*/  ISETP.GE.AND P0, PT, R13, UR5, PT ;  /* 0x000000050d007c0c */ /* 0x000fe2000bf06270 */
[----:B--2---:R-:W-:Y:S01]  /*db90*/  @!P1 IMAD.MOV.U32 R13, RZ, RZ, R229 ;  /* 0x000000ffff0d9224 */ /* 0x004fe200078e00e5 */
        /* <DEDUP_REMOVED lines=94> */
[----:B------:R-:W-:Y:S01]  /*e180*/  PRMT R201, RZ, 0x7610, R201 ;  /* 0x00007610ffc97816 */ /* 0x000fe200000000c9 */
[----:B------:R-:W0:Y:S01]  /*e190*/  S2R R237, SR_TID.X ;  /* 0x0000000000ed7919 */ /* 0x000e220000002100 */
[----:B------:R-:W-:Y:S02]  /*e1a0*/  SHF.R.U32.HI R230, RZ, 0x7, R230 ;  /* 0x00000007ffe67819 */ /* 0x000fe400000116e6 */
[----:B----4-:R1:W4:Y:S05]  /*e1b0*/  @!P0 LDG.E.U8 R202, desc[UR22][R12.64] ;  /* 0x000000160cca8981 */ /* 0x01032a000c1e1100 */
[----:B-1----:R-:W-:-:S02]  /*e1c0*/  @!P1 IMAD.MOV.U32 R12, RZ, RZ, R191 ;  /* 0x000000ffff0c9224 */ /* 0x002fc400078e00bf */
[----:B------:R-:W-:Y:S01]  /*e1d0*/  @!P1 IMAD.MOV.U32 R13, RZ, RZ, R222 ;  /* 0x000000ffff0d9224 */ /* 0x000fe200078e00de */
[----:B------:R-:W-:Y:S01]  /*e1e0*/  SGXT.U32 R230, R230, 0x1 ;  /* 0x00000001e6e6781a */ /* 0x000fe20000000000 */
[----:B------:R-:W3:Y:S04]  /*e1f0*/  LDL R222, [R1+0x374] ;  /* 0x0003740001de7983 */ /* 0x000ee80000100800 */
[----:B------:R1:W4:Y:S01]  /*e200*/  @!P1 LDG.E.U8 R201, desc[UR22][R12.64] ;  /* 0x000000160cc99981 */ /* 0x000322000c1e1100 */
[----:B0-----:R-:W-:Y:S02]  /*e210*/  SHF.R.U32.HI R237, RZ, 0x7, R237 ;  /* 0x00000007ffed7819 */ /* 0x001fe400000116ed */
[----:B------:R-:W-:Y:S01]  /*e220*/  PRMT R198, RZ, 0x7610, R198 ;  /* 0x00007610ffc67816 */ /* 0x000fe200000000c6 */
[----:B------:R-:W3:Y:S04]  /*e230*/  LDL R191, [R1+0x378] ;  /* 0x0003780001bf7983 */ /* 0x000ee80000100800 */
[----:B------:R-:W1:Y:S04]  /*e240*/  LDL R12, [R1+0x38c] ;  /* 0x00038c00010c7983 */ /* 0x000e680000100800 */
[----:B------:R-:W1:Y:S01]  /*e250*/  LDL R13, [R1+0x390] ;  /* 0x00039000010d7983 */ /* 0x000e620000100800 */
[----:B------:R-:W-:-:S04]  /*e260*/  LOP3.LUT R230, R230, 0x70, RZ, 0xfc, !PT ;  /* 0x00000070e6e67812 */ /* 0x000fc800078efcff */
[----:B------:R-:W-:Y:S02]  /*e270*/  ISETP.GE.AND P0, PT, R230, UR5, PT ;  /* 0x00000005e6007c0c */ /* 0x000fe4000bf06270 */
[----:B------:R-:W-:-:S04]  /*e280*/  SGXT.U32 R237, R237, 0x1 ;  /* 0x00000001eded781a */ /* 0x000fc80000000000 */
[----:B------:R-:W-:-:S04]  /*e290*/  LOP3.LUT R237, R237, 0x72, RZ, 0xfc, !PT ;  /* 0x00000072eded7812 */ /* 0x000fc800078efcff */
[----:B------:R-:W-:Y:S02]  /*e2a0*/  ISETP.GE.AND P1, PT, R237, UR5, PT ;  /* 0x00000005ed007c0c */ /* 0x000fe4000bf26270 */
[----:B------:R-:W-:Y:S01]  /*e2b0*/  PRMT R196, RZ, 0x7610, R196 ;  /* 0x00007610ffc47816 */ /* 0x000fe200000000c4 */
[----:B------:R-:W4:Y:S01]  /*e2c0*/  LDL.LU R237, [R1+0x988] ;  /* 0x0009880001ed7983 */ /* 0x000f220000300800 */
[----:B------:R-:W0:Y:S01]  /*e2d0*/  S2R R230, SR_TID.X ;  /* 0x0000000000e67919 */ /* 0x000e220000002100 */
[----:B-1----:R-:W-:-:S04]  /*e2e0*/  @!P0 LOP3.LUT R13, R13, R12, RZ, 0x3c, !PT ;  /* 0x0000000c0d0d8212 */ /* 0x002fc800078e3cff */
[----:B------:R-:W-:-:S04]  /*e2f0*/  @!P0 LOP3.LUT R12, R13, R12, RZ, 0x3c, !PT ;  /* 0x0000000c0d0c8212 */ /* 0x000fc800078e3cff */
[----:B------:R-:W-:-:S05]  /*e300*/  @!P0 LOP3.LUT R13, R13, R12, RZ, 0x3c, !PT ;  /* 0x0000000c0d0d8212 */ /* 0x000fca00078e3cff */
[----:B------:R2:W4:Y:S02]  /*e310*/  @!P0 LDG.E.U8 R198, desc[UR22][R12.64] ;  /* 0x000000160cc68981 */ /* 0x000524000c1e1100 */
[----:B--2---:R-:W-:Y:S02]  /*e320*/  @!P1 IMAD.MOV.U32 R12, RZ, RZ, R0 ;  /* 0x000000ffff0c9224 */ /* 0x004fe400078e0000 */
[----:B------:R-:W-:Y:S01]  /*e330*/  @!P1 IMAD.MOV.U32 R13, RZ, RZ, R229 ;  /* 0x000000ffff0d9224 */ /* 0x000fe200078e00e5 */
[----:B0-----:R-:W-:Y:S01]  /*e340*/  SHF.R.U32.HI R230, RZ, 0x7, R230 ;  /* 0x00000007ffe67819 */ /* 0x001fe200000116e6 */
[----:B------:R-:W2:Y:S04]  /*e350*/  LDL R0, [R1+0x368] ;  /* 0x0003680001007983 */ /* 0x000ea80000100800 */
[----:B------:R0:W4:Y:S04]  /*e360*/  @!P1 LDG.E.U8 R196, desc[UR22][R12.64] ;  /* 0x000000160cc49981 */ /* 0x000128000c1e1100 */
[----:B------:R-:W0:Y:S04]  /*e370*/  LDL R12, [R1+0x37c] ;  /* 0x00037c00010c7983 */ /* 0x000e280000100800 */
[----:B------:R-:W0:Y:S01]  /*e380*/  LDL R13, [R1+0x380] ;  /* 0x00038000010d7983 */ /* 0x000e220000100800 */
[----:B------:R-:W-:-:S04]  /*e390*/  SGXT.U32 R230, R230, 0x1 ;  /* 0x00000001e6e6781a */ /* 0x000fc80000000000 */
[----:B------:R-:W-:-:S04]  /*e3a0*/  LOP3.LUT R230, R230, 0x74, RZ, 0xfc, !PT ;  /* 0x00000074e6e67812 */ /* 0x000fc800078efcff */
[----:B------:R-:W-:Y:S02]  /*e3b0*/  ISETP.GE.AND P0, PT, R230, UR5, PT ;  /* 0x00000005e6007c0c */ /* 0x000fe4000bf06270 */
[----:B------:R-:W1:Y:S01]  /*e3c0*/  S2R R230, SR_TID.X ;  /* 0x0000000000e67919 */ /* 0x000e620000002100 */
[----:B------:R-:W-:Y:S02]  /*e3d0*/  PRMT R195, RZ, 0x7610, R195 ;  /* 0x00007610ffc37816 */ /* 0x000fe400000000c3 */
[----:B------:R-:W-:Y:S02]  /*e3e0*/  PRMT R193, RZ, 0x7610, R193 ;  /* 0x00007610ffc17816 */ /* 0x000fe400000000c1 */
[----:B-1----:R-:W-:-:S04]  /*e3f0*/  SHF.R.U32.HI R230, RZ, 0x7, R230 ;  /* 0x00000007ffe67819 */ /* 0x002fc800000116e6 */
[----:B------:R-:W-:-:S04]  /*e400*/  SGXT.U32 R230, R230, 0x1 ;  /* 0x00000001e6e6781a */ /* 0x000fc80000000000 */
[----:B------:R-:W-:-:S04]  /*e410*/  LOP3.LUT R230, R230, 0x76, RZ, 0xfc, !PT ;  /* 0x00000076e6e67812 */ /* 0x000fc800078efcff */
[----:B------:R-:W-:Y:S02]  /*e420*/  ISETP.GE.AND P1, PT, R230, UR5, PT ;  /* 0x00000005e6007c0c */ /* 0x000fe4000bf26270 */
[----:B------:R-:W4:Y:S01]  /*e430*/  LDL.LU R230, [R1+0x984] ;  /* 0x0009840001e67983 */ /* 0x000f220000300800 */
[----:B0-----:R-:W-:-:S04]  /*e440*/  @!P0 LOP3.LUT R13, R13, R12, RZ, 0x3c, !PT ;  /* 0x0000000c0d0d8212 */ /* 0x001fc800078e3cff */
[----:B------:R-:W-:-:S04]  /*e450*/  @!P0 LOP3.LUT R12, R13, R12, RZ, 0x3c, !PT ;  /* 0x0000000c0d0c8212 */ /* 0x000fc800078e3cff */
[----:B------:R-:W-:-:S05]  /*e460*/  @!P0 LOP3.LUT R13, R13, R12, RZ, 0x3c, !PT ;  /* 0x0000000c0d0d8212 */ /* 0x000fca00078e3cff */
[----:B------:R3:W4:Y:S02]  /*e470*/  @!P0 LDG.E.U8 R195, desc[UR22][R12.64] ;  /* 0x000000160cc38981 */ /* 0x000724000c1e1100 */
[----:B---3--:R-:W-:Y:S02]  /*e480*/  @!P1 IMAD.MOV.U32 R12, RZ, RZ, R191 ;  /* 0x000000ffff0c9224 */ /* 0x008fe400078e00bf */
[----:B------:R-:W-:Y:S01]  /*e490*/  @!P1 IMAD.MOV.U32 R13, RZ, RZ, R222 ;  /* 0x000000ffff0d9224 */ /* 0x000fe200078e00de */
[----:B------:R-:W0:Y:S04]  /*e4a0*/  S2R R229, SR_TID.X ;  /* 0x0000000000e57919 */ /* 0x000e280000002100 */
[----:B------:R1:W3:Y:S01]  /*e4b0*/  @!P1 LDG.E.U8 R193, desc[UR22][R12.64] ;  /* 0x000000160cc19981 */ /* 0x0002e2000c1e1100 */
[----:B------:R-:W-:-:S03]  /*e4c0*/  PRMT R188, RZ, 0x7610, R188 ;  /* 0x00007610ffbc7816 */ /* 0x000fc600000000bc */
[----:B------:R-:W4:Y:S04]  /*e4d0*/  LDL R191, [R1+0x358] ;  /* 0x0003580001bf7983 */ /* 0x000f280000100800 */
[----:B------:R-:W1:Y:S04]  /*e4e0*/  LDL R12, [R1+0x36c] ;  /* 0x00036c00010c7983 */ /* 0x000e680000100800 */
[----:B------:R-:W1:Y:S01]  /*e4f0*/  LDL R13, [R1+0x370] ;  /* 0x00037000010d7983 */ /* 0x000e620000100800 */
[----:B0-----:R-:W-:-:S04]  /*e500*/  SHF.R.U32.HI R229, RZ, 0x7, R229 ;  /* 0x00000007ffe57819 */ /* 0x001fc800000116e5 */
[----:B------:R-:W-:-:S04]  /*e510*/  SGXT.U32 R229, R229, 0x1 ;  /* 0x00000001e5e5781a */ /* 0x000fc80000000000 */
[----:B------:R-:W-:-:S04]  /*e520*/  LOP3.LUT R229, R229, 0x78, RZ, 0xfc, !PT ;  /* 0x00000078e5e57812 */ /* 0x000fc800078efcff */
[----:B------:R-:W-:Y:S02]  /*e530*/  ISETP.GE.AND P0, PT, R229, UR5, PT ;  /* 0x00000005e5007c0c */ /* 0x000fe4000bf06270 */
[----:B------:R-:W0:Y:S02]  /*e540*/  S2R R229, SR_TID.X ;  /* 0x0000000000e57919 */ /* 0x000e240000002100 */
[----:B0-----:R-:W-:-:S04]  /*e550*/  SHF.R.U32.HI R229, RZ, 0x7, R229 ;  /* 0x00000007ffe57819 */ /* 0x001fc800000116e5 */
[----:B------:R-:W-:-:S04]  /*e560*/  SGXT.U32 R229, R229, 0x1 ;  /* 0x00000001e5e5781a */ /* 0x000fc80000000000 */
[----:B------:R-:W-:-:S04]  /*e570*/  LOP3.LUT R229, R229, 0x7a, RZ, 0xfc, !PT ;  /* 0x0000007ae5e57812 */ /* 0x000fc800078efcff */
[----:B------:R-:W-:Y:S02]  /*e580*/  ISETP.GE.AND P1, PT, R229, UR5, PT ;  /* 0x00000005e5007c0c */ /* 0x000fe4000bf26270 */
[----:B------:R-:W3:Y:S01]  /*e590*/  LDL.LU R229, [R1+0x980] ;  /* 0x0009800001e57983 */ /* 0x000ee20000300800 */
[----:B-1----:R-:W-:-:S04]  /*e5a0*/  @!P0 LOP3.LUT R13, R13, R12, RZ, 0x3c, !PT ;  /* 0x0000000c0d0d8212 */ /* 0x002fc800078e3cff */
[----:B------:R-:W-:-:S04]  /*e5b0*/  @!P0 LOP3.LUT R12, R13, R12, RZ, 0x3c, !PT ;  /* 0x0000000c0d0c8212 */ /* 0x000fc800078e3cff */
[----:B------:R-:W-:-:S05]  /*e5c0*/  @!P0 LOP3.LUT R13, R13, R12, RZ, 0x3c, !PT ;  /* 0x0000000c0d0d8212 */ /* 0x000fca00078e3cff */
[----:B------:R2:W3:Y:S04]  /*e5d0*/  @!P0 LDG.E.U8 R188, desc[UR22][R12.64] ;  /* 0x000000160cbc8981 */ /* 0x0004e8000c1e1100 */
[----:B------:R-:W4:Y:S01]  /*e5e0*/  LDL R13, [R1+0x364] ;  /* 0x00036400010d7983 */ /* 0x000f220000100800 */
[----:B------:R-:W-:Y:S01]  /*e5f0*/  PRMT R186, RZ, 0x7610, R186 ;  /* 0x00007610ffba7816 */ /* 0x000fe200000000ba */
[----:B--2---:R-:W-:Y:S01]  /*e600*/  @!P1 IMAD.MOV.U32 R12, RZ, RZ, R0 ;  /* 0x000000ffff0c9224 */ /* 0x004fe200078e0000 */
[----:B------:R-:W0:Y:S02]  /*e610*/  S2R R222, SR_TID.X ;  /* 0x0000000000de7919 */ /* 0x000e240000002100 */
[----:B0-----:R-:W-:-:S04]  /*e620*/  SHF.R.U32.HI R222, RZ, 0x7, R222 ;  /* 0x00000007ffde7819 */ /* 0x001fc800000116de */
[----:B------:R-:W-:Y:S01]  /*e630*/  SGXT.U32 R222, R222, 0x1 ;  /* 0x00000001dede781a */ /* 0x000fe20000000000 */
[----:B----4-:R0:W2:Y:S04]  /*e640*/  @!P1 LDG.E.U8 R186, desc[UR22][R12.64] ;  /* 0x000000160cba9981 */ /* 0x0100a8000c1e1100 */
[----:B------:R-:W0:Y:S04]  /*e650*/  LDL R12, [R1+0x35c] ;  /* 0x00035c00010c7983 */ /* 0x000e280000100800 */
[----:B------:R-:W0:Y:S01]  /*e660*/  LDL R13, [R1+0x360] ;  /* 0x00036000010d7983 */ /* 0x000e220000100800 */
[----:B------:R-:W-:-:S04]  /*e670*/  LOP3.LUT R222, R222, 0x7c, RZ, 0xfc, !PT ;  /* 0x0000007cdede7812 */ /* 0x000fc800078efcff */
[----:B------:R-:W-:Y:S02]  /*e680*/  ISETP.GE.AND P0, PT, R222, UR5, PT ;  /* 0x00000005de007c0c */ /* 0x000fe4000bf06270 */
[----:B------:R-:W1:Y:S01]  /*e690*/  S2R R222, SR_TID.X ;  /* 0x0000000000de7919 */ /* 0x000e620000002100 */
        /* <DEDUP_REMOVED lines=9> */
[----:B------:R0:W4:Y:S04]  /*e730*/  @!P0 LDG.E.U8 R185, desc[UR22][R12.64] ;  /* 0x000000160cb98981 */ /* 0x000128000c1e1100 */
[----:B------:R-:W3:Y:S01]  /*e740*/  LDL R13, [R1+0x354] ;  /* 0x00035400010d7983 */ /* 0x000ee20000100800 */
[----:B------:R-:W1:Y:S01]  /*e750*/  S2R R0, SR_TID.X ;  /* 0x0000000000007919 */ /* 0x000e620000002100 */
[----:B------:R-:W-:Y:S01]  /*e760*/  PRMT R183, RZ, 0x7610, R183 ;  /* 0x00007610ffb77816 */ /* 0x000fe200000000b7 */
[----:B0-----:R-:W-:Y:S01]  /*e770*/  @!P1 IMAD.MOV.U32 R12, RZ, RZ, R191 ;  /* 0x000000ffff0c9224 */ /* 0x001fe200078e00bf */
[----:B------:R-:W-:Y:S02]  /*e780*/  PRMT R154, RZ, 0x7610, R154 ;  /* 0x00007610ff9a7816 */ /* 0x000fe4000000009a */
[----:B-1----:R-:W-:-:S04]  /*e790*/  LOP3.LUT R0, R0, 0x7f, RZ, 0xc0, !PT ;  /* 0x0000007f00007812 */ /* 0x002fc800078ec0ff */
[----:B------:R-:W-:Y:S02]  /*e7a0*/  ISETP.GE.AND P0, PT, R0, UR5, PT ;  /* 0x0000000500007c0c */ /* 0x000fe4000bf06270 */
[----:B------:R-:W4:Y:S04]  /*e7b0*/  LDL.LU R0, [R1] ;  /* 0x0000000001007983 */ /* 0x000f280000300800 */
[----:B------:R-:W2:Y:S04]  /*e7c0*/  LDL R191, [R1+0x31c] ;  /* 0x00031c0001bf7983 */ /* 0x000ea80000100800 */
[----:B------:R0:W-:Y:S04]  /*e7d0*/  STL [R1+0x880], R214 ;  /* 0x000880d601007387 */ /* 0x0001e80000100800 */
[----:B---3--:R1:W3:Y:S01]  /*e7e0*/  @!P1 LDG.E.U8 R183, desc[UR22][R12.64] ;  /* 0x000000160cb79981 */ /* 0x0082e2000c1e1100 */
[----:B------:R-:W-:Y:S01]  /*e7f0*/  BAR.SYNC.DEFER_BLOCKING 0x0 ;  /* 0x0000000000007b1d */ /* 0x000fe20000010000 */
[----:B-1----:R-:W-:-:S02]  /*e800*/  @!P0 IMAD.MOV.U32 R12, RZ, RZ, R214 ;  /* 0x000000ffff0c8224 */ /* 0x002fc400078e00d6 */
[----:B------:R-:W-:-:S03]  /*e810*/  @!P0 IMAD.MOV.U32 R13, RZ, RZ, R213 ;  /* 0x000000ffff0d8224 */ /* 0x000fc600078e00d5 */
[----:B0-----:R-:W4:Y:S04]  /*e820*/  LDL.LU R214, [R1+0x10] ;  /* 0x0000100001d67983 */ /* 0x001f280000300800 */
[----:B------:R0:W-:Y:S04]  /*e830*/  STL [R1+0x87c], R213 ;  /* 0x00087cd501007387 */ /* 0x0001e80000100800 */
[----:B0-----:R-:W3:Y:S04]  /*e840*/  LDL.LU R213, [R1+0x8] ;  /* 0x0000080001d57983 */ /* 0x001ee80000300800 */
[----:B------:R0:W3:Y:S04]  /*e850*/  @!P0 LDG.E.U8 R154, desc[UR22][R12.64] ;  /* 0x000000160c9a8981 */ /* 0x0000e8000c1e1100 */
[----:B------:R-:W0:Y:S04]  /*e860*/  LDL R12, [R1+0x550] ;  /* 0x00055000010c7983 */ /* 0x000e280000100800 */
[----:B------:R-:W0:Y:S01]  /*e870*/  LDL R13, [R1+0x55c] ;  /* 0x00055c00010d7983 */ /* 0x000e220000100800 */
[----:B------:R-:W-:-:S02]  /*e880*/  PRMT R181, RZ, 0x7610, R181 ;  /* 0x00007610ffb57816 */ /* 0x000fc400000000b5 */
[----:B0-----:R-:W-:-:S04]  /*e890*/  @!P0 LOP3.LUT R13, R13, R12, RZ, 0x3c, !PT ;  /* 0x0000000c0d0d8212 */ /* 0x001fc800078e3cff */
[----:B------:R-:W-:-:S04]  /*e8a0*/  @!P0 LOP3.LUT R12, R13, R12, RZ, 0x3c, !PT ;  /* 0x0000000c0d0c8212 */ /* 0x000fc800078e3cff */
[----:B------:R-:W-:-:S05]  /*e8b0*/  @!P0 LOP3.LUT R13, R13, R12, RZ, 0x3c, !PT ;  /* 0x0000000c0d0d8212 */ /* 0x000fca00078e3cff */
[----:B------:R0:W3:Y:S04]  /*e8c0*/  @!P0 LDG.E.U8 R181, desc[UR22][R12.64] ;  /* 0x000000160cb58981 */ /* 0x0000e8000c1e1100 */
[----:B------:R-:W0:Y:S04]  /*e8d0*/  LDL R12, [R1+0x338] ;  /* 0x00033800010c7983 */ /* 0x000e280000100800 */
[----:B------:R-:W0:Y:S01]  /*e8e0*/  LDL R13, [R1+0x53c] ;  /* 0x00053c00010d7983 */ /* 0x000e220000100800 */
[----:B------:R-:W-:Y:S02]  /*e8f0*/  PRMT R180, RZ, 0x7610, R180 ;  /* 0x00007610ffb47816 */ /* 0x000fe400000000b4 */
[----:B0-----:R-:W-:-:S04]  /*e900*/  @!P0 LOP3.LUT R13, R13, R12, RZ, 0x3c, !PT ;  /* 0x0000000c0d0d8212 */ /* 0x001fc800078e3cff */
[----:B------:R-:W-:-:S04]  /*e910*/  @!P0 LOP3.LUT R12, R13, R12, RZ, 0x3c, !PT ;  /* 0x0000000c0d0c8212 */ /* 0x000fc800078e3cff */
[----:B------:R-:W-:-:S05]  /*e920*/  @!P0 LOP3.LUT R13, R13, R12, RZ, 0x3c, !PT ;  /* 0x0000000c0d0d8212 */ /* 0x000fca00078e3cff */
[----:B------:R2:W3:Y:S04]  /*e930*/  @!P0 LDG.E.U8 R180, desc[UR22][R12.64] ;  /* 0x000000160cb48981 */ /* 0x0004e8000c1e1100 */
[----:B------:R-:W4:Y:S01]  /*e940*/  LDL R13, [R1+0x318] ;  /* 0x00031800010d7983 */ /* 0x000f220000100800 */
[----:B------:R-:W-:Y:S01]  /*e950*/  PRMT R179, RZ, 0x7610, R179 ;  /* 0x00007610ffb37816 */ /* 0x000fe200000000b3 */
[----:B--2---:R-:W-:Y:S01]  /*e960*/  @!P0 IMAD.MOV.U32 R12, RZ, RZ, R191 ;  /* 0x000000ffff0c8224 */ /* 0x004fe200078e00bf */
[----:B------:R-:W-:Y:S02]  /*e970*/  PRMT R178, RZ, 0x7610, R178 ;  /* 0x00007610ffb27816 */ /* 0x000fe400000000b2 */
[----:B------:R-:W-:Y:S02]  /*e980*/  PRMT R177, RZ, 0x7610, R177 ;  /* 0x00007610ffb17816 */ /* 0x000fe400000000b1 */
[----:B------:R-:W-:Y:S01]  /*e990*/  PRMT R176, RZ, 0x7610, R176 ;  /* 0x00007610ffb07816 */ /* 0x000fe200000000b0 */
[----:B------:R0:W-:Y:S04]  /*e9a0*/  STS.U8 [R10+UR6+0x8000], R175 ;  /* 0x008000af0a007988 */ /* 0x0001e80008000006 */
[----:B------:R-:W2:Y:S04]  /*e9b0*/  LDL R191, [R1+0x27c] ;  /* 0x00027c0001bf7983 */ /* 0x000ea80000100800 */
[----:B----4-:R1:W4:Y:S04]  /*e9c0*/  @!P0 LDG.E.U8 R179, desc[UR22][R12.64] ;  /* 0x000000160cb38981 */ /* 0x010328000c1e1100 */
[----:B------:R-:W1:Y:S04]  /*e9d0*/  LDL R12, [R1+0x2f8] ;  /* 0x0002f800010c7983 */ /* 0x000e680000100800 */
[----:B------:R-:W1:Y:S02]  /*e9e0*/  LDL R13, [R1+0x2fc] ;  /* 0x0002fc00010d7983 */ /* 0x000e640000100800 */
[----:B-1----:R-:W-:-:S04]  /*e9f0*/  @!P0 LOP3.LUT R13, R13, R12, RZ, 0x3c, !PT ;  /* 0x0000000c0d0d8212 */ /* 0x002fc800078e3cff */
[----:B------:R-:W-:-:S04]  /*ea00*/  @!P0 LOP3.LUT R12, R13, R12, RZ, 0x3c, !PT ;  /* 0x0000000c0d0c8212 */ /* 0x000fc800078e3cff */
[----:B------:R-:W-:-:S05]  /*ea10*/  @!P0 LOP3.LUT R13, R13, R12, RZ, 0x3c, !PT ;  /* 0x0000000c0d0d8212 */ /* 0x000fca00078e3cff */
[----:B------:R1:W4:Y:S04]  /*ea20*/  @!P0 LDG.E.U8 R178, desc[UR22][R12.64] ;  /* 0x000000160cb28981 */ /* 0x000328000c1e1100 */
        /* <DEDUP_REMOVED lines=13> */
[----:B------:R-:W1:Y:S01]  /*eb00*/  LDL R13, [R1+0x29c] ;  /* 0x00029c00010d7983 */ /* 0x000e620000100800 */
[----:B0-----:R-:W-:Y:S02]  /*eb10*/  PRMT R175, RZ, 0x7610, R175 ;  /* 0x00007610ffaf7816 */ /* 0x001fe400000000af */
[----:B-1----:R-:W-:-:S04]  /*eb20*/  @!P0 LOP3.LUT R13, R13, R12, RZ, 0x3c, !PT ;  /* 0x0000000c0d0d8212 */ /* 0x002fc800078e3cff */
[----:B------:R-:W-:-:S04]  /*eb30*/  @!P0 LOP3.LUT R12, R13, R12, RZ, 0x3c, !PT ;  /* 0x0000000c0d0c8212 */ /* 0x000fc800078e3cff */
[----:B------:R-:W-:-:S05]  /*eb40*/  @!P0 LOP3.LUT R13, R13, R12, RZ, 0x3c, !PT ;  /* 0x0000000c0d0d8212 */ /* 0x000fca00078e3cff */
[----:B------:R2:W4:Y:S04]  /*eb50*/  @!P0 LDG.E.U8 R175, desc[UR22][R12.64] ;  /* 0x000000160caf8981 */ /* 0x000528000c1e1100 */
[----:B------:R-:W3:Y:S01]  /*eb60*/  LDL R13, [R1+0x278] ;  /* 0x00027800010d7983 */ /* 0x000ee20000100800 */
[----:B--2---:R-:W-:-:S03]  /*eb70*/  @!P0 IMAD.MOV.U32 R12, RZ, RZ, R191 ;  /* 0x000000ffff0c8224 */ /* 0x004fc600078e00bf */
[----:B------:R0:W-:Y:S04]  /*eb80*/  STS.U8 [R10+UR6+0x8002], R174 ;  /* 0x008002ae0a007988 */ /* 0x0001e80008000006 */
[----:B------:R1:W-:Y:S04]  /*eb90*/  STS.U8 [R10+UR6+0x8004], R173 ;  /* 0x008004ad0a007988 */ /* 0x0003e80008000006 */
[----:B------:R2:W-:Y:S01]  /*eba0*/  STS.U8 [R10+UR6+0x8006], R172 ;  /* 0x008006ac0a007988 */ /* 0x0005e20008000006 */
[----:B0-----:R-:W-:-:S03]  /*ebb0*/  PRMT R174, RZ, 0x7610, R174 ;  /* 0x00007610ffae7816 */ /* 0x001fc600000000ae */
[----:B------:R0:W-:Y:S04]  /*ebc0*/  STS.U8 [R10+UR6+0x8008], R171 ;  /* 0x008008ab0a007988 */ /* 0x0001e80008000006 */
[----:B------:R4:W-:Y:S04]  /*ebd0*/  STS.U8 [R10+UR6+0x800a], R170 ;  /* 0x00800aaa0a007988 */ /* 0x0009e80008000006 */
[----:B------:R-:W4:Y:S04]  /*ebe0*/  LDL R191, [R1+0x1dc] ;  /* 0x0001dc0001bf7983 */ /* 0x000f280000100800 */
[----:B---3--:R3:W4:Y:S04]  /*ebf0*/  @!P0 LDG.E.U8 R174, desc[UR22][R12.64] ;  /* 0x000000160cae8981 */ /* 0x008728000c1e1100 */
[----:B------:R-:W3:Y:S04]  /*ec00*/  LDL R12, [R1+0x258] ;  /* 0x00025800010c7983 */ /* 0x000ee80000100800 */
[----:B------:R-:W3:Y:S01]  /*ec10*/  LDL R13, [R1+0x25c] ;  /* 0x00025c00010d7983 */ /* 0x000ee20000100800 */
[----:B-1----:R-:W-:-:S02]  /*ec20*/  PRMT R173, RZ, 0x7610, R173 ;  /* 0x00007610ffad7816 */ /* 0x002fc400000000ad */
[----:B---3--:R-:W-:-:S04]  /*ec30*/  @!P0 LOP3.LUT R13, R13, R12, RZ, 0x3c, !PT ;  /* 0x0000000c0d0d8212 */ /* 0x008fc800078e3cff */
[----:B------:R-:W-:-:S04]  /*ec40*/  @!P0 LOP3.LUT R12, R13, R12, RZ, 0x3c, !PT ;  /* 0x0000000c0d0c8212 */ /* 0x000fc800078e3cff */
[----:B------:R-:W-:-:S05]  /*ec50*/  @!P0 LOP3.LUT R13, R13, R12, RZ, 0x3c, !PT ;  /* 0x0000000c0d0d8212 */ /* 0x000fca00078e3cff */
[----:B------:R1:W3:Y:S04]  /*ec60*/  @!P0 LDG.E.U8 R173, desc[UR22][R12.64] ;  /* 0x000000160cad8981 */ /* 0x0002e8000c1e1100 */
[----:B------:R-:W1:Y:S04]  /*ec70*/  LDL R12, [R1+0x238] ;  /* 0x00023800010c7983 */ /* 0x000e680000100800 */
[----:B------:R-:W1:Y:S01]  /*ec80*/  LDL R13, [R1+0x23c] ;  /* 0x00023c00010d7983 */ /* 0x000e620000100800 */
[----:B--2---:R-:W-:Y:S02]  /*ec90*/  PRMT R172, RZ, 0x7610, R172 ;  /* 0x00007610ffac7816 */ /* 0x004fe400000000ac */
[----:B-1----:R-:W-:-:S04]  /*eca0*/  @!P0 LOP3.LUT R13, R13, R12, RZ, 0x3c, !PT ;  /* 0x0000000c0d0d8212 */ /* 0x002fc800078e3cff */
[----:B------:R-:W-:-:S04]  /*ecb0*/  @!P0 LOP3.LUT R12, R13, R12, RZ, 0x3c, !PT ;  /* 0x0000000c0d0c8212 */ /* 0x000fc800078e3cff */
[----:B------:R-:W-:-:S05]  /*ecc0*/  @!P0 LOP3.LUT R13, R13, R12, RZ, 0x3c, !PT ;  /* 0x0000000c0d0d8212 */ /* 0x000fca00078e3cff */
[----:B------:R1:W2:Y:S04]  /*ecd0*/  @!P0 LDG.E.U8 R172, desc[UR22][R12.64] ;  /* 0x000000160cac8981 */ /* 0x0002a8000c1e1100 */
[----:B------:R-:W1:Y:S04]  /*ece0*/  LDL R12, [R1+0x218] ;  /* 0x00021800010c7983 */ /* 0x000e680000100800 */
[----:B------:R-:W1:Y:S01]  /*ecf0*/  LDL R13, [R1+0x21c] ;  /* 0x00021c00010d7983 */ /* 0x000e620000100800 */
[----:B0-----:R-:W-:Y:S02]  /*ed00*/  PRMT R171, RZ, 0x7610, R171 ;  /* 0x00007610ffab7816 */ /* 0x001fe400000000ab */
[----:B-1----:R-:W-:-:S04]  /*ed10*/  @!P0 LOP3.LUT R13, R13, R12, RZ, 0x3c, !PT ;  /* 0x0000000c0d0d8212 */ /* 0x002fc800078e3cff */
[----:B------:R-:W-:-:S04]  /*ed20*/  @!P0 LOP3.LUT R12, R13, R12, RZ, 0x3c, !PT ;  /* 0x0000000c0d0c8212 */ /* 0x000fc800078e3cff */
[----:B------:R-:W-:-:S05]  /*ed30*/  @!P0 LOP3.LUT R13, R13, R12, RZ, 0x3c, !PT ;  /* 0x0000000c0d0d8212 */ /* 0x000fca00078e3cff */
[----:B------:R0:W2:Y:S04]  /*ed40*/  @!P0 LDG.E.U8 R171, desc[UR22][R12.64] ;  /* 0x000000160cab8981 */ /* 0x0000a8000c1e1100 */
[----:B------:R-:W0:Y:S04]  /*ed50*/  LDL R12, [R1+0x1f8] ;  /* 0x0001f800010c7983 */ /* 0x000e280000100800 */
[----:B------:R-:W0:Y:S01]  /*ed60*/  LDL R13, [R1+0x1fc] ;  /* 0x0001fc00010d7983 */ /* 0x000e220000100800 */
[----:B----4-:R-:W-:Y:S02]  /*ed70*/  PRMT R170, RZ, 0x7610, R170 ;  /* 0x00007610ffaa7816 */ /* 0x010fe400000000aa */
[----:B0-----:R-:W-:-:S04]  /*ed80*/  @!P0 LOP3.LUT R13, R13, R12, RZ, 0x3c, !PT ;  /* 0x0000000c0d0d8212 */ /* 0x001fc800078e3cff */
[----:B------:R-:W-:-:S04]  /*ed90*/  @!P0 LOP3.LUT R12, R13, R12, RZ, 0x3c, !PT ;  /* 0x0000000c0d0c8212 */ /* 0x000fc800078e3cff */
[----:B------:R-:W-:-:S05]  /*eda0*/  @!P0 LOP3.LUT R13, R13, R12, RZ, 0x3c, !PT ;  /* 0x0000000c0d0d8212 */ /* 0x000fca00078e3cff */
[----:B------:R0:W4:Y:S04]  /*edb0*/  @!P0 LDG.E.U8 R170, desc[UR22][R12.64] ;  /* 0x000000160caa8981 */ /* 0x000128000c1e1100 */
[----:B------:R-:W3:Y:S01]  /*edc0*/  LDL R13, [R1+0x1d8] ;  /* 0x0001d800010d7983 */ /* 0x000ee20000100800 */
[----:B0-----:R-:W-:-:S03]  /*edd0*/  @!P0 IMAD.MOV.U32 R12, RZ, RZ, R191 ;  /* 0x000000ffff0c8224 */ /* 0x001fc600078e00bf */
[----:B------:R0:W-:Y:S04]  /*ede0*/  STS.U8 [R10+UR6+0x800c], R169 ;  /* 0x00800ca90a007988 */ /* 0x0001e80008000006 */
[----:B------:R1:W-:Y:S04]  /*edf0*/  STS.U8 [R10+UR6+0x800e], R168 ;  /* 0x00800ea80a007988 */ /* 0x0003e80008000006 */
[----:B------:R-:W2:Y:S01]  /*ee00*/  LDL R191, [R1+0x13c] ;  /* 0x00013c0001bf7983 */ /* 0x000ea20000100800 */
[----:B0-----:R-:W-:-:S06]  /*ee10*/  PRMT R169, RZ, 0x7610, R169 ;  /* 0x00007610ffa97816 */ /* 0x001fcc00000000a9 */
[----:B---3--:R0:W3:Y:S04]  /*ee20*/  @!P0 LDG.E.U8 R169, desc[UR22][R12.64] ;  /* 0x000000160ca98981 */ /* 0x0080e8000c1e1100 */
[----:B------:R-:W0:Y:S04]  /*ee30*/  LDL R12, [R1+0x1b8] ;  /* 0x0001b800010c7983 */ /* 0x000e280000100800 */
[----:B------:R-:W0:Y:S01]  /*ee40*/  LDL R13, [R1+0x1bc] ;  /* 0x0001bc00010d7983 */ /* 0x000e220000100800 */
[----:B-1----:R-:W-:-:S03]  /*ee50*/  PRMT R168, RZ, 0x7610, R168 ;  /* 0x00007610ffa87816 */ /* 0x002fc600000000a8 */
[----:B------:R1:W-:Y:S04]  /*ee60*/  STL [R1+0x884], R10 ;  /* 0x0008840a01007387 */ /* 0x0003e80000100800 */
[----:B-1----:R-:W4:Y:S01]  /*ee70*/  LDL.LU R10, [R1+0x18] ;  /* 0x00001800010a7983 */ /* 0x002f220000300800 */
[----:B0-----:R-:W-:-:S04]  /*ee80*/  @!P0 LOP3.LUT R13, R13, R12, RZ, 0x3c, !PT ;  /* 0x0000000c0d0d8212 */ /* 0x001fc800078e3cff */
[----:B------:R-:W-:-:S04]  /*ee90*/  @!P0 LOP3.LUT R12, R13, R12, RZ, 0x3c, !PT ;  /* 0x0000000c0d0c8212 */ /* 0x000fc800078e3cff */
[----:B------:R-:W-:-:S05]  /*eea0*/  @!P0 LOP3.LUT R13, R13, R12, RZ, 0x3c, !PT ;  /* 0x0000000c0d0d8212 */ /* 0x000fca00078e3cff */
[----:B------:R0:W3:Y:S04]  /*eeb0*/  @!P0 LDG.E.U8 R168, desc[UR22][R12.64] ;  /* 0x000000160ca88981 */ /* 0x0000e8000c1e1100 */
[----:B------:R-:W0:Y:S04]  /*eec0*/  LDL R12, [R1+0x198] ;  /* 0x00019800010c7983 */ /* 0x000e280000100800 */
[----:B------:R-:W0:Y:S04]  /*eed0*/  LDL R13, [R1+0x19c] ;  /* 0x00019c00010d7983 */ /* 0x000e280000100800 */
[----:B------:R1:W-:Y:S02]  /*eee0*/  STS.U8 [R8+UR6+0x8000], R167 ;  /* 0x008000a708007988 */ /* 0x0003e40008000006 */
[----:B-1----:R-:W-:-:S02]  /*eef0*/  PRMT R167, RZ, 0x7610, R167 ;  /* 0x00007610ffa77816 */ /* 0x002fc400000000a7 */
        /* <DEDUP_REMOVED lines=20> */
[----:B------:R-:W4:Y:S01]  /*f040*/  LDL R13, [R1+0x138] ;  /* 0x00013800010d7983 */ /* 0x000f220000100800 */
[----:B--2---:R-:W-:-:S03]  /*f050*/  @!P0 IMAD.MOV.U32 R12, RZ, RZ, R191 ;  /* 0x000000ffff0c8224 */ /* 0x004fc600078e00bf */
[----:B------:R0:W-:Y:S04]  /*f060*/  STS.U8 [R8+UR6+0x8006], R164 ;  /* 0x008006a408007988 */ /* 0x0001e80008000006 */
[----:B------:R1:W-:Y:S04]  /*f070*/  STS.U8 [R8+UR6+0x8008], R163 ;  /* 0x008008a308007988 */ /* 0x0003e80008000006 */
[----:B------:R2:W-:Y:S01]  /*f080*/  STS.U8 [R8+UR6+0x800a], R162 ;  /* 0x00800aa208007988 */ /* 0x0005e20008000006 */
[----:B0-----:R-:W-:-:S03]  /*f090*/  PRMT R164, RZ, 0x7610, R164 ;  /* 0x00007610ffa47816 */ /* 0x001fc600000000a4 */
[----:B------:R0:W-:Y:S04]  /*f0a0*/  STS.U8 [R8+UR6+0x800c], R161 ;  /* 0x00800ca108007988 */ /* 0x0001e80008000006 */
[----:B------:R-:W3:Y:S04]  /*f0b0*/  LDL R191, [R1+0xbc] ;  /* 0x0000bc0001bf7983 */ /* 0x000ee80000100800 */
[----:B----4-:R4:W3:Y:S04]  /*f0c0*/  @!P0 LDG.E.U8 R164, desc[UR22][R12.64] ;  /* 0x000000160ca48981 */ /* 0x0108e8000c1e1100 */
[----:B------:R-:W4:Y:S04]  /*f0d0*/  LDL R12, [R1+0x118] ;  /* 0x00011800010c7983 */ /* 0x000f280000100800 */
[----:B------:R-:W4:Y:S01]  /*f0e0*/  LDL R13, [R1+0x11c] ;  /* 0x00011c00010d7983 */ /* 0x000f220000100800 */
[----:B-1----:R-:W-:-:S02]  /*f0f0*/  PRMT R163, RZ, 0x7610, R163 ;  /* 0x00007610ffa37816 */ /* 0x002fc400000000a3 */
[----:B----4-:R-:W-:-:S04]  /*f100*/  @!P0 LOP3.LUT R13, R13, R12, RZ, 0x3c, !PT ;  /* 0x0000000c0d0d8212 */ /* 0x010fc800078e3cff */
[----:B------:R-:W-:-:S04]  /*f110*/  @!P0 LOP3.LUT R12, R13, R12, RZ, 0x3c, !PT ;  /* 0x0000000c0d0c8212 */ /* 0x000fc800078e3cff */
[----:B------:R-:W-:-:S05]  /*f120*/  @!P0 LOP3.LUT R13, R13, R12, RZ, 0x3c, !PT ;  /* 0x0000000c0d0d8212 */ /* 0x000fca00078e3cff */
[----:B------:R1:W4:Y:S04]  /*f130*/  @!P0 LDG.E.U8 R163, desc[UR22][R12.64] ;  /* 0x000000160ca38981 */ /* 0x000328000c1e1100 */
        /* <DEDUP_REMOVED lines=14> */
[----:B------:R-:W4:Y:S01]  /*f220*/  LDL R13, [R1+0xb8] ;  /* 0x0000b800010d7983 */ /* 0x000f220000100800 */
[----:B---3--:R-:W-:-:S03]  /*f230*/  @!P0 IMAD.MOV.U32 R12, RZ, RZ, R191 ;  /* 0x000000ffff0c8224 */ /* 0x008fc600078e00bf */
[----:B------:R0:W-:Y:S04]  /*f240*/  STS.U8 [R8+UR6+0x800e], R160 ;  /* 0x00800ea008007988 */ /* 0x0001e80008000006 */
[----:B------:R1:W-:Y:S01]  /*f250*/  STL [R1+0x888], R8 ;  /* 0x0008880801007387 */ /* 0x0003e20000100800 */
[----:B0-----:R-:W-:-:S03]  /*f260*/  PRMT R160, RZ, 0x7610, R160 ;  /* 0x00007610ffa07816 */ /* 0x001fc600000000a0 */
[----:B-1----:R-:W3:Y:S04]  /*f270*/  LDL.LU R8, [R1+0x20] ;  /* 0x0000200001087983 */ /* 0x002ee80000300800 */
[----:B------:R0:W-:Y:S04]  /*f280*/  STS.U8 [R7+UR6+0x8000], R159 ;  /* 0x0080009f07007988 */ /* 0x0001e80008000006 */
[----:B------:R1:W-:Y:S04]  /*f290*/  STS.U8 [R7+UR6+0x8002], R158 ;  /* 0x0080029e07007988 */ /* 0x0003e80008000006 */
[----:B------:R2:W-:Y:S04]  /*f2a0*/  STS.U8 [R7+UR6+0x8004], R157 ;  /* 0x0080049d07007988 */ /* 0x0005e80008000006 */
[----:B----4-:R4:W3:Y:S04]  /*f2b0*/  @!P0 LDG.E.U8 R160, desc[UR22][R12.64] ;  /* 0x000000160ca08981 */ /* 0x0108e8000c1e1100 */
[----:B------:R-:W3:Y:S04]  /*f2c0*/  LDL R191, [R1+0x1c] ;  /* 0x00001c0001bf7983 */ /* 0x000ee80000100800 */
[----:B------:R-:W4:Y:S04]  /*f2d0*/  LDL R12, [R1+0x98] ;  /* 0x00009800010c7983 */ /* 0x000f280000100800 */
[----:B------:R-:W4:Y:S01]  /*f2e0*/  LDL R13, [R1+0x9c] ;  /* 0x00009c00010d7983 */ /* 0x000f220000100800 */
[----:B0-----:R-:W-:-:S02]  /*f2f0*/  PRMT R159, RZ, 0x7610, R159 ;  /* 0x00007610ff9f7816 */ /* 0x001fc4000000009f */
[----:B----4-:R-:W-:-:S04]  /*f300*/  @!P0 LOP3.LUT R13, R13, R12, RZ, 0x3c, !PT ;  /* 0x0000000c0d0d8212 */ /* 0x010fc800078e3cff */
[----:B------:R-:W-:-:S04]  /*f310*/  @!P0 LOP3.LUT R12, R13, R12, RZ, 0x3c, !PT ;  /* 0x0000000c0d0c8212 */ /* 0x000fc800078e3cff */
[----:B------:R-:W-:-:S05]  /*f320*/  @!P0 LOP3.LUT R13, R13, R12, RZ, 0x3c, !PT ;  /* 0x0000000c0d0d8212 */ /* 0x000fca00078e3cff */
[----:B------:R0:W4:Y:S04]  /*f330*/  @!P0 LDG.E.U8 R159, desc[UR22][R12.64] ;  /* 0x000000160c9f8981 */ /* 0x000128000c1e1100 */
[----:B------:R-:W0:Y:S04]  /*f340*/  LDL R12, [R1+0x78] ;  /* 0x00007800010c7983 */ /* 0x000e280000100800 */
[----:B------:R-:W0:Y:S01]  /*f350*/  LDL R13, [R1+0x7c] ;  /* 0x00007c00010d7983 */ /* 0x000e220000100800 */
[----:B-1----:R-:W-:Y:S02]  /*f360*/  PRMT R158, RZ, 0x7610, R158 ;  /* 0x00007610ff9e7816 */ /* 0x002fe4000000009e */
[----:B0-----:R-:W-:-:S04]  /*f370*/  @!P0 LOP3.LUT R13, R13, R12, RZ, 0x3c, !PT ;  /* 0x0000000c0d0d8212 */ /* 0x001fc800078e3cff */
[----:B------:R-:W-:-:S04]  /*f380*/  @!P0 LOP3.LUT R12, R13, R12, RZ, 0x3c, !PT ;  /* 0x0000000c0d0c8212 */ /* 0x000fc800078e3cff */
[----:B------:R-:W-:-:S05]  /*f390*/  @!P0 LOP3.LUT R13, R13, R12, RZ, 0x3c, !PT ;  /* 0x0000000c0d0d8212 */ /* 0x000fca00078e3cff */
[----:B------:R0:W4:Y:S04]  /*f3a0*/  @!P0 LDG.E.U8 R158, desc[UR22][R12.64] ;  /* 0x000000160c9e8981 */ /* 0x000128000c1e1100 */
[----:B------:R-:W0:Y:S04]  /*f3b0*/  LDL R12, [R1+0x58] ;  /* 0x00005800010c7983 */ /* 0x000e280000100800 */
[----:B------:R-:W0:Y:S01]  /*f3c0*/  LDL R13, [R1+0x5c] ;  /* 0x00005c00010d7983 */ /* 0x000e220000100800 */
[----:B--2---:R-:W-:Y:S02]  /*f3d0*/  PRMT R157, RZ, 0x7610, R157 ;  /* 0x00007610ff9d7816 */ /* 0x004fe4000000009d */
[----:B0-----:R-:W-:-:S04]  /*f3e0*/  @!P0 LOP3.LUT R13, R13, R12, RZ, 0x3c, !PT ;  /* 0x0000000c0d0d8212 */ /* 0x001fc800078e3cff */
[----:B------:R-:W-:-:S04]  /*f3f0*/  @!P0 LOP3.LUT R12, R13, R12, RZ, 0x3c, !PT ;  /* 0x0000000c0d0c8212 */ /* 0x000fc800078e3cff */
[----:B------:R-:W-:-:S05]  /*f400*/  @!P0 LOP3.LUT R13, R13, R12, RZ, 0x3c, !PT ;  /* 0x0000000c0d0d8212 */ /* 0x000fca00078e3cff */
[----:B------:R0:W2:Y:S04]  /*f410*/  @!P0 LDG.E.U8 R157, desc[UR22][R12.64] ;  /* 0x000000160c9d8981 */ /* 0x0000a8000c1e1100 */
[----:B------:R-:W0:Y:S04]  /*f420*/  LDL R12, [R1+0x38] ;  /* 0x00003800010c7983 */ /* 0x000e280000100800 */
[----:B------:R-:W0:Y:S04]  /*f430*/  LDL R13, [R1+0x3c] ;  /* 0x00003c00010d7983 */ /* 0x000e280000100800 */
[----:B------:R1:W-:Y:S04]  /*f440*/  STS.U8 [R7+UR6+0x8006], R156 ;  /* 0x0080069c07007988 */ /* 0x0003e80008000006 */
[----:B------:R3:W-:Y:S01]  /*f450*/  STS.U8 [R7+UR6+0x8008], R155 ;  /* 0x0080089b07007988 */ /* 0x0007e20008000006 */
[----:B-1----:R-:W-:-:S02]  /*f460*/  PRMT R156, RZ, 0x7610, R156 ;  /* 0x00007610ff9c7816 */ /* 0x002fc4000000009c */
[----:B---3--:R-:W-:Y:S01]  /*f470*/  PRMT R155, RZ, 0x7610, R155 ;  /* 0x00007610ff9b7816 */ /* 0x008fe2000000009b */
[----:B------:R1:W-:Y:S04]  /*f480*/  STS.U8 [R7+UR6+0x800a], R153 ;  /* 0x00800a9907007988 */ /* 0x0003e80008000006 */
[----:B------:R3:W-:Y:S01]  /*f490*/  STS.U8 [R7+UR6+0x800c], R152 ;  /* 0x00800c9807007988 */ /* 0x0007e20008000006 */
[----:B-1----:R-:W-:Y:S02]  /*f4a0*/  PRMT R153, RZ, 0x7610, R153 ;  /* 0x00007610ff997816 */ /* 0x002fe40000000099 */
[----:B---3--:R-:W-:Y:S01]  /*f4b0*/  PRMT R152, RZ, 0x7610, R152 ;  /* 0x00007610ff987816 */ /* 0x008fe20000000098 */
[----:B------:R1:W-:Y:S04]  /*f4c0*/  STS.U8 [R7+UR6+0x800e], R23 ;  /* 0x00800e1707007988 */ /* 0x0003e80008000006 */
[----:B------:R3:W-:Y:S01]  /*f4d0*/  STS.U8 [R6+UR6+0x8000], R22 ;  /* 0x0080001606007988 */ /* 0x0007e20008000006 */
[----:B-1----:R-:W-:-:S02]  /*f4e0*/  PRMT R23, RZ, 0x7610, R23 ;  /* 0x00007610ff177816 */ /* 0x002fc40000000017 */
[----:B---3--:R-:W-:Y:S01]  /*f4f0*/  PRMT R22, RZ, 0x7610, R22 ;  /* 0x00007610ff167816 */ /* 0x008fe20000000016 */
[----:B------:R1:W-:Y:S02]  /*f500*/  STS.U8 [R6+UR6+0x8002], R21 ;  /* 0x0080021506007988 */ /* 0x0003e40008000006 */
[----:B-1----:R-:W-:Y:S02]  /*f510*/  PRMT R21, RZ, 0x7610, R21 ;  /* 0x00007610ff157816 */ /* 0x002fe40000000015 */
[----:B0-----:R-:W-:-:S04]  /*f520*/  @!P0 LOP3.LUT R13, R13, R12, RZ, 0x3c, !PT ;  /* 0x0000000c0d0d8212 */ /* 0x001fc800078e3cff */
[----:B------:R-:W-:-:S04]  /*f530*/  @!P0 LOP3.LUT R12, R13, R12, RZ, 0x3c, !PT ;  /* 0x0000000c0d0c8212 */ /* 0x000fc800078e3cff */
[----:B------:R-:W-:-:S05]  /*f540*/  @!P0 LOP3.LUT R13, R13, R12, RZ, 0x3c, !PT ;  /* 0x0000000c0d0d8212 */ /* 0x000fca00078e3cff */
[----:B------:R0:W3:Y:S02]  /*f550*/  @!P0 LDG.E.U8 R156, desc[UR22][R12.64] ;  /* 0x000000160c9c8981 */ /* 0x0000e4000c1e1100 */
[----:B0-----:R-:W-:Y:S02]  /*f560*/  @!P0 IMAD.MOV.U32 R12, RZ, RZ, R191 ;  /* 0x000000ffff0c8224 */ /* 0x001fe400078e00bf */
[----:B------:R-:W-:Y:S01]  /*f570*/  @!P0 IMAD.MOV.U32 R13, RZ, RZ, R10 ;  /* 0x000000ffff0d8224 */ /* 0x000fe200078e000a */
[----:B------:R-:W4:Y:S04]  /*f580*/  LDL R191, [R1+0x2f4] ;  /* 0x0002f40001bf7983 */ /* 0x000f280000100800 */
[----:B------:R0:W3:Y:S04]  /*f590*/  @!P0 LDG.E.U8 R155, desc[UR22][R12.64] ;  /* 0x000000160c9b8981 */ /* 0x0000e8000c1e1100 */
[----:B------:R1:W-:Y:S01]  /*f5a0*/  STL [R1+0x894], R10 ;  /* 0x0008940a01007387 */ /* 0x0003e20000100800 */
[----:B0-----:R-:W-:-:S02]  /*f5b0*/  @!P0 IMAD.MOV.U32 R12, RZ, RZ, R252 ;  /* 0x000000ffff0c8224 */ /* 0x001fc400078e00fc */
[----:B------:R-:W-:Y:S01]  /*f5c0*/  @!P0 IMAD.MOV.U32 R13, RZ, RZ, R251 ;  /* 0x000000ffff0d8224 */ /* 0x000fe200078e00fb */
[----:B-1----:R-:W2:Y:S04]  /*f5d0*/  LDL.LU R10, [R1+0x30] ;  /* 0x00003000010a7983 */ /* 0x002ea80000300800 */
[----:B------:R0:W3:Y:S04]  /*f5e0*/  @!P0 LDG.E.U8 R153, desc[UR22][R12.64] ;  /* 0x000000160c998981 */ /* 0x0000e8000c1e1100 */
[----:B------:R1:W-:Y:S01]  /*f5f0*/  STL [R1+0x89c], R252 ;  /* 0x00089cfc01007387 */ /* 0x0003e20000100800 */
[----:B0-----:R-:W-:-:S02]  /*f600*/  @!P0 IMAD.MOV.U32 R12, RZ, RZ, R244 ;  /* 0x000000ffff0c8224 */ /* 0x001fc400078e00f4 */
[----:B------:R-:W-:Y:S01]  /*f610*/  @!P0 IMAD.MOV.U32 R13, RZ, RZ, R243 ;  /* 0x000000ffff0d8224 */ /* 0x000fe200078e00f3 */
[----:B-1----:R-:W3:Y:S04]  /*f620*/  LDL.LU R252, [R1+0x14] ;  /* 0x0000140001fc7983 */ /* 0x002ee80000300800 */
[----:B------:R0:W-:Y:S04]  /*f630*/  STL [R1+0x88c], R251 ;  /* 0x00088cfb01007387 */ /* 0x0001e80000100800 */
[----:B------:R1:W3:Y:S04]  /*f640*/  @!P0 LDG.E.U8 R152, desc[UR22][R12.64] ;  /* 0x000000160c988981 */ /* 0x0002e8000c1e1100 */
[----:B0-----:R-:W3:Y:S04]  /*f650*/  LDL.LU R251, [R1+0x28] ;  /* 0x0000280001fb7983 */ /* 0x001ee80000300800 */
[----:B------:R0:W-:Y:S01]  /*f660*/  STL [R1+0x898], R244 ;  /* 0x000898f401007387 */ /* 0x0001e20000100800 */
[----:B-1----:R-:W-:-:S02]  /*f670*/  @!P0 IMAD.MOV.U32 R12, RZ, RZ, R236 ;  /* 0x000000ffff0c8224 */ /* 0x002fc400078e00ec */
[----:B------:R-:W-:-:S05]  /*f680*/  @!P0 IMAD.MOV.U32 R13, RZ, RZ, R235 ;  /* 0x000000ffff0d8224 */ /* 0x000fca00078e00eb */
[----:B------:R1:W3:Y:S04]  /*f690*/  @!P0 LDG.E.U8 R23, desc[UR22][R12.64] ;  /* 0x000000160c178981 */ /* 0x0002e8000c1e1100 */
[----:B0-----:R-:W3:Y:S04]  /*f6a0*/  LDL.LU R244, [R1+0xc] ;  /* 0x00000c0001f47983 */ /* 0x001ee80000300800 */
[----:B------:R0:W-:Y:S01]  /*f6b0*/  STL [R1+0x890], R243 ;  /* 0x000890f301007387 */ /* 0x0001e20000100800 */
[----:B-1----:R-:W-:Y:S02]  /*f6c0*/  @!P0 IMAD.MOV.U32 R12, RZ, RZ, R228 ;  /* 0x000000ffff0c8224 */ /* 0x002fe400078e00e4 */
[----:B------:R-:W-:-:S05]  /*f6d0*/  @!P0 IMAD.MOV.U32 R13, RZ, RZ, R227 ;  /* 0x000000ffff0d8224 */ /* 0x000fca00078e00e3 */
[----:B------:R1:W3:Y:S04]  /*f6e0*/  @!P0 LDG.E.U8 R22, desc[UR22][R12.64] ;  /* 0x000000160c168981 */ /* 0x0002e8000c1e1100 */
[----:B0-----:R-:W3:Y:S04]  /*f6f0*/  LDL.LU R243, [R1+0x4] ;  /* 0x0000040001f37983 */ /* 0x001ee80000300800 */
[----:B------:R0:W-:Y:S01]  /*f700*/  STL [R1+0x8a0], R7 ;  /* 0x0008a00701007387 */ /* 0x0001e20000100800 */
[----:B-1----:R-:W-:-:S03]  /*f710*/  @!P0 IMAD.MOV.U32 R12, RZ, RZ, R220 ;  /* 0x000000ffff0c8224 */ /* 0x002fc600078e00dc */
[----:B0-----:R-:W3:Y:S04]  /*f720*/  LDL.LU R7, [R1+0x40] ;  /* 0x0000400001077983 */ /* 0x001ee80000300800 */
[----:B------:R0:W-:Y:S01]  /*f730*/  STL [R1+0x8a8], R236 ;  /* 0x0008a8ec01007387 */ /* 0x0001e20000100800 */
[----:B------:R-:W-:-:S05]  /*f740*/  @!P0 IMAD.MOV.U32 R13, RZ, RZ, R219 ;  /* 0x000000ffff0d8224 */ /* 0x000fca00078e00db */
[----:B------:R1:W3:Y:S04]  /*f750*/  @!P0 LDG.E.U8 R21, desc[UR22][R12.64] ;  /* 0x000000160c158981 */ /* 0x0002e8000c1e1100 */
[----:B0-----:R-:W3:Y:S04]  /*f760*/  LDL.LU R236, [R1+0x24] ;  /* 0x0000240001ec7983 */ /* 0x001ee80000300800 */
[----:B------:R0:W-:Y:S04]  /*f770*/  STL [R1+0x8a4], R235 ;  /* 0x0008a4eb01007387 */ /* 0x0001e80000100800 */
[----:B0-----:R-:W3:Y:S04]  /*f780*/  LDL.LU R235, [R1+0x48] ;  /* 0x0000480001eb7983 */ /* 0x001ee80000300800 */
[----:B------:R0:W-:Y:S04]  /*f790*/  STL [R1+0x8b0], R228 ;  /* 0x0008b0e401007387 */ /* 0x0001e80000100800 */
[----:B0-----:R-:W3:Y:S04]  /*f7a0*/  LDL.LU R228, [R1+0x2c] ;  /* 0x00002c0001e47983 */ /* 0x001ee80000300800 */
[----:B------:R0:W-:Y:S04]  /*f7b0*/  STL [R1+0x8ac], R227 ;  /* 0x0008ace301007387 */ /* 0x0001e80000100800 */
[----:B0-----:R-:W2:Y:S04]  /*f7c0*/  LDL.LU R227, [R1+0x50] ;  /* 0x0000500001e37983 */ /* 0x001ea80000300800 */
[----:B------:R0:W-:Y:S04]  /*f7d0*/  STL [R1+0x8b8], R220 ;  /* 0x0008b8dc01007387 */ /* 0x0001e80000100800 */
[----:B0-----:R-:W3:Y:S04]  /*f7e0*/  LDL.LU R220, [R1+0x60] ;  /* 0x0000600001dc7983 */ /* 0x001ee80000300800 */
[----:B------:R0:W-:Y:S04]  /*f7f0*/  STL [R1+0x8b4], R219 ;  /* 0x0008b4db01007387 */ /* 0x0001e80000100800 */
[----:B0-----:R-:W3:Y:S04]  /*f800*/  LDL.LU R219, [R1+0x34] ;  /* 0x0000340001db7983 */ /* 0x001ee80000300800 */
[----:B------:R-:W1:Y:S04]  /*f810*/  LDL R12, [R1+0x33c] ;  /* 0x00033c00010c7983 */ /* 0x000e680000100800 */
[----:B------:R-:W1:Y:S04]  /*f820*/  LDL R13, [R1+0x54c] ;  /* 0x00054c00010d7983 */ /* 0x000e680000100800 */
[----:B------:R0:W-:Y:S02]  /*f830*/  STS.U8 [R6+UR6+0x8004], R20 ;  /* 0x0080041406007988 */ /* 0x0001e40008000006 */
[----:B0-----:R-:W-:-:S02]  /*f840*/  PRMT R20, RZ, 0x7610, R20 ;  /* 0x00007610ff147816 */ /* 0x001fc40000000014 */
[----:B-1----:R-:W-:-:S04]  /*f850*/  @!P0 LOP3.LUT R13, R13, R12, RZ, 0x3c, !PT ;  /* 0x0000000c0d0d8212 */ /* 0x002fc800078e3cff */
        /* <DEDUP_REMOVED lines=19> */
[----:B------:R-:W2:Y:S01]  /*f990*/  LDL R13, [R1+0x2f0] ;  /* 0x0002f000010d7983 */ /* 0x000ea20000100800 */
[----:B----4-:R-:W-:-:S03]  /*f9a0*/  @!P0 IMAD.MOV.U32 R12, RZ, RZ, R191 ;  /* 0x000000ffff0c8224 */ /* 0x010fc600078e00bf */
[----:B------:R0:W-:Y:S04]  /*f9b0*/  STS.U8 [R6+UR6+0x800a], R17 ;  /* 0x00800a1106007988 */ /* 0x0001e80008000006 */
[----:B------:R1:W-:Y:S04]  /*f9c0*/  STS.U8 [R6+UR6+0x800c], R16 ;  /* 0x00800c1006007988 */ /* 0x0003e80008000006 */
[----:B------:R4:W-:Y:S01]  /*f9d0*/  STS.U8 [R6+UR6+0x800e], R15 ;  /* 0x00800e0f06007988 */ /* 0x0009e20008000006 */
[----:B0-----:R-:W-:-:S03]  /*f9e0*/  PRMT R17, RZ, 0x7610, R17 ;  /* 0x00007610ff117816 */ /* 0x001fc60000000011 */
[----:B------:R-:W3:Y:S04]  /*f9f0*/  LDL R191, [R1+0x274] ;  /* 0x0002740001bf7983 */ /* 0x000ee80000100800 */
[----:B--2---:R0:W2:Y:S04]  /*fa00*/  @!P0 LDG.E.U8 R17, desc[UR22][R12.64] ;  /* 0x000000160c118981 */ /* 0x0040a8000c1e1100 */
[----:B------:R-:W0:Y:S04]  /*fa10*/  LDL R12, [R1+0x2d0] ;  /* 0x0002d000010c7983 */ /* 0x000e280000100800 */
[----:B------:R-:W0:Y:S01]  /*fa20*/  LDL R13, [R1+0x2d4] ;  /* 0x0002d400010d7983 */ /* 0x000e220000100800 */
[----:B-1----:R-:W-:-:S02]  /*fa30*/  PRMT R16, RZ, 0x7610, R16 ;  /* 0x00007610ff107816 */ /* 0x002fc40000000010 */
[----:B0-----:R-:W-:-:S04]  /*fa40*/  @!P0 LOP3.LUT R13, R13, R12, RZ, 0x3c, !PT ;  /* 0x0000000c0d0d8212 */ /* 0x001fc800078e3cff */
[----:B------:R-:W-:-:S04]  /*fa50*/  @!P0 LOP3.LUT R12, R13, R12, RZ, 0x3c, !PT ;  /* 0x0000000c0d0c8212 */ /* 0x000fc800078e3cff */
[----:B------:R-:W-:-:S05]  /*fa60*/  @!P0 LOP3.LUT R13, R13, R12, RZ, 0x3c, !PT ;  /* 0x0000000c0d0d8212 */ /* 0x000fca00078e3cff */
[----:B------:R0:W2:Y:S04]  /*fa70*/  @!P0 LDG.E.U8 R16, desc[UR22][R12.64] ;  /* 0x000000160c108981 */ /* 0x0000a8000c1e1100 */
[----:B------:R-:W0:Y:S04]  /*fa80*/  LDL R12, [R1+0x2b0] ;  /* 0x0002b000010c7983 */ /* 0x000e280000100800 */
[----:B------:R-:W0:Y:S01]  /*fa90*/  LDL R13, [R1+0x2b4] ;  /* 0x0002b400010d7983 */ /* 0x000e220000100800 */
[----:B----4-:R-:W-:-:S03]  /*faa0*/  PRMT R15, RZ, 0x7610, R15 ;  /* 0x00007610ff0f7816 */ /* 0x010fc6000000000f */
[----:B------:R1:W-:Y:S04]  /*fab0*/  STL [R1+0x8bc], R6 ;  /* 0x0008bc0601007387 */ /* 0x0003e80000100800 */
[----:B-1----:R-:W4:Y:S04]  /*fac0*/  LDL.LU R6, [R1+0x68] ;  /* 0x0000680001067983 */ /* 0x002f280000300800 */
[----:B------:R1:W-:Y:S04]  /*fad0*/  STS.U8 [R5+UR6+0x8002], R190 ;  /* 0x008002be05007988 */ /* 0x0003e80008000006 */
[----:B-1----:R-:W3:Y:S01]  /*fae0*/  LDL R190, [R1+0x270] ;  /* 0x0002700001be7983 */ /* 0x002ee20000100800 */
[----:B0-----:R-:W-:-:S04]  /*faf0*/  @!P0 LOP3.LUT R13, R13, R12, RZ, 0x3c, !PT ;  /* 0x0000000c0d0d8212 */ /* 0x001fc800078e3cff */
[----:B------:R-:W-:-:S04]  /*fb00*/  @!P0 LOP3.LUT R12, R13, R12, RZ, 0x3c, !PT ;  /* 0x0000000c0d0c8212 */ /* 0x000fc800078e3cff */
[----:B------:R-:W-:-:S05]  /*fb10*/  @!P0 LOP3.LUT R13, R13, R12, RZ, 0x3c, !PT ;  /* 0x0000000c0d0d8212 */ /* 0x000fca00078e3cff */
[----:B------:R0:W2:Y:S04]  /*fb20*/  @!P0 LDG.E.U8 R15, desc[UR22][R12.64] ;  /* 0x000000160c0f8981 */ /* 0x0000a8000c1e1100 */
[----:B------:R-:W0:Y:S04]  /*fb30*/  LDL R12, [R1+0x290] ;  /* 0x00029000010c7983 */ /* 0x000e280000100800 */
[----:B------:R-:W0:Y:S01]  /*fb40*/  LDL R13, [R1+0x294] ;  /* 0x00029400010d7983 */ /* 0x000e220000100800 */
[----:B---3--:R-:W-:-:S03]  /*fb50*/  @!P0 LOP3.LUT R191, R191, R190, RZ, 0x3c, !PT ;  /* 0x000000bebfbf8212 */ /* 0x008fc600078e3cff */
[----:B------:R1:W-:Y:S01]  /*fb60*/  STS.U8 [R5+UR6+0x8000], R14 ;  /* 0x0080000e05007988 */ /* 0x0003e20008000006 */
[C---:B------:R-:W-:Y:S02]  /*fb70*/  @!P0 LOP3.LUT R190, R191.reuse, R190, RZ, 0x3c, !PT ;  /* 0x000000bebfbe8212 */ /* 0x040fe400078e3cff */
[----:B-1----:R-:W-:Y:S02]  /*fb80*/  PRMT R14, RZ, 0x7610, R14 ;  /* 0x00007610ff0e7816 */ /* 0x002fe4000000000e */
[----:B------:R-:W-:Y:S02]  /*fb90*/  @!P0 LOP3.LUT R191, R191, R190, RZ, 0x3c, !PT ;  /* 0x000000bebfbf8212 */ /* 0x000fe400078e3cff */
[----:B0-----:R-:W-:-:S04]  /*fba0*/  @!P0 LOP3.LUT R13, R13, R12, RZ, 0x3c, !PT ;  /* 0x0000000c0d0d8212 */ /* 0x001fc800078e3cff */
[----:B------:R-:W-:-:S04]  /*fbb0*/  @!P0 LOP3.LUT R12, R13, R12, RZ, 0x3c, !PT ;  /* 0x0000000c0d0c8212 */ /* 0x000fc800078e3cff */
[----:B------:R-:W-:-:S05]  /*fbc0*/  @!P0 LOP3.LUT R13, R13, R12, RZ, 0x3c, !PT ;  /* 0x0000000c0d0d8212 */ /* 0x000fca00078e3cff */
[----:B------:R0:W3:Y:S02]  /*fbd0*/  @!P0 LDG.E.U8 R14, desc[UR22][R12.64] ;  /* 0x000000160c0e8981 */ /* 0x0000e4000c1e1100 */
[----:B0-----:R-:W-:-:S06]  /*fbe0*/  PRMT R13, RZ, 0x7610, R13 ;  /* 0x00007610ff0d7816 */ /* 0x001fcc000000000d */
        /* <DEDUP_REMOVED lines=42> */
[----:B------:R1:W-:Y:S04]  /*fe90*/  STS.U8 [R5+UR6+0x800e], R189 ;  /* 0x00800ebd05007988 */ /* 0x0003e80008000006 */
[----:B------:R-:W-:Y:S01]  /*fea0*/  STS.U8 [R5+UR6+0x8004], R212 ;  /* 0x008004d405007988 */ /* 0x000fe20008000006 */
[----:B-1----:R-:W-:-:S03]  /*feb0*/  PRMT R189, RZ, 0x7610, R189 ;  /* 0x00007610ffbd7816 */ /* 0x002fc600000000bd */
[----:B------:R1:W-:Y:S04]  /*fec0*/  STL [R1+0x8c0], R5 ;  /* 0x0008c00501007387 */ /* 0x0003e80000100800 */
[----:B-1----:R-:W3:Y:S01]  /*fed0*/  LDL.LU R5, [R1+0x44] ;  /* 0x0000440001057983 */ /* 0x002ee20000300800 */
        /* <DEDUP_REMOVED lines=63> */
[----:B------:R4:W-:Y:S01]  /*102d0*/  STL [R1+0x8c4], R4 ;  /* 0x0008c40401007387 */ /* 0x0009e20000100800 */
[----:B-1----:R-:W-:-:S03]  /*102e0*/  PRMT R207, RZ, 0x7610, R207 ;  /* 0x00007610ffcf7816 */ /* 0x002fc600000000cf */
[----:B----4-:R-:W4:Y:S01]  /*102f0*/  LDL.LU R4, [R1+0x70] ;  /* 0x0000700001047983 */ /* 0x010f220000300800 */
        /* <DEDUP_REMOVED lines=13> */
[----:B----4-:R1:W-:Y:S01]  /*103d0*/  STL [R1+0x8d0], R4 ;  /* 0x0008d00401007387 */ /* 0x0103e20000100800 */
[----:B0-----:R-:W-:Y:S02]  /*103e0*/  @!P0 IMAD.MOV.U32 R190, RZ, RZ, R191 ;  /* 0x000000ffffbe8224 */ /* 0x001fe400078e00bf */
[----:B------:R-:W-:-:S02]  /*103f0*/  @!P0 IMAD.MOV.U32 R191, RZ, RZ, R4 ;  /* 0x000000ffffbf8224 */ /* 0x000fc400078e0004 */
[----:B-1----:R-:W4:Y:S04]  /*10400*/  LDL R4, [R1+0x54] ;  /* 0x0000540001047983 */ /* 0x002f280000100800 */
[----:B------:R0:W-:Y:S04]  /*10410*/  STS.U8 [R3+UR6+0x8002], R211 ;  /* 0x008002d303007988 */ /* 0x0001e80008000006 */
[----:B------:R1:W-:Y:S01]  /*10420*/  STS.U8 [R3+UR6+0x8004], R210 ;  /* 0x008004d203007988 */ /* 0x0003e20008000006 */
[----:B0-----:R-:W-:Y:S02]  /*10430*/  PRMT R211, RZ, 0x7610, R211 ;  /* 0x00007610ffd37816 */ /* 0x001fe400000000d3 */
[----:B-1----:R-:W-:-:S04]  /*10440*/  PRMT R210, RZ, 0x7610, R210 ;  /* 0x00007610ffd27816 */ /* 0x002fc800000000d2 */
[----:B------:R0:W3:Y:S04]  /*10450*/  @!P0 LDG.E.U8 R211, desc[UR22][R190.64] ;  /* 0x00000016bed38981 */ /* 0x0000e8000c1e1100 */
[----:B------:R1:W-:Y:S01]  /*10460*/  STS.U8 [R3+UR6+0x8006], R208 ;  /* 0x008006d003007988 */ /* 0x0003e20008000006 */
[----:B0-----:R-:W-:Y:S01]  /*10470*/  @!P0 IMAD.MOV.U32 R191, RZ, RZ, R227 ;  /* 0x000000ffffbf8224 */ /* 0x001fe200078e00e3 */
[----:B-1----:R-:W-:Y:S02]  /*10480*/  PRMT R208, RZ, 0x7610, R208 ;  /* 0x00007610ffd07816 */ /* 0x002fe400000000d0 */
[----:B------:R0:W-:Y:S04]  /*10490*/  STS.U8 [R3+UR6+0x8008], R206 ;  /* 0x008008ce03007988 */ /* 0x0001e80008000006 */
[----:B------:R1:W-:Y:S01]  /*104a0*/  STS.U8 [R3+UR6+0x800a], R205 ;  /* 0x00800acd03007988 */ /* 0x0003e20008000006 */
[----:B0-----:R-:W-:-:S02]  /*104b0*/  PRMT R206, RZ, 0x7610, R206 ;  /* 0x00007610ffce7816 */ /* 0x001fc400000000ce */
[----:B-1----:R-:W-:Y:S01]  /*104c0*/  PRMT R205, RZ, 0x7610, R205 ;  /* 0x00007610ffcd7816 */ /* 0x002fe200000000cd */
[----:B------:R0:W-:Y:S04]  /*104d0*/  STS.U8 [R3+UR6+0x800c], R202 ;  /* 0x00800cca03007988 */ /* 0x0001e80008000006 */
[----:B------:R1:W-:Y:S01]  /*104e0*/  STS.U8 [R3+UR6+0x800e], R201 ;  /* 0x00800ec903007988 */ /* 0x0003e20008000006 */
[----:B0-----:R-:W-:Y:S02]  /*104f0*/  PRMT R202, RZ, 0x7610, R202 ;  /* 0x00007610ffca7816 */ /* 0x001fe400000000ca */
[----:B-1----:R-:W-:Y:S01]  /*10500*/  PRMT R201, RZ, 0x7610, R201 ;  /* 0x00007610ffc97816 */ /* 0x002fe200000000c9 */
[----:B------:R0:W-:Y:S04]  /*10510*/  STS.U8 [R2+UR6+0x8000], R198 ;  /* 0x008000c602007988 */ /* 0x0001e80008000006 */
[----:B------:R1:W-:Y:S01]  /*10520*/  STS.U8 [R2+UR6+0x8002], R196 ;  /* 0x008002c402007988 */ /* 0x0003e20008000006 */
[----:B0-----:R-:W-:-:S02]  /*10530*/  PRMT R198, RZ, 0x7610, R198 ;  /* 0x00007610ffc67816 */ /* 0x001fc400000000c6 */
[----:B-1----:R-:W-:Y:S01]  /*10540*/  PRMT R196, RZ, 0x7610, R196 ;  /* 0x00007610ffc47816 */ /* 0x002fe200000000c4 */
[----:B----4-:R-:W-:Y:S02]  /*10550*/  @!P0 IMAD.MOV.U32 R190, RZ, RZ, R4 ;  /* 0x000000ffffbe8224 */ /* 0x010fe400078e0004 */
[----:B------:R-:W4:Y:S04]  /*10560*/  LDL.LU R4, [R1+0x88] ;  /* 0x0000880001047983 */ /* 0x000f280000300800 */
[----:B------:R0:W3:Y:S02]  /*10570*/  @!P0 LDG.E.U8 R210, desc[UR22][R190.64] ;  /* 0x00000016bed28981 */ /* 0x0000e4000c1e1100 */
[----:B0-----:R-:W-:Y:S02]  /*10580*/  @!P0 IMAD.MOV.U32 R190, RZ, RZ, R219 ;  /* 0x000000ffffbe8224 */ /* 0x001fe400078e00db */
[----:B------:R-:W-:-:S05]  /*10590*/  @!P0 IMAD.MOV.U32 R191, RZ, RZ, R10 ;  /* 0x000000ffffbf8224 */ /* 0x000fca00078e000a */
[----:B------:R0:W3:Y:S04]  /*105a0*/  @!P0 LDG.E.U8 R208, desc[UR22][R190.64] ;  /* 0x00000016bed08981 */ /* 0x0000e8000c1e1100 */
[----:B------:R1:W-:Y:S01]  /*105b0*/  STL [R1+0x8c8], R227 ;  /* 0x0008c8e301007387 */ /* 0x0003e20000100800 */
[----:B0-----:R-:W-:Y:S02]  /*105c0*/  @!P0 IMAD.MOV.U32 R190, RZ, RZ, R252 ;  /* 0x000000ffffbe8224 */ /* 0x001fe400078e00fc */
        /* <DEDUP_REMOVED lines=19> */
[----:B0-----:R-:W4:Y:S04]  /*10700*/  LDL.LU R214, [R1+0x6c] ;  /* 0x00006c0001d67983 */ /* 0x001f280000300800 */
[----:B------:R0:W-:Y:S04]  /*10710*/  STL [R1+0x8e4], R250 ;  /* 0x0008e4fa01007387 */ /* 0x0001e80000100800 */
[----:B0-----:R-:W3:Y:S04]  /*10720*/  LDL.LU R250, [R1+0x84] ;  /* 0x0000840001fa7983 */ /* 0x001ee80000300800 */
[----:B------:R0:W-:Y:S01]  /*10730*/  STL [R1+0x8e0], R249 ;  /* 0x0008e0f901007387 */ /* 0x0001e20000100800 */
[----:B-1----:R-:W-:-:S02]  /*10740*/  @!P0 IMAD.MOV.U32 R190, RZ, RZ, R226 ;  /* 0x000000ffffbe8224 */ /* 0x002fc400078e00e2 */
[----:B------:R-:W-:-:S05]  /*10750*/  @!P0 IMAD.MOV.U32 R191, RZ, RZ, R225 ;  /* 0x000000ffffbf8224 */ /* 0x000fca00078e00e1 */
[----:B------:R1:W3:Y:S04]  /*10760*/  @!P0 LDG.E.U8 R198, desc[UR22][R190.64] ;  /* 0x00000016bec68981 */ /* 0x0002e8000c1e1100 */
[----:B0-----:R-:W2:Y:S04]  /*10770*/  LDL.LU R249, [R1+0xa8] ;  /* 0x0000a80001f97983 */ /* 0x001ea80000300800 */
[----:B------:R0:W-:Y:S04]  /*10780*/  STL [R1+0x8ec], R242 ;  /* 0x0008ecf201007387 */ /* 0x0001e80000100800 */
        /* <DEDUP_REMOVED lines=9> */
[----:B0-----:R-:W4:Y:S04]  /*10820*/  LDL.LU R234, [R1+0xac] ;  /* 0x0000ac0001ea7983 */ /* 0x001f280000300800 */
        /* <DEDUP_REMOVED lines=55> */
[----:B----4-:R-:W4:Y:S04]  /*10ba0*/  LDL.LU R2, [R1+0x100] ;  /* 0x0001000001027983 */ /* 0x010f280000300800 */
[----:B------:R1:W-:Y:S04]  /*10bb0*/  STS.U8 [R9+UR6], R181 ;  /* 0x000000b509007988 */ /* 0x0003e80008000006 */
[----:B------:R2:W-:Y:S04]  /*10bc0*/  STS.U8 [R9+UR6+0x400], R180 ;  /* 0x000400b409007988 */ /* 0x0005e80008000006 */
[----:B-1----:R-:W3:Y:S04]  /*10bd0*/  LDL R181, [R1+0x26c] ;  /* 0x00026c0001b57983 */ /* 0x002ee80000100800 */
[----:B--2---:R-:W3:Y:S01]  /*10be0*/  LDL R180, [R1+0x268] ;  /* 0x0002680001b47983 */ /* 0x004ee20000100800 */
[----:B0-----:R-:W-:-:S04]  /*10bf0*/  @!P0 LOP3.LUT R191, R191, R190, RZ, 0x3c, !PT ;  /* 0x000000bebfbf8212 */ /* 0x001fc800078e3cff */
[----:B------:R-:W-:-:S04]  /*10c00*/  @!P0 LOP3.LUT R190, R191, R190, RZ, 0x3c, !PT ;  /* 0x000000bebfbe8212 */ /* 0x000fc800078e3cff */
[----:B------:R-:W-:-:S05]  /*10c10*/  @!P0 LOP3.LUT R191, R191, R190, RZ, 0x3c, !PT ;  /* 0x000000bebfbf8212 */ /* 0x000fca00078e3cff */
[----:B------:R0:W2:Y:S04]  /*10c20*/  @!P0 LDG.E.U8 R183, desc[UR22][R190.64] ;  /* 0x00000016beb78981 */ /* 0x0000a8000c1e1100 */
[----:B------:R-:W0:Y:S04]  /*10c30*/  LDL R190, [R1+0x288] ;  /* 0x0002880001be7983 */ /* 0x000e280000100800 */
[----:B------:R-:W0:Y:S01]  /*10c40*/  LDL R191, [R1+0x28c] ;  /* 0x00028c0001bf7983 */ /* 0x000e220000100800 */
[----:B------:R-:W-:Y:S02]  /*10c50*/  PRMT R212, RZ, 0x7610, R212 ;  /* 0x00007610ffd47816 */ /* 0x000fe400000000d4 */
[----:B---3--:R-:W-:-:S04]  /*10c60*/  @!P0 LOP3.LUT R181, R181, R180, RZ, 0x3c, !PT ;  /* 0x000000b4b5b58212 */ /* 0x008fc800078e3cff */
[----:B------:R-:W-:-:S04]  /*10c70*/  @!P0 LOP3.LUT R180, R181, R180, RZ, 0x3c, !PT ;  /* 0x000000b4b5b48212 */ /* 0x000fc800078e3cff */
[----:B------:R-:W-:Y:S01]  /*10c80*/  @!P0 LOP3.LUT R181, R181, R180, RZ, 0x3c, !PT ;  /* 0x000000b4b5b58212 */ /* 0x000fe200078e3cff */
[----:B------:R1:W-:Y:S04]  /*10c90*/  STS.U8 [R9+UR6+0x800], R179 ;  /* 0x000800b309007988 */ /* 0x0003e80008000006 */
[----:B------:R3:W-:Y:S04]  /*10ca0*/  STS.U8 [R9+UR6+0xc00], R178 ;  /* 0x000c00b209007988 */ /* 0x0007e80008000006 */
[----:B-1----:R-:W4:Y:S04]  /*10cb0*/  LDL R179, [R1+0x22c] ;  /* 0x00022c0001b37983 */ /* 0x002f280000100800 */
[----:B---3--:R-:W4:Y:S01]  /*10cc0*/  LDL R178, [R1+0x228] ;  /* 0x0002280001b27983 */ /* 0x008f220000100800 */
        /* <DEDUP_REMOVED lines=9> */
[----:B----4-:R-:W-:-:S04]  /*10d60*/  @!P0 LOP3.LUT R179, R179, R178, RZ, 0x3c, !PT ;  /* 0x000000b2b3b38212 */ /* 0x010fc800078e3cff */
[----:B------:R-:W-:-:S04]  /*10d70*/  @!P0 LOP3.LUT R178, R179, R178, RZ, 0x3c, !PT ;  /* 0x000000b2b3b28212 */ /* 0x000fc800078e3cff */
[----:B------:R-:W-:Y:S01]  /*10d80*/  @!P0 LOP3.LUT R179, R179, R178, RZ, 0x3c, !PT ;  /* 0x000000b2b3b38212 */ /* 0x000fe200078e3cff */
[----:B------:R1:W-:Y:S04]  /*10d90*/  STS.U8 [R9+UR6+0x1000], R177 ;  /* 0x001000b109007988 */ /* 0x0003e80008000006 */
[----:B------:R4:W-:Y:S04]  /*10da0*/  STS.U8 [R9+UR6+0x1400], R176 ;  /* 0x001400b009007988 */ /* 0x0009e80008000006 */
[----:B-1----:R-:W2:Y:S04]  /*10db0*/  LDL R177, [R1+0x1ec] ;  /* 0x0001ec0001b17983 */ /* 0x002ea80000100800 */
[----:B----4-:R-:W2:Y:S01]  /*10dc0*/  LDL R176, [R1+0x1e8] ;  /* 0x0001e80001b07983 */ /* 0x010ea20000100800 */
[----:B0-----:R-:W-:-:S04]  /*10dd0*/  @!P0 LOP3.LUT R181, R181, R180, RZ, 0x3c, !PT ;  /* 0x000000b4b5b58212 */ /* 0x001fc800078e3cff */
[----:B------:R-:W-:-:S04]  /*10de0*/  @!P0 LOP3.LUT R180, R181, R180, RZ, 0x3c, !PT ;  /* 0x000000b4b5b48212 */ /* 0x000fc800078e3cff */
[----:B------:R-:W-:-:S05]  /*10df0*/  @!P0 LOP3.LUT R181, R181, R180, RZ, 0x3c, !PT ;  /* 0x000000b4b5b58212 */ /* 0x000fca00078e3cff */
[----:B------:R0:W4:Y:S02]  /*10e00*/  @!P0 LDG.E.U8 R191, desc[UR22][R180.64] ;  /* 0x00000016b4bf8981 */ /* 0x000124000c1e1100 */
[----:B0-----:R-:W-:-:S06]  /*10e10*/  PRMT R180, RZ, 0x7610, R180 ;  /* 0x00007610ffb47816 */ /* 0x001fcc00000000b4 */
[----:B------:R0:W4:Y:S04]  /*10e20*/  @!P0 LDG.E.U8 R180, desc[UR22][R178.64] ;  /* 0x00000016b2b48981 */ /* 0x000128000c1e1100 */
[----:B------:R-:W0:Y:S04]  /*10e30*/  LDL R178, [R1+0x208] ;  /* 0x0002080001b27983 */ /* 0x000e280000100800 */
[----:B------:R-:W0:Y:S01]  /*10e40*/  LDL R179, [R1+0x20c] ;  /* 0x00020c0001b37983 */ /* 0x000e220000100800 */
[----:B------:R-:W-:Y:S02]  /*10e50*/  PRMT R181, RZ, 0x7610, R181 ;  /* 0x00007610ffb57816 */ /* 0x000fe400000000b5 */
[----:B--2---:R-:W-:-:S04]  /*10e60*/  @!P0 LOP3.LUT R177, R177, R176, RZ, 0x3c, !PT ;  /* 0x000000b0b1b18212 */ /* 0x004fc800078e3cff */
[----:B------:R-:W-:-:S04]  /*10e70*/  @!P0 LOP3.LUT R176, R177, R176, RZ, 0x3c, !PT ;  /* 0x000000b0b1b08212 */ /* 0x000fc800078e3cff */
[----:B------:R-:W-:Y:S01]  /*10e80*/  @!P0 LOP3.LUT R177, R177, R176, RZ, 0x3c, !PT ;  /* 0x000000b0b1b18212 */ /* 0x000fe200078e3cff */
[----:B------:R1:W-:Y:S04]  /*10e90*/  STS.U8 [R9+UR6+0x1800], R175 ;  /* 0x001800af09007988 */ /* 0x0003e80008000006 */
[----:B------:R2:W-:Y:S04]  /*10ea0*/  STS.U8 [R9+UR6+0x1c00], R174 ;  /* 0x001c00ae09007988 */ /* 0x0005e80008000006 */
[----:B-1----:R-:W3:Y:S04]  /*10eb0*/  LDL R175, [R1+0x1ac] ;  /* 0x0001ac0001af7983 */ /* 0x002ee80000100800 */
[----:B--2---:R-:W3:Y:S01]  /*10ec0*/  LDL R174, [R1+0x1a8] ;  /* 0x0001a80001ae7983 */ /* 0x004ee20000100800 */
[----:B0-----:R-:W-:-:S04]  /*10ed0*/  @!P0 LOP3.LUT R179, R179, R178, RZ, 0x3c, !PT ;  /* 0x000000b2b3b38212 */ /* 0x001fc800078e3cff */
[----:B------:R-:W-:-:S04]  /*10ee0*/  @!P0 LOP3.LUT R178, R179, R178, RZ, 0x3c, !PT ;  /* 0x000000b2b3b28212 */ /* 0x000fc800078e3cff */
[----:B------:R-:W-:-:S05]  /*10ef0*/  @!P0 LOP3.LUT R179, R179, R178, RZ, 0x3c, !PT ;  /* 0x000000b2b3b38212 */ /* 0x000fca00078e3cff */
[----:B------:R0:W2:Y:S02]  /*10f00*/  @!P0 LDG.E.U8 R181, desc[UR22][R178.64] ;  /* 0x00000016b2b58981 */ /* 0x0000a4000c1e1100 */
[----:B0-----:R-:W-:-:S06]  /*10f10*/  PRMT R178, RZ, 0x7610, R178 ;  /* 0x00007610ffb27816 */ /* 0x001fcc00000000b2 */
        /* <DEDUP_REMOVED lines=40> */
[----:B-1----:R-:W2:Y:S01]  /*111a0*/  LDL R169, [R1+0xec] ;  /* 0x0000ec0001a97983 */ /* 0x002ea20000100800 */
        /* <DEDUP_REMOVED lines=8> */
[----:B------:R-:W-:-:S03]  /*11230*/  PRMT R173, RZ, 0x7610, R173 ;  /* 0x00007610ffad7816 */ /* 0x000fc600000000ad */
[----:B------:R2:W-:Y:S02]  /*11240*/  STS.U8 [R9+UR6+0x3400], R168 ;  /* 0x003400a809007988 */ /* 0x0005e40008000006 */
[----:B--2---:R-:W-:Y:S02]  /*11250*/  @!P0 IMAD.MOV.U32 R168, RZ, RZ, R169 ;  /* 0x000000ffffa88224 */ /* 0x004fe400078e00a9 */
[----:B------:R-:W-:Y:S01]  /*11260*/  @!P0 IMAD.MOV.U32 R169, RZ, RZ, R226 ;  /* 0x000000ffffa98224 */ /* 0x000fe200078e00e2 */
[----:B------:R1:W-:Y:S04]  /*11270*/  STS.U8 [R9+UR6+0x3800], R167 ;  /* 0x003800a709007988 */ /* 0x0003e80008000006 */
[----:B------:R2:W-:Y:S01]  /*11280*/  STS.U8 [R9+UR6+0x3c00], R166 ;  /* 0x003c00a609007988 */ /* 0x0005e20008000006 */
[----:B-1----:R-:W-:-:S02]  /*11290*/  @!P0 IMAD.MOV.U32 R167, RZ, RZ, R249 ;  /* 0x000000ffffa78224 */ /* 0x002fc400078e00f9 */
[----:B--2---:R-:W-:Y:S01]  /*112a0*/  @!P0 IMAD.MOV.U32 R166, RZ, RZ, R234 ;  /* 0x000000ffffa68224 */ /* 0x004fe200078e00ea */
[----:B------:R1:W-:Y:S04]  /*112b0*/  STS.U8 [R9+UR6+0x4000], R165 ;  /* 0x004000a509007988 */ /* 0x0003e80008000006 */
[----:B------:R2:W-:Y:S01]  /*112c0*/  STS.U8 [R9+UR6+0x4400], R164 ;  /* 0x004400a409007988 */ /* 0x0005e20008000006 */
[----:B-1----:R-:W-:Y:S02]  /*112d0*/  @!P0 IMAD.MOV.U32 R165, RZ, RZ, R6 ;  /* 0x000000ffffa58224 */ /* 0x002fe400078e0006 */
[----:B--2---:R-:W-:Y:S01]  /*112e0*/  @!P0 IMAD.MOV.U32 R164, RZ, RZ, R214 ;  /* 0x000000ffffa48224 */ /* 0x004fe200078e00d6 */
[----:B------:R1:W-:Y:S04]  /*112f0*/  STL [R1+0x910], R226 ;  /* 0x000910e201007387 */ /* 0x0003e80000100800 */
[----:B------:R2:W-:Y:S04]  /*11300*/  STS.U8 [R9+UR6+0x4800], R163 ;  /* 0x004800a309007988 */ /* 0x0005e80008000006 */
[----:B-1----:R-:W3:Y:S04]  /*11310*/  LDL.LU R226, [R1+0xe4] ;  /* 0x0000e40001e27983 */ /* 0x002ee80000300800 */
[----:B------:R-:W-:Y:S01]  /*11320*/  STL [R1+0x918], R218 ;  /* 0x000918da01007387 */ /* 0x000fe20000100800 */
[----:B--2---:R-:W-:-:S03]  /*11330*/  @!P0 IMAD.MOV.U32 R163, RZ, RZ, R251 ;  /* 0x000000ffffa38224 */ /* 0x004fc600078e00fb */
[----:B------:R1:W-:Y:S02]  /*11340*/  STS.U8 [R9+UR6+0x4c00], R162 ;  /* 0x004c00a209007988 */ /* 0x0003e40008000006 */
[----:B-1----:R-:W-:Y:S02]  /*11350*/  @!P0 IMAD.MOV.U32 R162, RZ, RZ, R228 ;  /* 0x000000ffffa28224 */ /* 0x002fe400078e00e4 */
[----:B------:R1:W-:Y:S04]  /*11360*/  STS.U8 [R9+UR6+0x5000], R161 ;  /* 0x005000a109007988 */ /* 0x0003e80008000006 */
[----:B------:R2:W-:Y:S01]  /*11370*/  STS.U8 [R9+UR6+0x5400], R160 ;  /* 0x005400a009007988 */ /* 0x0005e20008000006 */
[----:B-1----:R-:W-:Y:S02]  /*11380*/  @!P0 IMAD.MOV.U32 R161, RZ, RZ, R247 ;  /* 0x000000ffffa18224 */ /* 0x002fe400078e00f7 */
[----:B--2---:R-:W-:Y:S01]  /*11390*/  @!P0 IMAD.MOV.U32 R160, RZ, RZ, R248 ;  /* 0x000000ffffa08224 */ /* 0x004fe200078e00f8 */
        /* <DEDUP_REMOVED lines=8> */
[----:B0-----:R-:W-:-:S04]  /*11420*/  @!P0 LOP3.LUT R171, R171, R170, RZ, 0x3c, !PT ;  /* 0x000000aaabab8212 */ /* 0x001fc800078e3cff */
[----:B------:R-:W-:-:S04]  /*11430*/  @!P0 LOP3.LUT R170, R171, R170, RZ, 0x3c, !PT ;  /* 0x000000aaabaa8212 */ /* 0x000fc800078e3cff */
[----:B------:R-:W-:-:S05]  /*11440*/  @!P0 LOP3.LUT R171, R171, R170, RZ, 0x3c, !PT ;  /* 0x000000aaabab8212 */ /* 0x000fca00078e3cff */
[----:B------:R0:W2:Y:S02]  /*11450*/  @!P0 LDG.E.U8 R173, desc[UR22][R170.64] ;  /* 0x00000016aaad8981 */ /* 0x0000a4000c1e1100 */
[----:B0-----:R-:W-:Y:S02]  /*11460*/  PRMT R170, RZ, 0x7610, R170 ;  /* 0x00007610ffaa7816 */ /* 0x001fe400000000aa */
[----:B------:R-:W-:-:S04]  /*11470*/  PRMT R171, RZ, 0x7610, R171 ;  /* 0x00007610ffab7816 */ /* 0x000fc800000000ab */
[----:B------:R0:W2:Y:S02]  /*11480*/  @!P0 LDG.E.U8 R170, desc[UR22][R168.64] ;  /* 0x00000016a8aa8981 */ /* 0x0000a4000c1e1100 */
[----:B0-----:R-:W-:Y:S02]  /*11490*/  @!P0 IMAD.MOV.U32 R168, RZ, RZ, R218 ;  /* 0x000000ffffa88224 */ /* 0x001fe400078e00da */
[----:B------:R-:W-:Y:S01]  /*114a0*/  @!P0 IMAD.MOV.U32 R169, RZ, RZ, R3 ;  /* 0x000000ffffa98224 */ /* 0x000fe200078e0003 */
[----:B------:R-:W4:Y:S04]  /*114b0*/  LDL.LU R218, [R1+0x104] ;  /* 0x0001040001da7983 */ /* 0x000f280000300800 */
[----:B------:R0:W2:Y:S02]  /*114c0*/  @!P0 LDG.E.U8 R171, desc[UR22][R168.64] ;  /* 0x00000016a8ab8981 */ /* 0x0000a4000c1e1100 */
[----:B0-----:R-:W-:-:S02]  /*114d0*/  PRMT R168, RZ, 0x7610, R168 ;  /* 0x00007610ffa87816 */ /* 0x001fc400000000a8 */
[----:B------:R-:W-:-:S04]  /*114e0*/  PRMT R169, RZ, 0x7610, R169 ;  /* 0x00007610ffa97816 */ /* 0x000fc800000000a9 */
[----:B------:R0:W2:Y:S02]  /*114f0*/  @!P0 LDG.E.U8 R168, desc[UR22][R166.64] ;  /* 0x00000016a6a88981 */ /* 0x0000a4000c1e1100 */
[----:B0-----:R-:W-:Y:S02]  /*11500*/  @!P0 IMAD.MOV.U32 R166, RZ, RZ, R241 ;  /* 0x000000ffffa68224 */ /* 0x001fe400078e00f1 */
[----:B------:R-:W-:-:S05]  /*11510*/  @!P0 IMAD.MOV.U32 R167, RZ, RZ, R4 ;  /* 0x000000ffffa78224 */ /* 0x000fca00078e0004 */
[----:B------:R0:W2:Y:S02]  /*11520*/  @!P0 LDG.E.U8 R169, desc[UR22][R166.64] ;  /* 0x00000016a6a98981 */ /* 0x0000a4000c1e1100 */
[----:B0-----:R-:W-:Y:S02]  /*11530*/  PRMT R166, RZ, 0x7610, R166 ;  /* 0x00007610ffa67816 */ /* 0x001fe400000000a6 */
[----:B------:R-:W-:-:S04]  /*11540*/  PRMT R167, RZ, 0x7610, R167 ;  /* 0x00007610ffa77816 */ /* 0x000fc800000000a7 */
[----:B------:R0:W2:Y:S04]  /*11550*/  @!P0 LDG.E.U8 R166, desc[UR22][R164.64] ;  /* 0x00000016a4a68981 */ /* 0x0000a8000c1e1100 */
[----:B------:R1:W-:Y:S01]  /*11560*/  STL [R1+0x914], R3 ;  /* 0x0009140301007387 */ /* 0x0003e20000100800 */
[----:B0-----:R-:W-:Y:S02]  /*11570*/  @!P0 IMAD.MOV.U32 R164, RZ, RZ, R227 ;  /* 0x000000ffffa48224 */ /* 0x001fe400078e00e3 */
[----:B------:R-:W-:Y:S01]  /*11580*/  @!P0 IMAD.MOV.U32 R165, RZ, RZ, R235 ;  /* 0x000000ffffa58224 */ /* 0x000fe200078e00eb */
[----:B-1----:R-:W3:Y:S04]  /*11590*/  LDL.LU R3, [R1+0x120] ;  /* 0x0001200001037983 */ /* 0x002ee80000300800 */
[----:B------:R0:W2:Y:S04]  /*115a0*/  @!P0 LDG.E.U8 R167, desc[UR22][R164.64] ;  /* 0x00000016a4a78981 */ /* 0x0000a8000c1e1100 */
[----:B------:R1:W-:Y:S01]  /*115b0*/  STL [R1+0x920], R234 ;  /* 0x000920ea01007387 */ /* 0x0003e20000100800 */
[----:B0-----:R-:W-:-:S03]  /*115c0*/  PRMT R164, RZ, 0x7610, R164 ;  /* 0x00007610ffa47816 */ /* 0x001fc600000000a4 */
[----:B-1----:R-:W4:Y:S01]  /*115d0*/  LDL.LU R234, [R1+0x124] ;  /* 0x0001240001ea7983 */ /* 0x002f220000300800 */
[----:B------:R-:W-:-:S03]  /*115e0*/  PRMT R165, RZ, 0x7610, R165 ;  /* 0x00007610ffa57816 */ /* 0x000fc600000000a5 */
[----:B------:R0:W-:Y:S04]  /*115f0*/  STL [R1+0x91c], R249 ;  /* 0x00091cf901007387 */ /* 0x0001e80000100800 */
[----:B------:R1:W2:Y:S04]  /*11600*/  @!P0 LDG.E.U8 R164, desc[UR22][R162.64] ;  /* 0x00000016a2a48981 */ /* 0x0002a8000c1e1100 */
[----:B0-----:R-:W3:Y:S04]  /*11610*/  LDL.LU R249, [R1+0x140] ;  /* 0x0001400001f97983 */ /* 0x001ee80000300800 */
[----:B------:R0:W-:Y:S01]  /*11620*/  STL [R1+0x928], R241 ;  /* 0x000928f101007387 */ /* 0x0001e20000100800 */
[----:B-1----:R-:W-:-:S02]  /*11630*/  @!P0 IMAD.MOV.U32 R162, RZ, RZ, R244 ;  /* 0x000000ffffa28224 */ /* 0x002fc400078e00f4 */
[----:B------:R-:W-:-:S05]  /*11640*/  @!P0 IMAD.MOV.U32 R163, RZ, RZ, R213 ;  /* 0x000000ffffa38224 */ /* 0x000fca00078e00d5 */
[----:B------:R1:W2:Y:S04]  /*11650*/  @!P0 LDG.E.U8 R165, desc[UR22][R162.64] ;  /* 0x00000016a2a58981 */ /* 0x0002a8000c1e1100 */
[----:B0-----:R-:W4:Y:S04]  /*11660*/  LDL.LU R241, [R1+0x144] ;  /* 0x0001440001f17983 */ /* 0x001f280000300800 */
[----:B------:R0:W-:Y:S01]  /*11670*/  STL [R1+0x924], R4 ;  /* 0x0009240401007387 */ /* 0x0001e20000100800 */
[----:B-1----:R-:W-:Y:S02]  /*11680*/  PRMT R162, RZ, 0x7610, R162 ;  /* 0x00007610ffa27816 */ /* 0x002fe400000000a2 */
[----:B------:R-:W-:-:S04]  /*11690*/  PRMT R163, RZ, 0x7610, R163 ;  /* 0x00007610ffa37816 */ /* 0x000fc800000000a3 */
[----:B------:R1:W2:Y:S04]  /*116a0*/  @!P0 LDG.E.U8 R162, desc[UR22][R160.64] ;  /* 0x00000016a0a28981 */ /* 0x0002a8000c1e1100 */
[----:B0-----:R-:W3:Y:S04]  /*116b0*/  LDL.LU R4, [R1+0x160] ;  /* 0x0001600001047983 */ /* 0x001ee80000300800 */
[----:B------:R0:W-:Y:S04]  /*116c0*/  STL [R1+0x930], R214 ;  /* 0x000930d601007387 */ /* 0x0001e80000100800 */
[----:B0-----:R-:W4:Y:S04]  /*116d0*/  LDL.LU R214, [R1+0x164] ;  /* 0x0001640001d67983 */ /* 0x001f280000300800 */
[----:B------:R0:W-:Y:S01]  /*116e0*/  STL [R1+0x92c], R6 ;  /* 0x00092c0601007387 */ /* 0x0001e20000100800 */
[----:B-1----:R-:W-:-:S02]  /*116f0*/  @!P0 IMAD.MOV.U32 R160, RZ, RZ, R240 ;  /* 0x000000ffffa08224 */ /* 0x002fc400078e00f0 */
[----:B------:R-:W-:-:S05]  /*11700*/  @!P0 IMAD.MOV.U32 R161, RZ, RZ, R239 ;  /* 0x000000ffffa18224 */ /* 0x000fca00078e00ef */
[----:B------:R1:W2:Y:S04]  /*11710*/  @!P0 LDG.E.U8 R163, desc[UR22][R160.64] ;  /* 0x00000016a0a38981 */ /* 0x0002a8000c1e1100 */
[----:B0-----:R-:W3:Y:S04]  /*11720*/  LDL.LU R6, [R1+0x180] ;  /* 0x0001800001067983 */ /* 0x001ee80000300800 */
[----:B------:R0:W-:Y:S04]  /*11730*/  STL [R1+0x938], R227 ;  /* 0x000938e301007387 */ /* 0x0001e80000100800 */
[----:B0-----:R-:W4:Y:S04]  /*11740*/  LDL.LU R227, [R1+0x184] ;  /* 0x0001840001e37983 */ /* 0x001f280000300800 */
[----:B------:R0:W-:Y:S01]  /*11750*/  STL [R1+0x934], R235 ;  /* 0x000934eb01007387 */ /* 0x0001e20000100800 */
[----:B-1----:R-:W-:-:S02]  /*11760*/  PRMT R160, RZ, 0x7610, R160 ;  /* 0x00007610ffa07816 */ /* 0x002fc400000000a0 */
[----:B------:R-:W-:-:S04]  /*11770*/  PRMT R161, RZ, 0x7610, R161 ;  /* 0x00007610ffa17816 */ /* 0x000fc800000000a1 */
[----:B------:R1:W2:Y:S04]  /*11780*/  @!P0 LDG.E.U8 R160, desc[UR22][R158.64] ;  /* 0x000000169ea08981 */ /* 0x0002a8000c1e1100 */
[----:B0-----:R-:W3:Y:S04]  /*11790*/  LDL.LU R235, [R1+0x1a0] ;  /* 0x0001a00001eb7983 */ /* 0x001ee80000300800 */
[----:B------:R0:W-:Y:S04]  /*117a0*/  STL [R1+0x940], R228 ;  /* 0x000940e401007387 */ /* 0x0001e80000100800 */
[----:B0-----:R-:W4:Y:S04]  /*117b0*/  LDL.LU R228, [R1+0x1a4] ;  /* 0x0001a40001e47983 */ /* 0x001f280000300800 */
[----:B------:R0:W-:Y:S04]  /*117c0*/  STL [R1+0x93c], R251 ;  /* 0x00093cfb01007387 */ /* 0x0001e80000100800 */
[----:B0-----:R-:W2:Y:S04]  /*117d0*/  LDL.LU R251, [R1+0x1c0] ;  /* 0x0001c00001fb7983 */ /* 0x001ea80000300800 */
[----:B------:R0:W-:Y:S04]  /*117e0*/  STL [R1+0x948], R244 ;  /* 0x000948f401007387 */ /* 0x0001e80000100800 */
[----:B0-----:R-:W3:Y:S04]  /*117f0*/  LDL.LU R244, [R1+0x1c4] ;  /* 0x0001c40001f47983 */ /* 0x001ee80000300800 */
[----:B------:R0:W-:Y:S01]  /*11800*/  STL [R1+0x944], R213 ;  /* 0x000944d501007387 */ /* 0x0001e20000100800 */
[----:B-1----:R-:W-:-:S03]  /*11810*/  @!P0 IMAD.MOV.U32 R158, RZ, RZ, R224 ;  /* 0x000000ffff9e8224 */ /* 0x002fc600078e00e0 */
[----:B0-----:R-:W4:Y:S04]  /*11820*/  LDL.LU R213, [R1+0x1e0] ;  /* 0x0001e00001d57983 */ /* 0x001f280000300800 */
[----:B------:R0:W-:Y:S01]  /*11830*/  STL [R1+0x950], R248 ;  /* 0x000950f801007387 */ /* 0x0001e20000100800 */
[----:B------:R-:W-:-:S05]  /*11840*/  @!P0 IMAD.MOV.U32 R159, RZ, RZ, R223 ;  /* 0x000000ffff9f8224 */ /* 0x000fca00078e00df */
[----:B------:R1:W2:Y:S04]  /*11850*/  @!P0 LDG.E.U8 R161, desc[UR22][R158.64] ;  /* 0x000000169ea18981 */ /* 0x0002a8000c1e1100 */
[----:B0-----:R-:W3:Y:S04]  /*11860*/  LDL.LU R248, [R1+0x1e4] ;  /* 0x0001e40001f87983 */ /* 0x001ee80000300800 */
[----:B------:R0:W-:Y:S04]  /*11870*/  STL [R1+0x94c], R247 ;  /* 0x00094cf701007387 */ /* 0x0001e80000100800 */
[----:B0-----:R-:W4:Y:S04]  /*11880*/  LDL.LU R247, [R1+0x200] ;  /* 0x0002000001f77983 */ /* 0x001f280000300800 */
[----:B------:R0:W-:Y:S01]  /*11890*/  STL [R1+0x958], R240 ;  /* 0x000958f001007387 */ /* 0x0001e20000100800 */
[----:B-1----:R-:W-:-:S06]  /*118a0*/  PRMT R158, RZ, 0x7610, R158 ;  /* 0x00007610ff9e7816 */ /* 0x002fcc000000009e */
        /* <DEDUP_REMOVED lines=16> */
[----:B------:R-:W1:Y:S04]  /*119b0*/  LDL R156, [R1+0x540] ;  /* 0x00054000019c7983 */ /* 0x000e680000100800 */
[----:B------:R-:W1:Y:S04]  /*119c0*/  LDL R157, [R1+0x544] ;  /* 0x00054400019d7983 */ /* 0x000e680000100800 */
[----:B------:R0:W-:Y:S02]  /*119d0*/  STS.U8 [R9+UR6+0x6800], R155 ;  /* 0x0068009b09007988 */ /* 0x0001e40008000006 */
[----:B0-----:R-:W-:-:S02]  /*119e0*/  PRMT R155, RZ, 0x7610, R155 ;  /* 0x00007610ff9b7816 */ /* 0x001fc4000000009b */
[----:B------:R0:W-:Y:S04]  /*119f0*/  STS.U8 [R9+UR6+0x6c00], R153 ;  /* 0x006c009909007988 */ /* 0x0001e80008000006 */
[----:B------:R0:W-:Y:S04]  /*11a00*/  STS.U8 [R9+UR6+0x7000], R152 ;  /* 0x0070009809007988 */ /* 0x0001e80008000006 */
[----:B0-----:R-:W2:Y:S04]  /*11a10*/  LDL R153, [R1+0x304] ;  /* 0x0003040001997983 */ /* 0x001ea80000100800 */
[----:B------:R-:W2:Y:S01]  /*11a20*/  LDL R152, [R1+0x300] ;  /* 0x0003000001987983 */ /* 0x000ea20000100800 */
[----:B-1----:R-:W-:-:S04]  /*11a30*/  @!P0 LOP3.LUT R157, R157, R156, RZ, 0x3c, !PT ;  /* 0x0000009c9d9d8212 */ /* 0x002fc800078e3cff */
[----:B------:R-:W-:-:S04]  /*11a40*/  @!P0 LOP3.LUT R156, R157, R156, RZ, 0x3c, !PT ;  /* 0x0000009c9d9c8212 */ /* 0x000fc800078e3cff */
[----:B------:R-:W-:-:S05]  /*11a50*/  @!P0 LOP3.LUT R157, R157, R156, RZ, 0x3c, !PT ;  /* 0x0000009c9d9d8212 */ /* 0x000fca00078e3cff */
[----:B------:R0:W3:Y:S04]  /*11a60*/  @!P0 LDG.E.U8 R155, desc[UR22][R156.64] ;  /* 0x000000169c9b8981 */ /* 0x0000e8000c1e1100 */
        /* <DEDUP_REMOVED lines=8> */
[----:B-1----:R-:W4:Y:S04]  /*11af0*/  LDL R23, [R1+0x2c4] ;  /* 0x0002c40001177983 */ /* 0x002f280000100800 */
[----:B--2---:R-:W4:Y:S01]  /*11b00*/  LDL R22, [R1+0x2c0] ;  /* 0x0002c00001167983 */ /* 0x004f220000100800 */
        /* <DEDUP_REMOVED lines=9> */
[----:B----4-:R-:W-:-:S04]  /*11ba0*/  @!P0 LOP3.LUT R23, R23, R22, RZ, 0x3c, !PT ;  /* 0x0000001617178212 */ /* 0x010fc800078e3cff */
[----:B------:R-:W-:-:S04]  /*11bb0*/  @!P0 LOP3.LUT R22, R23, R22, RZ, 0x3c, !PT ;  /* 0x0000001617168212 */ /* 0x000fc800078e3cff */
[----:B------:R-:W-:Y:S01]  /*11bc0*/  @!P0 LOP3.LUT R23, R23, R22, RZ, 0x3c, !PT ;  /* 0x0000001617178212 */ /* 0x000fe200078e3cff */
[----:B------:R-:W-:Y:S01]  /*11bd0*/  STS.U8 [R9+UR6+0x7c00], R21 ;  /* 0x007c001509007988 */ /* 0x000fe20008000006 */
[----:B0-----:R-:W-:-:S04]  /*11be0*/  @!P0 LOP3.LUT R153, R153, R152, RZ, 0x3c, !PT ;  /* 0x0000009899998212 */ /* 0x001fc800078e3cff */
[----:B------:R-:W-:-:S04]  /*11bf0*/  @!P0 LOP3.LUT R152, R153, R152, RZ, 0x3c, !PT ;  /* 0x0000009899988212 */ /* 0x000fc800078e3cff */
[----:B------:R-:W-:-:S05]  /*11c00*/  @!P0 LOP3.LUT R153, R153, R152, RZ, 0x3c, !PT ;  /* 0x0000009899998212 */ /* 0x000fca00078e3cff */
[----:B------:R0:W4:Y:S02]  /*11c10*/  @!P0 LDG.E.U8 R157, desc[UR22][R152.64] ;  /* 0x00000016989d8981 */ /* 0x000124000c1e1100 */
[----:B0-----:R-:W-:-:S06]  /*11c20*/  PRMT R152, RZ, 0x7610, R152 ;  /* 0x00007610ff987816 */ /* 0x001fcc0000000098 */
[----:B------:R0:W4:Y:S04]  /*11c30*/  @!P0 LDG.E.U8 R152, desc[UR22][R22.64] ;  /* 0x0000001616988981 */ /* 0x000128000c1e1100 */
[----:B------:R-:W0:Y:S04]  /*11c40*/  LDL R22, [R1+0x2a0] ;  /* 0x0002a00001167983 */ /* 0x000e280000100800 */
[----:B------:R-:W0:Y:S04]  /*11c50*/  LDL R23, [R1+0x2a4] ;  /* 0x0002a40001177983 */ /* 0x000e280000100800 */
[----:B------:R1:W-:Y:S04]  /*11c60*/  STL [R1+0x974], R9 ;  /* 0x0009740901007387 */ /* 0x0003e80000100800 */
[----:B-1----:R-:W3:Y:S01]  /*11c70*/  LDL.LU R9, [R1+0x284] ;  /* 0x0002840001097983 */ /* 0x002ee20000300800 */
[----:B------:R-:W-:-:S04]  /*11c80*/  LOP3.LUT P1, RZ, R221, 0x80, RZ, 0xc0, !PT ;  /* 0x00000080ddff7812 */ /* 0x000fc8000782c0ff */
[----:B------:R-:W-:Y:S02]  /*11c90*/  SEL R21, RZ, 0x90, !P1 ;  /* 0x00000090ff157807 */ /* 0x000fe40004800000 */
[----:B------:R-:W-:Y:S02]  /*11ca0*/  PRMT R153, RZ, 0x7610, R153 ;  /* 0x00007610ff997816 */ /* 0x000fe40000000099 */
[----:B------:R-:W-:Y:S02]  /*11cb0*/  LOP3.LUT R21, R21, 0x7f, R221, 0x78, !PT ;  /* 0x0000007f15157812 */ /* 0x000fe400078e78dd */
[----:B------:R-:W2:Y:S02]  /*11cc0*/  LDL.LU R221, [R1+0x978] ;  /* 0x0009780001dd7983 */ /* 0x000ea40000300800 */
[----:B------:R-:W-:-:S05]  /*11cd0*/  LOP3.LUT R21, R21, 0x20, RZ, 0x3c, !PT ;  /* 0x0000002015157812 */ /* 0x000fca00078e3cff */
[----:B------:R1:W-:Y:S02]  /*11ce0*/  STS.U8 [R21+UR6+0x100], R20 ;  /* 0x0001001415007988 */ /* 0x0003e40008000006 */
[----:B-1----:R-:W-:Y:S01]  /*11cf0*/  @!P0 IMAD.MOV.U32 R21, RZ, RZ, R215 ;  /* 0x000000ffff158224 */ /* 0x002fe200078e00d7 */
[----:B0-----:R-:W-:-:S04]  /*11d00*/  @!P0 LOP3.LUT R23, R23, R22, RZ, 0x3c, !PT ;  /* 0x0000001617178212 */ /* 0x001fc800078e3cff */
[----:B------:R-:W-:-:S04]  /*11d10*/  @!P0 LOP3.LUT R22, R23, R22, RZ, 0x3c, !PT ;  /* 0x0000001617168212 */ /* 0x000fc800078e3cff */
[----:B------:R-:W-:-:S05]  /*11d20*/  @!P0 LOP3.LUT R23, R23, R22, RZ, 0x3c, !PT ;  /* 0x0000001617178212 */ /* 0x000fca00078e3cff */
[----:B------:R0:W4:Y:S01]  /*11d30*/  @!P0 LDG.E.U8 R153, desc[UR22][R22.64] ;  /* 0x0000001616998981 */ /* 0x000122000c1e1100 */
[----:B---3--:R-:W-:Y:S01]  /*11d40*/  @!P0 IMAD.MOV.U32 R20, RZ, RZ, R9 ;  /* 0x000000ffff148224 */ /* 0x008fe200078e0009 */
[----:B0-----:R-:W-:-:S06]  /*11d50*/  PRMT R22, RZ, 0x7610, R22 ;  /* 0x00007610ff167816 */ /* 0x001fcc0000000016 */
[----:B------:R0:W3:Y:S02]  /*11d60*/  @!P0 LDG.E.U8 R22, desc[UR22][R20.64] ;  /* 0x0000001614168981 */ /* 0x0000e4000c1e1100 */
[----:B0-----:R-:W0:Y:S01]  /*11d70*/  S2R R21, SR_TID.X ;  /* 0x0000000000157919 */ /* 0x001e220000002100 */
[----:B------:R-:W-:Y:S02]  /*11d80*/  PRMT R23, RZ, 0x7610, R23 ;  /* 0x00007610ff177816 */ /* 0x000fe40000000017 */
[----:B0-----:R-:W-:-:S04]  /*11d90*/  LOP3.LUT P1, RZ, R21, 0x80, RZ, 0xc0, !PT ;  /* 0x0000008015ff7812 */ /* 0x001fc8000782c0ff */
[----:B------:R-:W-:-:S04]  /*11da0*/  SEL R20, RZ, 0x90, !P1 ;  /* 0x00000090ff147807 */ /* 0x000fc80004800000 */
[----:B------:R-:W-:Y:S02]  /*11db0*/  LOP3.LUT R20, R20, 0x7f, R21, 0x78, !PT ;  /* 0x0000007f14147812 */ /* 0x000fe400078e7815 */
[----:B------:R-:W-:Y:S02]  /*11dc0*/  LOP3.LUT P1, RZ, R21, 0x80, RZ, 0xc0, !PT ;  /* 0x0000008015ff7812 */ /* 0x000fe4000782c0ff */
[----:B------:R-:W-:-:S05]  /*11dd0*/  LOP3.LUT R20, R20, 0x20, RZ, 0x3c, !PT ;  /* 0x0000002014147812 */ /* 0x000fca00078e3cff */
[----:B------:R0:W-:Y:S02]  /*11de0*/  STS.U8 [R20+UR6+0x500], R19 ;  /* 0x0005001314007988 */ /* 0x0001e40008000006 */
[----:B0-----:R-:W-:Y:S01]  /*11df0*/  SEL R19, RZ, 0x90, !P1 ;  /* 0x00000090ff137807 */ /* 0x001fe20004800000 */
[----:B------:R-:W-:-:S03]  /*11e00*/  @!P0 IMAD.MOV.U32 R20, RZ, RZ, R216 ;  /* 0x000000ffff148224 */ /* 0x000fc600078e00d8 */
[----:B------:R-:W-:Y:S01]  /*11e10*/  LOP3.LUT R19, R19, 0x7f, R21, 0x78, !PT ;  /* 0x0000007f13137812 */ /* 0x000fe200078e7815 */
[----:B------:R-:W-:-:S03]  /*11e20*/  @!P0 IMAD.MOV.U32 R21, RZ, RZ, R223 ;  /* 0x000000ffff158224 */ /* 0x000fc600078e00df */
[----:B------:R-:W-:Y:S02]  /*11e30*/  LOP3.LUT R19, R19, 0x20, RZ, 0x3c, !PT ;  /* 0x0000002013137812 */ /* 0x000fe400078e3cff */
[----:B------:R0:W3:Y:S04]  /*11e40*/  @!P0 LDG.E.U8 R23, desc[UR22][R20.64] ;  /* 0x0000001614178981 */ /* 0x0000e8000c1e1100 */
[----:B------:R1:W-:Y:S01]  /*11e50*/  STS.U8 [R19+UR6+0x900], R18 ;  /* 0x0009001213007988 */ /* 0x0003e20008000006 */
[----:B0-----:R-:W-:Y:S01]  /*11e60*/  PRMT R20, RZ, 0x7610, R20 ;  /* 0x00007610ff147816 */ /* 0x001fe20000000014 */
[----:B-1----:R-:W-:Y:S02]  /*11e70*/  @!P0 IMAD.MOV.U32 R18, RZ, RZ, R224 ;  /* 0x000000ffff128224 */ /* 0x002fe400078e00e0 */
[----:B------:R-:W-:-:S05]  /*11e80*/  @!P0 IMAD.MOV.U32 R19, RZ, RZ, R231 ;  /* 0x000000ffff138224 */ /* 0x000fca00078e00e7 */
        /* <DEDUP_REMOVED lines=58> */
[----:B0-----:R-:W0:Y:S02]  /*12230*/  S2R R12, SR_TID.X ;  /* 0x00000000000c7919 */ /* 0x001e240000002100 */
[----:B0-----:R-:W-:-:S04]  /*12240*/  LOP3.LUT P1, RZ, R12, 0x80, RZ, 0xc0, !PT ;  /* 0x000000800cff7812 */ /* 0x001fc8000782c0ff */
[----:B------:R-:W-:-:S04]  /*12250*/  SEL R13, RZ, 0x90, !P1 ;  /* 0x00000090ff0d7807 */ /* 0x000fc80004800000 */
[----:B------:R-:W-:-:S04]  /*12260*/  LOP3.LUT R13, R13, 0x7f, R12, 0x78, !PT ;  /* 0x0000007f0d0d7812 */ /* 0x000fc800078e780c */
[----:B------:R-:W-:Y:S01]  /*12270*/  LOP3.LUT R13, R13, 0x20, RZ, 0x3c, !PT ;  /* 0x000000200d0d7812 */ /* 0x000fe200078e3cff */
[----:B------:R-:W-:-:S04]  /*12280*/  @!P0 IMAD.MOV.U32 R12, RZ, RZ, R214 ;  /* 0x000000ffff0c8224 */ /* 0x000fc800078e00d6 */
[----:B------:R0:W-:Y:S02]  /*12290*/  STS.U8 [R13+UR6+0x2500], R11 ;  /* 0x0025000b0d007988 */ /* 0x0001e40008000006 */
[----:B0-----:R-:W-:Y:S01]  /*122a0*/  PRMT R11, RZ, 0x7610, R11 ;  /* 0x00007610ff0b7816 */ /* 0x001fe2000000000b */
[----:B------:R-:W-:-:S05]  /*122b0*/  @!P0 IMAD.MOV.U32 R13, RZ, RZ, R4 ;  /* 0x000000ffff0d8224 */ /* 0x000fca00078e0004 */
[----:B------:R0:W3:Y:S02]  /*122c0*/  @!P0 LDG.E.U8 R11, desc[UR22][R12.64] ;  /* 0x000000160c0b8981 */ /* 0x0000e4000c1e1100 */
[----:B0-----:R-:W0:Y:S01]  /*122d0*/  S2R R12, SR_TID.X ;  /* 0x00000000000c7919 */ /* 0x001e220000002100 */
[----:B------:R-:W-:Y:S02]  /*122e0*/  PRMT R15, RZ, 0x7610, R15 ;  /* 0x00007610ff0f7816 */ /* 0x000fe4000000000f */
[----:B0-----:R-:W-:-:S04]  /*122f0*/  LOP3.LUT P1, RZ, R12, 0x80, RZ, 0xc0, !PT ;  /* 0x000000800cff7812 */ /* 0x001fc8000782c0ff */
[----:B------:R-:W-:-:S04]  /*12300*/  SEL R13, RZ, 0x90, !P1 ;  /* 0x00000090ff0d7807 */ /* 0x000fc80004800000 */
[----:B------:R-:W-:-:S04]  /*12310*/  LOP3.LUT R13, R13, 0x7f, R12, 0x78, !PT ;  /* 0x0000007f0d0d7812 */ /* 0x000fc800078e780c */
[----:B------:R-:W-:Y:S01]  /*12320*/  LOP3.LUT R13, R13, 0x20, RZ, 0x3c, !PT ;  /* 0x000000200d0d7812 */ /* 0x000fe200078e3cff */
[----:B------:R-:W-:-:S04]  /*12330*/  @!P0 IMAD.MOV.U32 R12, RZ, RZ, R241 ;  /* 0x000000ffff0c8224 */ /* 0x000fc800078e00f1 */
[----:B------:R0:W-:Y:S02]  /*12340*/  STS.U8 [R13+UR6+0x2900], R182 ;  /* 0x002900b60d007988 */ /* 0x0001e40008000006 */
[----:B0-----:R-:W-:-:S05]  /*12350*/  @!P0 IMAD.MOV.U32 R13, RZ, RZ, R249 ;  /* 0x000000ffff0d8224 */ /* 0x001fca00078e00f9 */
        /* <DEDUP_REMOVED lines=129> */
[----:B0-----:R-:W-:-:S04]  /*12b70*/  SEL R211, RZ, 0x90, !P1 ;  /* 0x00000090ffd37807 */ /* 0x001fc80004800000 */
[----:B------:R-:W-:Y:S01]  /*12b80*/  LOP3.LUT R211, R211, 0x7f, R13, 0x78, !PT ;  /* 0x0000007fd3d37812 */ /* 0x000fe200078e780d */
[----:B------:R-:W-:Y:S02]  /*12b90*/  @!P0 IMAD.MOV.U32 R12, RZ, RZ, R230 ;  /* 0x000000ffff0c8224 */ /* 0x000fe400078e00e6 */
[----:B------:R-:W-:Y:S01]  /*12ba0*/  @!P0 IMAD.MOV.U32 R13, RZ, RZ, R229 ;  /* 0x000000ffff0d8224 */ /* 0x000fe200078e00e5 */
[----:B------:R-:W-:-:S04]  /*12bb0*/  LOP3.LUT R211, R211, 0x20, RZ, 0x3c, !PT ;  /* 0x00000020d3d37812 */ /* 0x000fc800078e3cff */
[----:B------:R0:W3:Y:S04]  /*12bc0*/  @!P0 LDG.E.U8 R209, desc[UR22][R12.64] ;  /* 0x000000160cd18981 */ /* 0x0000e8000c1e1100 */
[----:B------:R1:W-:Y:S01]  /*12bd0*/  STS.U8 [R211+UR6+0x6100], R210 ;  /* 0x006100d2d3007988 */ /* 0x0003e20008000006 */
[----:B0-----:R-:W-:Y:S02]  /*12be0*/  @!P0 IMAD.MOV.U32 R12, RZ, RZ, R222 ;  /* 0x000000ffff0c8224 */ /* 0x001fe400078e00de */
[----:B--2---:R-:W-:Y:S01]  /*12bf0*/  @!P0 IMAD.MOV.U32 R13, RZ, RZ, R221 ;  /* 0x000000ffff0d8224 */ /* 0x004fe200078e00dd */
[----:B-1----:R-:W-:-:S06]  /*12c00*/  PRMT R210, RZ, 0x7610, R210 ;  /* 0x00007610ffd27816 */ /* 0x002fcc00000000d2 */
[----:B------:R0:W2:Y:S02]  /*12c10*/  @!P0 LDG.E.U8 R210, desc[UR22][R12.64] ;  /* 0x000000160cd28981 */ /* 0x0000a4000c1e1100 */
[----:B0-----:R-:W0:Y:S02]  /*12c20*/  S2R R12, SR_TID.X ;  /* 0x00000000000c7919 */ /* 0x001e240000002100 */
[----:B------:R-:W-:Y:S04]  /*12c30*/  STS.U8 [R211+UR6+0x6500], R208 ;  /* 0x006500d0d3007988 */ /* 0x000fe80008000006 */
[----:B------:R-:W-:Y:S04]  /*12c40*/  STS.U8 [R211+UR6+0x6900], R206 ;  /* 0x006900ced3007988 */ /* 0x000fe80008000006 */
[----:B------:R-:W-:Y:S04]  /*12c50*/  STS.U8 [R211+UR6+0x6d00], R205 ;  /* 0x006d00cdd3007988 */ /* 0x000fe80008000006 */
[----:B------:R-:W-:Y:S01]  /*12c60*/  STS.U8 [R211+UR6+0x7100], R202 ;  /* 0x007100cad3007988 */ /* 0x000fe20008000006 */
[----:B0-----:R-:W-:-:S04]  /*12c70*/  LOP3.LUT P0, RZ, R12, 0x80, RZ, 0xc0, !PT ;  /* 0x000000800cff7812 */ /* 0x001fc8000780c0ff */
[----:B------:R-:W-:-:S04]  /*12c80*/  SEL R13, RZ, 0x90, !P0 ;  /* 0x00000090ff0d7807 */ /* 0x000fc80004000000 */
[----:B------:R-:W-:Y:S01]  /*12c90*/  LOP3.LUT R13, R13, 0x7f, R12, 0x78, !PT ;  /* 0x0000007f0d0d7812 */ /* 0x000fe200078e780c */
[----:B------:R-:W-:Y:S03]  /*12ca0*/  STS.U8 [R211+UR6+0x7500], R201 ;  /* 0x007500c9d3007988 */ /* 0x000fe60008000006 */
[----:B------:R-:W-:Y:S01]  /*12cb0*/  LOP3.LUT R13, R13, 0x40, RZ, 0x3c, !PT ;  /* 0x000000400d0d7812 */ /* 0x000fe200078e3cff */
[----:B------:R-:W-:Y:S04]  /*12cc0*/  STS.U8 [R211+UR6+0x7900], R198 ;  /* 0x007900c6d3007988 */ /* 0x000fe80008000006 */
        /* <DEDUP_REMOVED lines=30> */
[----:B------:R0:W-:Y:S04]  /*12eb0*/  STS.U8 [R13+UR6+0x7600], R160 ;  /* 0x007600a00d007988 */ /* 0x0001e80008000006 */
[----:B------:R-:W-:Y:S04]  /*12ec0*/  STS.U8 [R13+UR6+0x7a00], R161 ;  /* 0x007a00a10d007988 */ /* 0x000fe80008000006 */
[----:B0-----:R-:W2:Y:S04]  /*12ed0*/  LDL R160, [R1+0x570] ;  /* 0x0005700001a07983 */ /* 0x001ea80000100800 */
[----:B------:R-:W2:Y:S04]  /*12ee0*/  LDL.LU R12, [R1+0x350] ;  /* 0x00035000010c7983 */ /* 0x000ea80000300800 */
[----:B------:R0:W-:Y:S04]  /*12ef0*/  STS.U8 [R13+UR6+0x7e00], R158 ;  /* 0x007e009e0d007988 */ /* 0x0001e80008000006 */
[----:B------:R-:W2:Y:S04]  /*12f00*/  LDL.LU R188, [R1+0x534] ;  /* 0x0005340001bc7983 */ /* 0x000ea80000300800 */
[----:B0-----:R-:W2:Y:S01]  /*12f10*/  LDL.LU R13, [R1+0x530] ;  /* 0x00053000010d7983 */ /* 0x001ea20000300800 */
[----:B------:R-:W0:Y:S03]  /*12f20*/  S2R R211, SR_TID.X ;  /* 0x0000000000d37919 */ /* 0x000e260000002100 */
[----:B------:R-:W2:Y:S01]  /*12f30*/  LDL.LU R193, [R1+0x52c] ;  /* 0x00052c0001c17983 */ /* 0x000ea20000300800 */
[----:B0-----:R-:W-:-:S04]  /*12f40*/  LOP3.LUT P0, RZ, R211, 0x80, RZ, 0xc0, !PT ;  /* 0x00000080d3ff7812 */ /* 0x001fc8000780c0ff */
[----:B------:R-:W-:-:S04]  /*12f50*/  SEL R198, RZ, 0x90, !P0 ;  /* 0x00000090ffc67807 */ /* 0x000fc80004000000 */
[----:B------:R-:W-:-:S04]  /*12f60*/  LOP3.LUT R198, R198, 0x7f, R211, 0x78, !PT ;  /* 0x0000007fc6c67812 */ /* 0x000fc800078e78d3 */
[----:B------:R-:W-:-:S05]  /*12f70*/  LOP3.LUT R198, R198, 0x60, RZ, 0x3c, !PT ;  /* 0x00000060c6c67812 */ /* 0x000fca00078e3cff */
[----:B------:R-:W-:Y:S04]  /*12f80*/  STS.U8 [R198+UR6+0x7f00], R154 ;  /* 0x007f009ac6007988 */ /* 0x000fe80008000006 */
[----:B------:R-:W-:Y:S04]  /*12f90*/  STS.U8 [R198+UR6+0x300], R155 ;  /* 0x0003009bc6007988 */ /* 0x000fe80008000006 */
[----:B------:R-:W-:Y:S04]  /*12fa0*/  STS.U8 [R198+UR6+0x700], R159 ;  /* 0x0007009fc6007988 */ /* 0x000fe80008000006 */
[----:B------:R-:W-:Y:S04]  /*12fb0*/  STS.U8 [R198+UR6+0xb00], R156 ;  /* 0x000b009cc6007988 */ /* 0x000fe80008000006 */
[----:B----4-:R-:W-:Y:S04]  /*12fc0*/  STS.U8 [R198+UR6+0xf00], R157 ;  /* 0x000f009dc6007988 */ /* 0x010fe80008000006 */
[----:B------:R-:W-:Y:S04]  /*12fd0*/  STS.U8 [R198+UR6+0x1300], R152 ;  /* 0x00130098c6007988 */ /* 0x000fe80008000006 */
[----:B------:R-:W-:Y:S04]  /*12fe0*/  STS.U8 [R198+UR6+0x1700], R153 ;  /* 0x00170099c6007988 */ /* 0x000fe80008000006 */
[----:B---3--:R-:W-:Y:S04]  /*12ff0*/  STS.U8 [R198+UR6+0x1b00], R22 ;  /* 0x001b0016c6007988 */ /* 0x008fe80008000006 */
        /* <DEDUP_REMOVED lines=23> */
[----:B--2---:R0:W-:Y:S01]  /*13170*/  STS.U8 [R198+UR6+0x7b00], R210 ;  /* 0x007b00d2c6007988 */ /* 0x0041e20008000006 */
[----:B------:R1:W-:Y:S06]  /*13180*/  MEMBAR.ALL.CTA ;  /* 0x0000000000007992 */ /* 0x0003ec0000008000 */
[----:B-1----:R-:W1:Y:S04]  /*13190*/  FENCE.VIEW.ASYNC.S ;  /* 0x00000000000073c6 */ /* 0x002e680000000000 */
[----:B0-----:R-:W2:Y:S04]  /*131a0*/  LDL.LU R198, [R1+0x528] ;  /* 0x0005280001c67983 */ /* 0x001ea80000300800 */
[----:B------:R-:W3:Y:S04]  /*131b0*/  LDL.LU R201, [R1+0x520] ;  /* 0x0005200001c97983 */ /* 0x000ee80000300800 */
[----:B------:R-:W4:Y:S04]  /*131c0*/  LDL.LU R190, [R1+0x344] ;  /* 0x0003440001be7983 */ /* 0x000f280000300800 */
        /* <DEDUP_REMOVED lines=8> */
[----:B------:R-:W4:Y:S01]  /*13250*/  LDL.LU R196, [R1+0x4f8] ;  /* 0x0004f80001c47983 */ /* 0x000f220000300800 */
[----:B-1----:R-:W-:Y:S01]  /*13260*/  BAR.SYNC.DEFER_BLOCKING 0x0 ;  /* 0x0000000000007b1d */ /* 0x002fe20000010000 */
[----:B------:R-:W-:-:S05]  /*13270*/  IADD3 R12, P1, R12, UR7, RZ ;  /* 0x000000070c0c7c10 */ /* 0x000fca000ff3e0ff */
[----:B------:R0:W-:Y:S01]  /*13280*/  STL [R1+0x350], R12 ;  /* 0x0003500c01007387 */ /* 0x0001e20000100800 */
[----:B------:R-:W-:-:S03]  /*13290*/  IADD3 R13, P3, R13, UR7, RZ ;  /* 0x000000070d0d7c10 */ /* 0x000fc6000ff7e0ff */
[----:B0-----:R-:W4:Y:S04]  /*132a0*/  LDL.LU R12, [R1+0x51c] ;  /* 0x00051c00010c7983 */ /* 0x001f280000300800 */
[----:B------:R0:W-:Y:S04]  /*132b0*/  STL [R1+0x530], R13 ;  /* 0x0005300d01007387 */ /* 0x0001e80000100800 */
[----:B0-----:R-:W4:Y:S01]  /*132c0*/  LDL.LU R13, [R1+0x4f0] ;  /* 0x0004f000010d7983 */ /* 0x001f220000300800 */
[----:B------:R-:W-:Y:S02]  /*132d0*/  IADD3 R188, P4, R188, UR7, RZ ;  /* 0x00000007bcbc7c10 */ /* 0x000fe4000ff9e0ff */
[----:B------:R-:W-:-:S03]  /*132e0*/  IADD3 R193, P6, R193, UR7, RZ ;  /* 0x00000007c1c17c10 */ /* 0x000fc6000ffde0ff */
[----:B------:R0:W-:Y:S04]  /*132f0*/  STL [R1+0x534], R188 ;  /* 0x000534bc01007387 */ /* 0x0001e80000100800 */
[----:B------:R-:W4:Y:S04]  /*13300*/  LDL.LU R212, [R1+0x514] ;  /* 0x0005140001d47983 */ /* 0x000f280000300800 */
[----:B0-----:R-:W4:Y:S04]  /*13310*/  LDL.LU R188, [R1+0x4e8] ;  /* 0x0004e80001bc7983 */ /* 0x001f280000300800 */
[----:B------:R-:W-:Y:S01]  /*13320*/  STL [R1+0x52c], R193 ;  /* 0x00052cc101007387 */ /* 0x000fe20000100800 */
[----:B--2---:R-:W-:-:S02]  /*13330*/  IADD3 R198, P5, R198, UR7, RZ ;  /* 0x00000007c6c67c10 */ /* 0x004fc4000ffbe0ff */
[----:B---3--:R-:W-:-:S03]  /*13340*/  IADD3 R201, P2, R201, UR7, RZ ;  /* 0x00000007c9c97c10 */ /* 0x008fc6000ff5e0ff */
[----:B------:R0:W-:Y:S01]  /*13350*/  STL [R1+0x528], R198 ;  /* 0x000528c601007387 */ /* 0x0001e20000100800 */
[----:B----4-:R-:W-:-:S03]  /*13360*/  IADD3.X R190, R190, UR30, RZ, P1, !PT ;  /* 0x0000001ebebe7c10 */ /* 0x010fc60008ffe4ff */
[----:B0-----:R-:W2:Y:S01]  /*13370*/  LDL.LU R198, [R1+0x50c] ;  /* 0x00050c0001c67983 */ /* 0x001ea20000300800 */
[----:B------:R-:W-:-:S03]  /*13380*/  IADD3.X R211, R211, UR30, RZ, P4, !PT ;  /* 0x0000001ed3d37c10 */ /* 0x000fc6000a7fe4ff */
[----:B------:R-:W3:Y:S04]  /*13390*/  LDL.LU R183, [R1+0x4e0] ;  /* 0x0004e00001b77983 */ /* 0x000ee80000300800 */
[----:B------:R-:W4:Y:S04]  /*133a0*/  LDL.LU R193, [R1+0x504] ;  /* 0x0005040001c17983 */ /* 0x000f280000300800 */
[----:B------:R0:W-:Y:S01]  /*133b0*/  STL [R1+0x520], R201 ;  /* 0x000520c901007387 */ /* 0x0001e20000100800 */
[----:B------:R-:W-:-:S03]  /*133c0*/  IADD3 R185, P1, R185, UR7, RZ ;  /* 0x00000007b9b97c10 */ /* 0x000fc6000ff3e0ff */
[----:B0-----:R-:W4:Y:S04]  /*133d0*/  LDL.LU R201, [R1+0x4d8] ;  /* 0x0004d80001c97983 */ /* 0x001f280000300800 */
[----:B------:R0:W-:Y:S04]  /*133e0*/  STL [R1+0x34c], R211 ;  /* 0x00034cd301007387 */ /* 0x0001e80000100800 */
[----:B------:R-:W-:Y:S01]  /*133f0*/  STL [R1+0x344], R190 ;  /* 0x000344be01007387 */ /* 0x000fe20000100800 */
[----:B------:R-:W-:-:S03]  /*13400*/  IADD3 R202, P4, R202, UR7, RZ ;  /* 0x00000007caca7c10 */ /* 0x000fc6000ff9e0ff */
[----:B0-----:R-:W4:Y:S01]  /*13410*/  LDL.LU R211, [R1+0x4fc] ;  /* 0x0004fc0001d37983 */ /* 0x001f220000300800 */
[----:B------:R-:W-:Y:S02]  /*13420*/  IADD3.X R186, R186, UR30, RZ, P3, !PT ;  /* 0x0000001ebaba7c10 */ /* 0x000fe40009ffe4ff */
[----:B------:R-:W-:Y:S01]  /*13430*/  IADD3 R195, P3, R195, UR7, RZ ;  /* 0x00000007c3c37c10 */ /* 0x000fe2000ff7e0ff */
[----:B------:R-:W-:Y:S01]  /*13440*/  STL [R1+0x518], R185 ;  /* 0x000518b901007387 */ /* 0x000fe20000100800 */
[----:B------:R-:W-:-:S03]  /*13450*/  IADD3.X R205, R205, UR30, RZ, P6, !PT ;  /* 0x0000001ecdcd7c10 */ /* 0x000fc6000b7fe4ff */
[----:B------:R0:W-:Y:S01]  /*13460*/  STL [R1+0x510], R202 ;  /* 0x000510ca01007387 */ /* 0x0001e20000100800 */
[----:B------:R-:W-:-:S03]  /*13470*/  IADD3 R206, P6, R206, UR7, RZ ;  /* 0x00000007cece7c10 */ /* 0x000fc6000ffde0ff */
[----:B0-----:R-:W4:Y:S04]  /*13480*/  LDL.LU R202, [R1+0x4d0] ;  /* 0x0004d00001ca7983 */ /* 0x001f280000300800 */
[----:B------:R-:W4:Y:S04]  /*13490*/  LDL.LU R185, [R1+0x4f4] ;  /* 0x0004f40001b97983 */ /* 0x000f280000300800 */
[----:B------:R0:W-:Y:S01]  /*134a0*/  STL [R1+0x348], R186 ;  /* 0x000348ba01007387 */ /* 0x0001e20000100800 */
[----:B------:R-:W-:-:S03]  /*134b0*/  IADD3.X R208, R208, UR30, RZ, P5, !PT ;  /* 0x0000001ed0d07c10 */ /* 0x000fc6000affe4ff */
[----:B0-----:R-:W4:Y:S04]  /*134c0*/  LDL.LU R186, [R1+0x4c8] ;  /* 0x0004c80001ba7983 */ /* 0x001f280000300800 */
[----:B------:R-:W-:Y:S04]  /*134d0*/  STL [R1+0x508], R195 ;  /* 0x000508c301007387 */ /* 0x000fe80000100800 */
[----:B------:R0:W-:Y:S01]  /*134e0*/  STL [R1+0x340], R205 ;  /* 0x000340cd01007387 */ /* 0x0001e20000100800 */
[----:B------:R-:W-:-:S03]  /*134f0*/  IADD3 R196, P5, R196, UR7, RZ ;  /* 0x00000007c4c47c10 */ /* 0x000fc6000ffbe0ff */
[----:B0-----:R-:W4:Y:S04]  /*13500*/  LDL.LU R205, [R1+0x4ec] ;  /* 0x0004ec0001cd7983 */ /* 0x001f280000300800 */
[----:B------:R0:W-:Y:S04]  /*13510*/  STL [R1+0x500], R206 ;  /* 0x000500ce01007387 */ /* 0x0001e80000100800 */
[----:B0-----:R-:W4:Y:S04]  /*13520*/  LDL.LU R206, [R1+0x4c0] ;  /* 0x0004c00001ce7983 */ /* 0x001f280000300800 */
[----:B------:R0:W-:Y:S01]  /*13530*/  STL [R1+0x524], R208 ;  /* 0x000524d001007387 */ /* 0x0001e20000100800 */
[----:B------:R-:W-:-:S03]  /*13540*/  IADD3.X R12, R12, UR30, RZ, P2, !PT ;  /* 0x0000001e0c0c7c10 */ /* 0x000fc600097fe4ff */
[----:B0-----:R-:W4:Y:S04]  /*13550*/  LDL.LU R208, [R1+0x4e4] ;  /* 0x0004e40001d07983 */ /* 0x001f280000300800 */
[----:B------:R0:W-:Y:S01]  /*13560*/  STL [R1+0x4f8], R196 ;  /* 0x0004f8c401007387 */ /* 0x0001e20000100800 */
[----:B------:R-:W-:-:S03]  /*13570*/  IADD3 R13, P2, R13, UR7, RZ ;  /* 0x000000070d0d7c10 */ /* 0x000fc6000ff5e0ff */
[----:B0-----:R-:W4:Y:S04]  /*13580*/  LDL.LU R196, [R1+0x4b8] ;  /* 0x0004b80001c47983 */ /* 0x001f280000300800 */
[----:B------:R-:W4:Y:S04]  /*13590*/  LDL.LU R195, [R1+0x4dc] ;  /* 0x0004dc0001c37983 */ /* 0x000f280000300800 */
[----:B------:R0:W-:Y:S04]  /*135a0*/  STL [R1+0x51c], R12 ;  /* 0x00051c0c01007387 */ /* 0x0001e80000100800 */
[----:B0-----:R-:W4:Y:S04]  /*135b0*/  LDL.LU R12, [R1+0x4b0] ;  /* 0x0004b000010c7983 */ /* 0x001f280000300800 */
[----:B------:R0:W-:Y:S04]  /*135c0*/  STL [R1+0x4f0], R13 ;  /* 0x0004f00d01007387 */ /* 0x0001e80000100800 */
[----:B0-----:R-:W4:Y:S01]  /*135d0*/  LDL.LU R13, [R1+0x4d4] ;  /* 0x0004d400010d7983 */ /* 0x001f220000300800 */
[----:B------:R-:W-:-:S02]  /*135e0*/  IADD3.X R212, R212, UR30, RZ, P1, !PT ;  /* 0x0000001ed4d47c10 */ /* 0x000fc40008ffe4ff */
[----:B------:R-:W-:-:S05]  /*135f0*/  IADD3 R188, P1, R188, UR7, RZ ;  /* 0x00000007bcbc7c10 */ /* 0x000fca000ff3e0ff */
[----:B------:R0:W-:Y:S04]  /*13600*/  STL [R1+0x4e8], R188 ;  /* 0x0004e8bc01007387 */ /* 0x0001e80000100800 */
[----:B0-----:R-:W4:Y:S04]  /*13610*/  LDL.LU R188, [R1+0x4a8] ;  /* 0x0004a80001bc7983 */ /* 0x001f280000300800 */
[----:B------:R-:W-:Y:S01]  /*13620*/  STL [R1+0x514], R212 ;  /* 0x000514d401007387 */ /* 0x000fe20000100800 */
[----:B--2---:R-:W-:Y:S02]  /*13630*/  IADD3.X R198, R198, UR30, RZ, P4, !PT ;  /* 0x0000001ec6c67c10 */ /* 0x004fe4000a7fe4ff */
[----:B---3--:R-:W-:-:S03]  /*13640*/  IADD3 R183, P4, R183, UR7, RZ ;  /* 0x00000007b7b77c10 */ /* 0x008fc6000ff9e0ff */
[----:B------:R0:W-:Y:S01]  /*13650*/  STL [R1+0x50c], R198 ;  /* 0x00050cc601007387 */ /* 0x0001e20000100800 */
[----:B----4-:R-:W-:-:S03]  /*13660*/  IADD3.X R193, R193, UR30, RZ, P3, !PT ;  /* 0x0000001ec1c17c10 */ /* 0x010fc60009ffe4ff */
[----:B0-----:R-:W2:Y:S04]  /*13670*/  LDL.LU R198, [R1+0x4cc] ;  /* 0x0004cc0001c67983 */ /* 0x001ea80000300800 */
[----:B------:R-:W3:Y:S01]  /*13680*/  LDL.LU R212, [R1+0x4a0] ;  /* 0x0004a00001d47983 */ /* 0x000ee20000300800 */
[----:B------:R-:W-:-:S03]  /*13690*/  IADD3 R201, P3, R201, UR7, RZ ;  /* 0x00000007c9c97c10 */ /* 0x000fc6000ff7e0ff */
[----:B------:R0:W-:Y:S04]  /*136a0*/  STL [R1+0x4e0], R183 ;  /* 0x0004e0b701007387 */ /* 0x0001e80000100800 */
[----:B0-----:R-:W4:Y:S04]  /*136b0*/  LDL.LU R183, [R1+0x4c4] ;  /* 0x0004c40001b77983 */ /* 0x001f280000300800 */
[----:B------:R-:W-:Y:S01]  /*136c0*/  STL [R1+0x504], R193 ;  /* 0x000504c101007387 */ /* 0x000fe20000100800 */
[----:B------:R-:W-:-:S03]  /*136d0*/  IADD3.X R211, R211, UR30, RZ, P6, !PT ;  /* 0x0000001ed3d37c10 */ /* 0x000fc6000b7fe4ff */
[----:B------:R0:W-:Y:S04]  /*136e0*/  STL [R1+0x4d8], R201 ;  /* 0x0004d8c901007387 */ /* 0x0001e80000100800 */
[----:B0-----:R-:W4:Y:S04]  /*136f0*/  LDL.LU R201, [R1+0x498] ;  /* 0x0004980001c97983 */ /* 0x001f280000300800 */
[----:B------:R0:W-:Y:S01]  /*13700*/  STL [R1+0x4fc], R211 ;  /* 0x0004fcd301007387 */ /* 0x0001e20000100800 */
[----:B------:R-:W-:Y:S02]  /*13710*/  IADD3 R202, P6, R202, UR7, RZ ;  /* 0x00000007caca7c10 */ /* 0x000fe4000ffde0ff */
[----:B------:R-:W-:Y:S01]  /*13720*/  IADD3.X R185, R185, UR30, RZ, P5, !PT ;  /* 0x0000001eb9b97c10 */ /* 0x000fe2000affe4ff */
[----:B0-----:R-:W4:Y:S04]  /*13730*/  LDL.LU R211, [R1+0x4bc] ;  /* 0x0004bc0001d37983 */ /* 0x001f280000300800 */
[----:B------:R-:W4:Y:S01]  /*13740*/  LDL.LU R193, [R1+0x490] ;  /* 0x0004900001c17983 */ /* 0x000f220000300800 */
[----:B------:R-:W-:-:S03]  /*13750*/  IADD3 R186, P5, R186, UR7, RZ ;  /* 0x00000007baba7c10 */ /* 0x000fc6000ffbe0ff */
[----:B------:R0:W-:Y:S04]  /*13760*/  STL [R1+0x4d0], R202 ;  /* 0x0004d0ca01007387 */ /* 0x0001e80000100800 */
[----:B0-----:R-:W4:Y:S04]  /*13770*/  LDL.LU R202, [R1+0x4b4] ;  /* 0x0004b40001ca7983 */ /* 0x001f280000300800 */
[----:B------:R0:W-:Y:S01]  /*13780*/  STL [R1+0x4c8], R186 ;  /* 0x0004c8ba01007387 */ /* 0x0001e20000100800 */
[----:B------:R-:W-:-:S03]  /*13790*/  IADD3.X R205, R205, UR30, RZ, P2, !PT ;  /* 0x0000001ecdcd7c10 */ /* 0x000fc600097fe4ff */
[----:B0-----:R-:W4:Y:S04]  /*137a0*/  LDL.LU R186, [R1+0x488] ;  /* 0x0004880001ba7983 */ /* 0x001f280000300800 */
[----:B------:R-:W-:Y:S01]  /*137b0*/  STL [R1+0x4f4], R185 ;  /* 0x0004f4b901007387 */ /* 0x000fe20000100800 */
[----:B------:R-:W-:-:S03]  /*137c0*/  IADD3 R206, P2, R206, UR7, RZ ;  /* 0x00000007cece7c10 */ /* 0x000fc6000ff5e0ff */
[----:B------:R0:W-:Y:S04]  /*137d0*/  STL [R1+0x4ec], R205 ;  /* 0x0004eccd01007387 */ /* 0x0001e80000100800 */
[----:B0-----:R-:W4:Y:S01]  /*137e0*/  LDL.LU R205, [R1+0x4ac] ;  /* 0x0004ac0001cd7983 */ /* 0x001f220000300800 */
[----:B------:R-:W-:-:S03]  /*137f0*/  IADD3.X R208, R208, UR30, RZ, P1, !PT ;  /* 0x0000001ed0d07c10 */ /* 0x000fc60008ffe4ff */
[----:B------:R0:W-:Y:S04]  /*13800*/  STL [R1+0x4c0], R206 ;  /* 0x0004c0ce01007387 */ /* 0x0001e80000100800 */
[----:B0-----:R-:W4:Y:S01]  /*13810*/  LDL.LU R206, [R1+0x480] ;  /* 0x0004800001ce7983 */ /* 0x001f220000300800 */
[----:B------:R-:W-:-:S03]  /*13820*/  IADD3 R196, P1, R196, UR7, RZ ;  /* 0x00000007c4c47c10 */ /* 0x000fc6000ff3e0ff */
[----:B------:R0:W-:Y:S01]  /*13830*/  STL [R1+0x4e4], R208 ;  /* 0x0004e4d001007387 */ /* 0x0001e20000100800 */
[----:B------:R-:W-:-:S03]  /*13840*/  IADD3.X R195, R195, UR30, RZ, P4, !PT ;  /* 0x0000001ec3c37c10 */ /* 0x000fc6000a7fe4ff */
[----:B0-----:R-:W4:Y:S04]  /*13850*/  LDL.LU R208, [R1+0x4a4] ;  /* 0x0004a40001d07983 */ /* 0x001f280000300800 */
[----:B------:R0:W-:Y:S01]  /*13860*/  STL [R1+0x4b8], R196 ;  /* 0x0004b8c401007387 */ /* 0x0001e20000100800 */
[----:B------:R-:W-:-:S03]  /*13870*/  IADD3 R12, P4, R12, UR7, RZ ;  /* 0x000000070c0c7c10 */ /* 0x000fc6000ff9e0ff */
[----:B0-----:R-:W4:Y:S04]  /*13880*/  LDL.LU R196, [R1+0x478] ;  /* 0x0004780001c47983 */ /* 0x001f280000300800 */
[----:B------:R0:W-:Y:S01]  /*13890*/  STL [R1+0x4b0], R12 ;  /* 0x0004b00c01007387 */ /* 0x0001e20000100800 */
[----:B------:R-:W-:-:S03]  /*138a0*/  IADD3.X R13, R13, UR30, RZ, P3, !PT ;  /* 0x0000001e0d0d7c10 */ /* 0x000fc60009ffe4ff */
[----:B0-----:R-:W4:Y:S04]  /*138b0*/  LDL.LU R12, [R1+0x49c] ;  /* 0x00049c00010c7983 */ /* 0x001f280000300800 */
[----:B------:R0:W-:Y:S04]  /*138c0*/  STL [R1+0x4dc], R195 ;  /* 0x0004dcc301007387 */ /* 0x0001e80000100800 */
[----:B0-----:R-:W4:Y:S04]  /*138d0*/  LDL.LU R195, [R1+0x470] ;  /* 0x0004700001c37983 */ /* 0x001f280000300800 */
[----:B------:R0:W-:Y:S04]  /*138e0*/  STL [R1+0x4d4], R13 ;  /* 0x0004d40d01007387 */ /* 0x0001e80000100800 */
[----:B0-----:R-:W4:Y:S01]  /*138f0*/  LDL.LU R13, [R1+0x494] ;  /* 0x00049400010d7983 */ /* 0x001f220000300800 */
[----:B------:R-:W-:-:S03]  /*13900*/  IADD3 R188, P3, R188, UR7, RZ ;  /* 0x00000007bcbc7c10 */ /* 0x000fc6000ff7e0ff */
[----:B------:R-:W4:Y:S04]  /*13910*/  LDL.LU R185, [R1+0x468] ;  /* 0x0004680001b97983 */ /* 0x000f280000300800 */
[----:B------:R0:W-:Y:S04]  /*13920*/  STL [R1+0x4a8], R188 ;  /* 0x0004a8bc01007387 */ /* 0x0001e80000100800 */
[----:B0-----:R-:W4:Y:S01]  /*13930*/  LDL.LU R188, [R1+0x48c] ;  /* 0x00048c0001bc7983 */ /* 0x001f220000300800 */
[----:B--2---:R-:W-:Y:S02]  /*13940*/  IADD3.X R198, R198, UR30, RZ, P6, !PT ;  /* 0x0000001ec6c67c10 */ /* 0x004fe4000b7fe4ff */
[----:B---3--:R-:W-:-:S03]  /*13950*/  IADD3 R212, P6, R212, UR7, RZ ;  /* 0x00000007d4d47c10 */ /* 0x008fc6000ffde0ff */
[----:B------:R0:W-:Y:S04]  /*13960*/  STL [R1+0x4cc], R198 ;  /* 0x0004ccc601007387 */ /* 0x0001e80000100800 */
[----:B0-----:R-:W2:Y:S01]  /*13970*/  LDL.LU R198, [R1+0x460] ;  /* 0x0004600001c67983 */ /* 0x001ea20000300800 */
[----:B----4-:R-:W-:Y:S02]  /*13980*/  IADD3.X R183, R183, UR30, RZ, P5, !PT ;  /* 0x0000001eb7b77c10 */ /* 0x010fe4000affe4ff */
[----:B------:R-:W-:-:S05]  /*13990*/  IADD3 R201, P5, R201, UR7, RZ ;  /* 0x00000007c9c97c10 */ /* 0x000fca000ffbe0ff */
[----:B------:R0:W-:Y:S04]  /*139a0*/  STL [R1+0x498], R201 ;  /* 0x000498c901007387 */ /* 0x0001e80000100800 */
[----:B------:R-:W-:Y:S01]  /*139b0*/  STL [R1+0x4a0], R212 ;  /* 0x0004a0d401007387 */ /* 0x000fe20000100800 */
[----:B------:R-:W-:-:S03]  /*139c0*/  IADD3.X R211, R211, UR30, RZ, P2, !PT ;  /* 0x0000001ed3d37c10 */ /* 0x000fc600097fe4ff */
[----:B0-----:R-:W3:Y:S04]  /*139d0*/  LDL.LU R201, [R1+0x484] ;  /* 0x0004840001c97983 */ /* 0x001ee80000300800 */
        /* <DEDUP_REMOVED lines=8> */
[----:B------:R0:W-:Y:S04]  /*13a60*/  STL [R1+0x4b4], R202 ;  /* 0x0004b4ca01007387 */ /* 0x0001e80000100800 */
[----:B0-----:R-:W4:Y:S01]  /*13a70*/  LDL.LU R202, [R1+0x450] ;  /* 0x0004500001ca7983 */ /* 0x001f220000300800 */
[----:B------:R-:W-:-:S05]  /*13a80*/  IADD3.X R205, R205, UR30, RZ, P4, !PT ;  /* 0x0000001ecdcd7c10 */ /* 0x000fca000a7fe4ff */
[----:B------:R0:W-:Y:S04]  /*13a90*/  STL [R1+0x4ac], R205 ;  /* 0x0004accd01007387 */ /* 0x0001e80000100800 */
[----:B------:R-:W-:Y:S01]  /*13aa0*/  STL [R1+0x488], R186 ;  /* 0x000488ba01007387 */ /* 0x000fe20000100800 */
[----:B------:R-:W-:-:S03]  /*13ab0*/  IADD3 R206, P4, R206, UR7, RZ ;  /* 0x00000007cece7c10 */ /* 0x000fc6000ff9e0ff */
        /* <DEDUP_REMOVED lines=8> */
[----:B------:R0:W-:Y:S01]  /*13b40*/  STL [R1+0x478], R196 ;  /* 0x000478c401007387 */ /* 0x0001e20000100800 */
[----:B------:R-:W-:-:S03]  /*13b50*/  IADD3.X R12, R12, UR30, RZ, P6, !PT ;  /* 0x0000001e0c0c7c10 */ /* 0x000fc6000b7fe4ff */
[----:B0-----:R-:W4:Y:S04]  /*13b60*/  LDL.LU R196, [R1+0x464] ;  /* 0x0004640001c47983 */ /* 0x001f280000300800 */
[----:B------:R0:W-:Y:S01]  /*13b70*/  STL [R1+0x49c], R12 ;  /* 0x00049c0c01007387 */ /* 0x0001e20000100800 */
[----:B------:R-:W-:-:S03]  /*13b80*/  IADD3 R195, P6, R195, UR7, RZ ;  /* 0x00000007c3c37c10 */ /* 0x000fc6000ffde0ff */
[----:B0-----:R-:W4:Y:S04]  /*13b90*/  LDL.LU R12, [R1+0x438] ;  /* 0x00043800010c7983 */ /* 0x001f280000300800 */
[----:B------:R-:W4:Y:S01]  /*13ba0*/  LDL.LU R183, [R1+0x45c] ;  /* 0x00045c0001b77983 */ /* 0x000f220000300800 */
[----:B------:R-:W-:-:S03]  /*13bb0*/  IADD3.X R13, R13, UR30, RZ, P5, !PT ;  /* 0x0000001e0d0d7c10 */ /* 0x000fc6000affe4ff */
[----:B------:R0:W-:Y:S04]  /*13bc0*/  STL [R1+0x470], R195 ;  /* 0x000470c301007387 */ /* 0x0001e80000100800 */
[----:B0-----:R-:W4:Y:S04]  /*13bd0*/  LDL.LU R195, [R1+0x430] ;  /* 0x0004300001c37983 */ /* 0x001f280000300800 */
[----:B------:R0:W-:Y:S04]  /*13be0*/  STL [R1+0x494], R13 ;  /* 0x0004940d01007387 */ /* 0x0001e80000100800 */
[----:B0-----:R-:W4:Y:S01]  /*13bf0*/  LDL.LU R13, [R1+0x454] ;  /* 0x00045400010d7983 */ /* 0x001f220000300800 */
[----:B------:R-:W-:-:S02]  /*13c00*/  IADD3 R185, P5, R185, UR7, RZ ;  /* 0x00000007b9b97c10 */ /* 0x000fc4000ffbe0ff */
[----:B------:R-:W-:Y:S01]  /*13c10*/  IADD3.X R188, R188, UR30, RZ, P2, !PT ;  /* 0x0000001ebcbc7c10 */ /* 0x000fe200097fe4ff */
[----:B------:R-:W4:Y:S04]  /*13c20*/  LDL.LU R190, [R1+0x428] ;  /* 0x0004280001be7983 */ /* 0x000f280000300800 */
[----:B------:R-:W-:Y:S04]  /*13c30*/  STL [R1+0x468], R185 ;  /* 0x000468b901007387 */ /* 0x000fe80000100800 */
[----:B------:R-:W4:Y:S04]  /*13c40*/  LDL.LU R212, [R1+0x44c] ;  /* 0x00044c0001d47983 */ /* 0x000f280000300800 */
[----:B------:R-:W-:Y:S01]  /*13c50*/  STL [R1+0x48c], R188 ;  /* 0x00048cbc01007387 */ /* 0x000fe20000100800 */
[----:B--2---:R-:W-:-:S05]  /*13c60*/  IADD3 R198, P2, R198, UR7, RZ ;  /* 0x00000007c6c67c10 */ /* 0x004fca000ff5e0ff */
[----:B------:R0:W-:Y:S04]  /*13c70*/  STL [R1+0x460], R198 ;  /* 0x000460c601007387 */ /* 0x0001e80000100800 */
[----:B0-----:R-:W2:Y:S01]  /*13c80*/  LDL.LU R198, [R1+0x420] ;  /* 0x0004200001c67983 */ /* 0x001ea20000300800 */
[----:B---3--:R-:W-:-:S05]  /*13c90*/  IADD3.X R201, R201, UR30, RZ, P1, !PT ;  /* 0x0000001ec9c97c10 */ /* 0x008fca0008ffe4ff */
[----:B------:R0:W-:Y:S04]  /*13ca0*/  STL [R1+0x484], R201 ;  /* 0x000484c901007387 */ /* 0x0001e80000100800 */
[----:B0-----:R-:W3:Y:S01]  /*13cb0*/  LDL.LU R201, [R1+0x444] ;  /* 0x0004440001c97983 */ /* 0x001ee20000300800 */
[----:B----4-:R-:W-:-:S03]  /*13cc0*/  IADD3 R211, P1, R211, UR7, RZ ;  /* 0x00000007d3d37c10 */ /* 0x010fc6000ff3e0ff */
[----:B------:R-:W4:Y:S04]  /*13cd0*/  LDL.LU R188, [R1+0x418] ;  /* 0x0004180001bc7983 */ /* 0x000f280000300800 */
[----:B------:R0:W-:Y:S01]  /*13ce0*/  STL [R1+0x458], R211 ;  /* 0x000458d301007387 */ /* 0x0001e20000100800 */
[----:B------:R-:W-:-:S03]  /*13cf0*/  IADD3.X R193, R193, UR30, RZ, P4, !PT ;  /* 0x0000001ec1c17c10 */ /* 0x000fc6000a7fe4ff */
[----:B0-----:R-:W4:Y:S04]  /*13d00*/  LDL.LU R211, [R1+0x43c] ;  /* 0x00043c0001d37983 */ /* 0x001f280000300800 */
[----:B------:R-:W4:Y:S04]  /*13d10*/  LDL.LU R185, [R1+0x410] ;  /* 0x0004100001b97983 */ /* 0x000f280000300800 */
[----:B------:R0:W-:Y:S01]  /*13d20*/  STL [R1+0x47c], R193 ;  /* 0x00047cc101007387 */ /* 0x0001e20000100800 */
        /* <DEDUP_REMOVED lines=13> */
[----:B0-----:R-:W4:Y:S01]  /*13e00*/  LDL.LU R208, [R1+0x424] ;  /* 0x0004240001d07983 */ /* 0x001f220000300800 */
[----:B------:R-:W-:-:S05]  /*13e10*/  IADD3.X R196, R196, UR30, RZ, P5, !PT ;  /* 0x0000001ec4c47c10 */ /* 0x000fca000affe4ff */
[----:B------:R0:W-:Y:S01]  /*13e20*/  STL [R1+0x464], R196 ;  /* 0x000464c401007387 */ /* 0x0001e20000100800 */
[----:B------:R-:W-:-:S03]  /*13e30*/  IADD3 R12, P5, R12, UR7, RZ ;  /* 0x000000070c0c7c10 */ /* 0x000fc6000ffbe0ff */
[----:B0-----:R-:W4:Y:S01]  /*13e40*/  LDL.LU R196, [R1+0x3f8] ;  /* 0x0003f80001c47983 */ /* 0x001f220000300800 */
[----:B------:R-:W-:-:S03]  /*13e50*/  IADD3.X R183, R183, UR30, RZ, P2, !PT ;  /* 0x0000001eb7b77c10 */ /* 0x000fc600097fe4ff */
[----:B------:R0:W-:Y:S04]  /*13e60*/  STL [R1+0x440], R186 ;  /* 0x000440ba01007387 */ /* 0x0001e80000100800 */
        /* <DEDUP_REMOVED lines=11> */
[----:B------:R-:W-:-:S02]  /*13f20*/  IADD3.X R212, R212, UR30, RZ, P4, !PT ;  /* 0x0000001ed4d47c10 */ /* 0x000fc4000a7fe4ff */
[----:B------:R-:W-:Y:S02]  /*13f30*/  IADD3 R190, P1, R190, UR7, RZ ;  /* 0x00000007bebe7c10 */ /* 0x000fe4000ff3e0ff */
[----:B--2---:R-:W-:-:S05]  /*13f40*/  IADD3 R198, P4, R198, UR7, RZ ;  /* 0x00000007c6c67c10 */ /* 0x004fca000ff9e0ff */
[----:B------:R0:W-:Y:S04]  /*13f50*/  STL [R1+0x420], R198 ;  /* 0x000420c601007387 */ /* 0x0001e80000100800 */
[----:B------:R-:W-:Y:S04]  /*13f60*/  STL [R1+0x428], R190 ;  /* 0x000428be01007387 */ /* 0x000fe80000100800 */
[----:B0-----:R-:W2:Y:S04]  /*13f70*/  LDL.LU R198, [R1+0x3e0] ;  /* 0x0003e00001c67983 */ /* 0x001ea80000300800 */
[----:B------:R-:W-:Y:S01]  /*13f80*/  STL [R1+0x44c], R212 ;  /* 0x00044cd401007387 */ /* 0x000fe20000100800 */
[----:B---3--:R-:W-:-:S02]  /*13f90*/  IADD3.X R201, R201, UR30, RZ, P3, !PT ;  /* 0x0000001ec9c97c10 */ /* 0x008fc40009ffe4ff */
[----:B----4-:R-:W-:-:S03]  /*13fa0*/  IADD3 R188, P3, R188, UR7, RZ ;  /* 0x00000007bcbc7c10 */ /* 0x010fc6000ff7e0ff */
[----:B------:R0:W-:Y:S04]  /*13fb0*/  STL [R1+0x444], R201 ;  /* 0x000444c901007387 */ /* 0x0001e80000100800 */
[----:B0-----:R-:W3:Y:S01]  /*13fc0*/  LDL.LU R201, [R1+0x404] ;  /* 0x0004040001c97983 */ /* 0x001ee20000300800 */
[----:B------:R-:W-:-:S03]  /*13fd0*/  IADD3.X R211, R211, UR30, RZ, P6, !PT ;  /* 0x0000001ed3d37c10 */ /* 0x000fc6000b7fe4ff */
[----:B------:R0:W-:Y:S01]  /*13fe0*/  STL [R1+0x418], R188 ;  /* 0x000418bc01007387 */ /* 0x0001e20000100800 */
[----:B------:R-:W-:-:S03]  /*13ff0*/  IADD3 R185, P6, R185, UR7, RZ ;  /* 0x00000007b9b97c10 */ /* 0x000fc6000ffde0ff */
[----:B0-----:R-:W4:Y:S04]  /*14000*/  LDL.LU R188, [R1+0x3d8] ;  /* 0x0003d80001bc7983 */ /* 0x001f280000300800 */
[----:B------:R0:W-:Y:S01]  /*14010*/  STL [R1+0x43c], R211 ;  /* 0x00043cd301007387 */ /* 0x0001e20000100800 */
[----:B------:R-:W-:-:S03]  /*14020*/  IADD3.X R193, R193, UR30, RZ, P5, !PT ;  /* 0x0000001ec1c17c10 */ /* 0x000fc6000affe4ff */
[----:B0-----:R-:W4:Y:S01]  /*14030*/  LDL.LU R211, [R1+0x3fc] ;  /* 0x0003fc0001d37983 */ /* 0x001f220000300800 */
[----:B------:R-:W-:-:S05]  /*14040*/  IADD3 R202, P5, R202, UR7, RZ ;  /* 0x00000007caca7c10 */ /* 0x000fca000ffbe0ff */
[----:B------:R0:W-:Y:S04]  /*14050*/  STL [R1+0x408], R202 ;  /* 0x000408ca01007387 */ /* 0x0001e80000100800 */
[----:B------:R-:W-:Y:S01]  /*14060*/  STL [R1+0x410], R185 ;  /* 0x000410b901007387 */ /* 0x000fe20000100800 */
[----:B------:R-:W-:-:S03]  /*14070*/  IADD3.X R205, R205, UR30, RZ, P2, !PT ;  /* 0x0000001ecdcd7c10 */ /* 0x000fc600097fe4ff */
[----:B0-----:R-:W4:Y:S04]  /*14080*/  LDL.LU R202, [R1+0x3d0] ;  /* 0x0003d00001ca7983 */ /* 0x001f280000300800 */
[----:B------:R-:W-:Y:S04]  /*14090*/  STL [R1+0x434], R193 ;  /* 0x000434c101007387 */ /* 0x000fe80000100800 */
[----:B------:R0:W-:Y:S01]  /*140a0*/  STL [R1+0x42c], R205 ;  /* 0x00042ccd01007387 */ /* 0x0001e20000100800 */
[----:B------:R-:W-:-:S03]  /*140b0*/  IADD3 R206, P2, R206, UR7, RZ ;  /* 0x00000007cece7c10 */ /* 0x000fc6000ff5e0ff */
[----:B0-----:R-:W4:Y:S04]  /*140c0*/  LDL.LU R205, [R1+0x3f4] ;  /* 0x0003f40001cd7983 */ /* 0x001f280000300800 */
        /* <DEDUP_REMOVED lines=10> */
[----:B------:R-:W4:Y:S01]  /*14170*/  LDL.LU R185, [R1+0x3b8] ;  /* 0x0003b80001b97983 */ /* 0x000f220000300800 */
[----:B------:R-:W-:-:S03]  /*14180*/  IADD3 R12, P4, R12, UR7, RZ ;  /* 0x000000070c0c7c10 */ /* 0x000fc6000ff9e0ff */
[----:B------:R0:W-:Y:S04]  /*14190*/  STL [R1+0x41c], R186 ;  /* 0x00041cba01007387 */ /* 0x0001e80000100800 */
[----:B0-----:R-:W4:Y:S01]  /*141a0*/  LDL.LU R186, [R1+0x3dc] ;  /* 0x0003dc0001ba7983 */ /* 0x001f220000300800 */
[----:B------:R-:W-:-:S03]  /*141b0*/  IADD3.X R183, R183, UR30, RZ, P3, !PT ;  /* 0x0000001eb7b77c10 */ /* 0x000fc60009ffe4ff */
[----:B------:R0:W-:Y:S04]  /*141c0*/  STL [R1+0x3f0], R12 ;  /* 0x0003f00c01007387 */ /* 0x0001e80000100800 */
[----:B0-----:R-:W4:Y:S01]  /*141d0*/  LDL.LU R12, [R1+0x3b0] ;  /* 0x0003b000010c7983 */ /* 0x001f220000300800 */
[----:B------:R-:W-:-:S03]  /*141e0*/  IADD3 R195, P3, R195, UR7, RZ ;  /* 0x00000007c3c37c10 */ /* 0x000fc6000ff7e0ff */
[----:B------:R-:W4:Y:S04]  /*141f0*/  LDL.LU R190, [R1+0x3d4] ;  /* 0x0003d40001be7983 */ /* 0x000f280000300800 */
[----:B------:R-:W-:Y:S04]  /*14200*/  STL [R1+0x414], R183 ;  /* 0x000414b701007387 */ /* 0x000fe80000100800 */
[----:B------:R-:W4:Y:S01]  /*14210*/  LDL.LU R212, [R1+0x3a8] ;  /* 0x0003a80001d47983 */ /* 0x000f220000300800 */
[----:B------:R-:W-:-:S03]  /*14220*/  IADD3.X R13, R13, UR30, RZ, P6, !PT ;  /* 0x0000001e0d0d7c10 */ /* 0x000fc6000b7fe4ff */
[----:B------:R-:W-:Y:S04]  /*14230*/  STL [R1+0x3e8], R195 ;  /* 0x0003e8c301007387 */ /* 0x000fe80000100800 */
[----:B------:R0:W-:Y:S04]  /*14240*/  STL [R1+0x40c], R13 ;  /* 0x00040c0d01007387 */ /* 0x0001e80000100800 */
[----:B0-----:R-:W4:Y:S01]  /*14250*/  LDL.LU R13, [R1+0x3cc] ;  /* 0x0003cc00010d7983 */ /* 0x001f220000300800 */
[----:B--2---:R-:W-:-:S05]  /*14260*/  IADD3 R198, P6, R198, UR7, RZ ;  /* 0x00000007c6c67c10 */ /* 0x004fca000ffde0ff */
[----:B------:R0:W-:Y:S04]  /*14270*/  STL [R1+0x3e0], R198 ;  /* 0x0003e0c601007387 */ /* 0x0001e80000100800 */
[----:B0-----:R-:W2:Y:S04]  /*14280*/  LDL.LU R198, [R1+0x3a0] ;  /* 0x0003a00001c67983 */ /* 0x001ea80000300800 */
[----:B------:R-:W2:Y:S01]  /*14290*/  LDL.LU R195, [R1+0x3c4] ;  /* 0x0003c40001c37983 */ /* 0x000ea20000300800 */
[----:B---3--:R-:W-:-:S05]  /*142a0*/  IADD3.X R201, R201, UR30, RZ, P5, !PT ;  /* 0x0000001ec9c97c10 */ /* 0x008fca000affe4ff */
[----:B------:R0:W-:Y:S01]  /*142b0*/  STL [R1+0x404], R201 ;  /* 0x000404c901007387 */ /* 0x0001e20000100800 */
[----:B----4-:R-:W-:-:S03]  /*142c0*/  IADD3 R188, P5, R188, UR7, RZ ;  /* 0x00000007bcbc7c10 */ /* 0x010fc6000ffbe0ff */
[----:B0-----:R-:W3:Y:S04]  /*142d0*/  LDL.LU R201, [R1+0x398] ;  /* 0x0003980001c97983 */ /* 0x001ee80000300800 */
[----:B------:R-:W4:Y:S04]  /*142e0*/  LDL.LU R183, [R1+0x3bc] ;  /* 0x0003bc0001b77983 */ /* 0x000f280000300800 */
[----:B------:R0:W-:Y:S01]  /*142f0*/  STL [R1+0x3d8], R188 ;  /* 0x0003d8bc01007387 */ /* 0x0001e20000100800 */
[----:B------:R-:W-:-:S03]  /*14300*/  IADD3.X R211, R211, UR30, RZ, P2, !PT ;  /* 0x0000001ed3d37c10 */ /* 0x000fc600097fe4ff */
[----:B0-----:R-:W4:Y:S04]  /*14310*/  LDL.LU R188, [R1+0x390] ;  /* 0x0003900001bc7983 */ /* 0x001f280000300800 */
[----:B------:R0:W-:Y:S04]  /*14320*/  STL [R1+0x3fc], R211 ;  /* 0x0003fcd301007387 */ /* 0x0001e80000100800 */
[----:B0-----:R-:W4:Y:S01]  /*14330*/  LDL.LU R211, [R1+0x3b4] ;  /* 0x0003b40001d37983 */ /* 0x001f220000300800 */
[----:B------:R-:W-:-:S05]  /*14340*/  IADD3 R202, P2, R202, UR7, RZ ;  /* 0x00000007caca7c10 */ /* 0x000fca000ff5e0ff */
[----:B------:R0:W-:Y:S04]  /*14350*/  STL [R1+0x3d0], R202 ;  /* 0x0003d0ca01007387 */ /* 0x0001e80000100800 */
[----:B0-----:R-:W4:Y:S01]  /*14360*/  LDL.LU R202, [R1+0x388] ;  /* 0x0003880001ca7983 */ /* 0x001f220000300800 */
[----:B------:R-:W-:-:S05]  /*14370*/  IADD3.X R205, R205, UR30, RZ, P1, !PT ;  /* 0x0000001ecdcd7c10 */ /* 0x000fca0008ffe4ff */
[----:B------:R0:W-:Y:S01]  /*14380*/  STL [R1+0x3f4], R205 ;  /* 0x0003f4cd01007387 */ /* 0x0001e20000100800 */
[----:B------:R-:W-:-:S03]  /*14390*/  IADD3 R206, P1, R206, UR7, RZ ;  /* 0x00000007cece7c10 */ /* 0x000fc6000ff3e0ff */
[----:B0-----:R-:W4:Y:S01]  /*143a0*/  LDL.LU R205, [R1+0x3ac] ;  /* 0x0003ac0001cd7983 */ /* 0x001f220000300800 */
[----:B------:R-:W-:-:S03]  /*143b0*/  IADD3.X R193, R193, UR30, RZ, P4, !PT ;  /* 0x0000001ec1c17c10 */ /* 0x000fc6000a7fe4ff */
[----:B------:R0:W-:Y:S04]  /*143c0*/  STL [R1+0x3c8], R206 ;  /* 0x0003c8ce01007387 */ /* 0x0001e80000100800 */
[----:B0-----:R-:W4:Y:S01]  /*143d0*/  LDL.LU R206, [R1+0x380] ;  /* 0x0003800001ce7983 */ /* 0x001f220000300800 */
[----:B------:R-:W-:-:S05]  /*143e0*/  IADD3 R208, P4, R208, UR7, RZ ;  /* 0x00000007d0d07c10 */ /* 0x000fca000ff9e0ff */
[----:B------:R0:W-:Y:S01]  /*143f0*/  STL [R1+0x3c0], R208 ;  /* 0x0003c0d001007387 */ /* 0x0001e20000100800 */
[----:B------:R-:W-:-:S03]  /*14400*/  IADD3.X R196, R196, UR30, RZ, P3, !PT ;  /* 0x0000001ec4c47c10 */ /* 0x000fc60009ffe4ff */
[----:B0-----:R-:W4:Y:S01]  /*14410*/  LDL.LU R208, [R1+0x3a4] ;  /* 0x0003a40001d07983 */ /* 0x001f220000300800 */
[----:B------:R-:W-:-:S03]  /*14420*/  IADD3 R185, P3, R185, UR7, RZ ;  /* 0x00000007b9b97c10 */ /* 0x000fc6000ff7e0ff */
[----:B------:R0:W-:Y:S04]  /*14430*/  STL [R1+0x3ec], R193 ;  /* 0x0003ecc101007387 */ /* 0x0001e80000100800 */
[----:B0-----:R-:W4:Y:S04]  /*14440*/  LDL.LU R193, [R1+0x378] ;  /* 0x0003780001c17983 */ /* 0x001f280000300800 */
[----:B------:R0:W-:Y:S01]  /*14450*/  STL [R1+0x3e4], R196 ;  /* 0x0003e4c401007387 */ /* 0x0001e20000100800 */
[----:B------:R-:W-:-:S03]  /*14460*/  IADD3.X R186, R186, UR30, RZ, P6, !PT ;  /* 0x0000001ebaba7c10 */ /* 0x000fc6000b7fe4ff */
[----:B0-----:R-:W4:Y:S04]  /*14470*/  LDL.LU R196, [R1+0x39c] ;  /* 0x00039c0001c47983 */ /* 0x001f280000300800 */
[----:B------:R0:W-:Y:S01]  /*14480*/  STL [R1+0x3b8], R185 ;  /* 0x0003b8b901007387 */ /* 0x0001e20000100800 */
[----:B------:R-:W-:Y:S02]  /*14490*/  IADD3 R12, P6, R12, UR7, RZ ;  /* 0x000000070c0c7c10 */ /* 0x000fe4000ffde0ff */
[----:B------:R-:W-:Y:S01]  /*144a0*/  IADD3.X R190, R190, UR30, RZ, P5, !PT ;  /* 0x0000001ebebe7c10 */ /* 0x000fe2000affe4ff */
[----:B0-----:R-:W4:Y:S04]  /*144b0*/  LDL.LU R185, [R1+0x370] ;  /* 0x0003700001b97983 */ /* 0x001f280000300800 */
[----:B------:R0:W-:Y:S04]  /*144c0*/  STL [R1+0x3dc], R186 ;  /* 0x0003dcba01007387 */ /* 0x0001e80000100800 */
[----:B0-----:R-:W4:Y:S04]  /*144d0*/  LDL.LU R186, [R1+0x394] ;  /* 0x0003940001ba7983 */ /* 0x001f280000300800 */
[----:B------:R0:W-:Y:S01]  /*144e0*/  STL [R1+0x3b0], R12 ;  /* 0x0003b00c01007387 */ /* 0x0001e20000100800 */
[----:B------:R-:W-:-:S03]  /*144f0*/  IADD3.X R13, R13, UR30, RZ, P2, !PT ;  /* 0x0000001e0d0d7c10 */ /* 0x000fc600097fe4ff */
[----:B0-----:R-:W4:Y:S04]  /*14500*/  LDL.LU R12, [R1+0x368] ;  /* 0x00036800010c7983 */ /* 0x001f280000300800 */
[----:B------:R0:W-:Y:S04]  /*14510*/  STL [R1+0x3cc], R13 ;  /* 0x0003cc0d01007387 */ /* 0x0001e80000100800 */
[----:B------:R-:W-:Y:S04]  /*14520*/  STL [R1+0x3d4], R190 ;  /* 0x0003d4be01007387 */ /* 0x000fe80000100800 */
[----:B0-----:R-:W4:Y:S01]  /*14530*/  LDL.LU R13, [R1+0x38c] ;  /* 0x00038c00010d7983 */ /* 0x001f220000300800 */
[----:B------:R-:W-:-:S05]  /*14540*/  IADD3 R212, P5, R212, UR7, RZ ;  /* 0x00000007d4d47c10 */ /* 0x000fca000ffbe0ff */
[----:B------:R-:W-:Y:S01]  /*14550*/  STL [R1+0x3a8], R212 ;  /* 0x0003a8d401007387 */ /* 0x000fe20000100800 */
[----:B--2---:R-:W-:Y:S02]  /*14560*/  IADD3 R198, P2, R198, UR7, RZ ;  /* 0x00000007c6c67c10 */ /* 0x004fe4000ff5e0ff */
[----:B------:R-:W-:-:S03]  /*14570*/  IADD3.X R195, R195, UR30, RZ, P1, !PT ;  /* 0x0000001ec3c37c10 */ /* 0x000fc60008ffe4ff */
[----:B------:R0:W-:Y:S04]  /*14580*/  STL [R1+0x3a0], R198 ;  /* 0x0003a0c601007387 */ /* 0x0001e80000100800 */
[----:B0-----:R-:W2:Y:S04]  /*14590*/  LDL.LU R198, [R1+0x360] ;  /* 0x0003600001c67983 */ /* 0x001ea80000300800 */
[----:B------:R0:W-:Y:S04]  /*145a0*/  STL [R1+0x3c4], R195 ;  /* 0x0003c4c301007387 */ /* 0x0001e80000100800 */
[----:B0-----:R-:W2:Y:S01]  /*145b0*/  LDL.LU R195, [R1+0x384] ;  /* 0x0003840001c37983 */ /* 0x001ea20000300800 */
[----:B---3--:R-:W-:-:S02]  /*145c0*/  IADD3 R201, P1, R201, UR7, RZ ;  /* 0x00000007c9c97c10 */ /* 0x008fc4000ff3e0ff */
[----:B----4-:R-:W-:-:S03]  /*145d0*/  IADD3.X R183, R183, UR30, RZ, P4, !PT ;  /* 0x0000001eb7b77c10 */ /* 0x010fc6000a7fe4ff */
[----:B------:R0:W-:Y:S04]  /*145e0*/  STL [R1+0x398], R201 ;  /* 0x000398c901007387 */ /* 0x0001e80000100800 */
[----:B0-----:R-:W3:Y:S01]  /*145f0*/  LDL.LU R201, [R1+0x358] ;  /* 0x0003580001c97983 */ /* 0x001ee20000300800 */
[----:B------:R-:W-:Y:S02]  /*14600*/  IADD3 R188, P4, R188, UR7, RZ ;  /* 0x00000007bcbc7c10 */ /* 0x000fe4000ff9e0ff */
[----:B------:R-:W-:-:S05]  /*14610*/  IADD3.X R211, R211, UR30, RZ, P3, !PT ;  /* 0x0000001ed3d37c10 */ /* 0x000fca0009ffe4ff */
[----:B------:R0:W-:Y:S04]  /*14620*/  STL [R1+0x3b4], R211 ;  /* 0x0003b4d301007387 */ /* 0x0001e80000100800 */
[----:B------:R-:W-:Y:S04]  /*14630*/  STL [R1+0x3bc], R183 ;  /* 0x0003bcb701007387 */ /* 0x000fe80000100800 */
[----:B0-----:R-:W4:Y:S01]  /*14640*/  LDL.LU R211, [R1+0x37c] ;  /* 0x00037c0001d37983 */ /* 0x001f220000300800 */
[----:B------:R-:W-:-:S03]  /*14650*/  IADD3 R202, P3, R202, UR7, RZ ;  /* 0x00000007caca7c10 */ /* 0x000fc6000ff7e0ff */
[----:B------:R-:W-:Y:S04]  /*14660*/  STL [R1+0x390], R188 ;  /* 0x000390bc01007387 */ /* 0x000fe80000100800 */
[----:B------:R0:W-:Y:S04]  /*14670*/  STL [R1+0x388], R202 ;  /* 0x000388ca01007387 */ /* 0x0001e80000100800 */
[----:B0-----:R-:W4:Y:S01]  /*14680*/  LDL.LU R202, [R1+0x55c] ;  /* 0x00055c0001ca7983 */ /* 0x001f220000300800 */
[----:B------:R-:W-:-:S05]  /*14690*/  IADD3.X R205, R205, UR30, RZ, P6, !PT ;  /* 0x0000001ecdcd7c10 */ /* 0x000fca000b7fe4ff */
        /* <DEDUP_REMOVED lines=19> */
[----:B------:R-:W-:Y:S04]  /*147d0*/  STL [R1+0x370], R185 ;  /* 0x000370b901007387 */ /* 0x000fe80000100800 */
[----:B------:R-:W4:Y:S04]  /*147e0*/  LDL.LU R212, [R1+0x354] ;  /* 0x0003540001d47983 */ /* 0x000f280000300800 */
[----:B------:R-:W-:Y:S01]  /*147f0*/  STL [R1+0x394], R186 ;  /* 0x000394ba01007387 */ /* 0x000fe20000100800 */
[----:B------:R-:W-:-:S05]  /*14800*/  IADD3 R12, P1, R12, UR7, RZ ;  /* 0x000000070c0c7c10 */ /* 0x000fca000ff3e0ff */
[----:B------:R0:W-:Y:S01]  /*14810*/  STL [R1+0x368], R12 ;  /* 0x0003680c01007387 */ /* 0x0001e20000100800 */
[----:B------:R-:W-:-:S03]  /*14820*/  IADD3.X R13, R13, UR30, RZ, P4, !PT ;  /* 0x0000001e0d0d7c10 */ /* 0x000fc6000a7fe4ff */
[----:B0-----:R-:W4:Y:S04]  /*14830*/  LDL.LU R12, [R1+0x334] ;  /* 0x00033400010c7983 */ /* 0x001f280000300800 */
[----:B------:R0:W-:Y:S04]  /*14840*/  STL [R1+0x38c], R13 ;  /* 0x00038c0d01007387 */ /* 0x0001e80000100800 */
[----:B0-----:R-:W4:Y:S04]  /*14850*/  LDL.LU R13, [R1+0x550] ;  /* 0x00055000010d7983 */ /* 0x001f280000300800 */
[----:B------:R-:W4:Y:S01]  /*14860*/  LDL.LU R185, [R1+0x32c] ;  /* 0x00032c0001b97983 */ /* 0x000f220000300800 */
[----:B--2---:R-:W-:-:S05]  /*14870*/  IADD3 R198, P4, R198, UR7, RZ ;  /* 0x00000007c6c67c10 */ /* 0x004fca000ff9e0ff */
[----:B------:R0:W-:Y:S01]  /*14880*/  STL [R1+0x360], R198 ;  /* 0x000360c601007387 */ /* 0x0001e20000100800 */
[----:B------:R-:W-:-:S03]  /*14890*/  IADD3.X R195, R195, UR30, RZ, P3, !PT ;  /* 0x0000001ec3c37c10 */ /* 0x000fc60009ffe4ff */
[----:B0-----:R-:W2:Y:S04]  /*148a0*/  LDL.LU R198, [R1+0x33c] ;  /* 0x00033c0001c67983 */ /* 0x001ea80000300800 */
[----:B------:R-:W2:Y:S04]  /*148b0*/  LDL.LU R186, [R1+0x324] ;  /* 0x0003240001ba7983 */ /* 0x000ea80000300800 */
[----:B------:R0:W-:Y:S04]  /*148c0*/  STL [R1+0x384], R195 ;  /* 0x000384c301007387 */ /* 0x0001e80000100800 */
[----:B0-----:R-:W2:Y:S01]  /*148d0*/  LDL.LU R195, [R1+0x548] ;  /* 0x0005480001c37983 */ /* 0x001ea20000300800 */
[----:B---3--:R-:W-:-:S05]  /*148e0*/  IADD3 R201, P3, R201, UR7, RZ ;  /* 0x00000007c9c97c10 */ /* 0x008fca000ff7e0ff */
[----:B------:R0:W-:Y:S04]  /*148f0*/  STL [R1+0x358], R201 ;  /* 0x000358c901007387 */ /* 0x0001e80000100800 */
[----:B0-----:R-:W3:Y:S01]  /*14900*/  LDL.LU R201, [R1+0x31c] ;  /* 0x00031c0001c97983 */ /* 0x001ee20000300800 */
[----:B----4-:R-:W-:-:S05]  /*14910*/  IADD3.X R211, R211, UR30, RZ, P6, !PT ;  /* 0x0000001ed3d37c10 */ /* 0x010fca000b7fe4ff */
[----:B------:R0:W-:Y:S04]  /*14920*/  STL [R1+0x37c], R211 ;  /* 0x00037cd301007387 */ /* 0x0001e80000100800 */
[----:B0-----:R-:W4:Y:S01]  /*14930*/  LDL.LU R211, [R1+0x540] ;  /* 0x0005400001d37983 */ /* 0x001f220000300800 */
[----:B------:R-:W-:-:S05]  /*14940*/  IADD3 R202, P6, R202, UR20, RZ ;  /* 0x00000014caca7c10 */ /* 0x000fca000ffde0ff */
[----:B------:R0:W-:Y:S04]  /*14950*/  STL [R1+0x55c], R202 ;  /* 0x00055cca01007387 */ /* 0x0001e80000100800 */
[----:B0-----:R-:W4:Y:S01]  /*14960*/  LDL.LU R202, [R1+0x314] ;  /* 0x0003140001ca7983 */ /* 0x001f220000300800 */
[----:B------:R-:W-:Y:S02]  /*14970*/  IADD3.X R205, R205, UR30, RZ, P5, !PT ;  /* 0x0000001ecdcd7c10 */ /* 0x000fe4000affe4ff */
[----:B------:R-:W-:-:S03]  /*14980*/  IADD3 R188, P5, R188, UR20, RZ ;  /* 0x00000014bcbc7c10 */ /* 0x000fc6000ffbe0ff */
        /* <DEDUP_REMOVED lines=9> */
[----:B------:R-:W-:-:S03]  /*14a20*/  IADD3 R193, P1, R193, UR20, RZ ;  /* 0x00000014c1c17c10 */ /* 0x000fc6000ff3e0ff */
[----:B------:R0:W-:Y:S04]  /*14a30*/  STL [R1+0x558], R208 ;  /* 0x000558d001007387 */ /* 0x0001e80000100800 */
[----:B0-----:R-:W4:Y:S01]  /*14a40*/  LDL.LU R208, [R1+0x304] ;  /* 0x0003040001d07983 */ /* 0x001f220000300800 */
[----:B------:R-:W-:-:S03]  /*14a50*/  IADD3.X R196, R196, UR30, RZ, P4, !PT ;  /* 0x0000001ec4c47c10 */ /* 0x000fc6000a7fe4ff */
        /* <DEDUP_REMOVED lines=9> */
[----:B------:R0:W-:Y:S04]  /*14af0*/  STL [R1+0x334], R12 ;  /* 0x0003340c01007387 */ /* 0x0001e80000100800 */
[----:B------:R-:W-:Y:S01]  /*14b00*/  STL [R1+0x53c], R190 ;  /* 0x00053cbe01007387 */ /* 0x000fe20000100800 */
[----:B------:R-:W-:-:S03]  /*14b10*/  IADD3.X R13, R13, UR31, RZ, P6, !PT ;  /* 0x0000001f0d0d7c10 */ /* 0x000fc6000b7fe4ff */
[----:B0-----:R-:W4:Y:S04]  /*14b20*/  LDL.LU R12, [R1+0x2f4] ;  /* 0x0002f400010c7983 */ /* 0x001f280000300800 */
[----:B------:R-:W-:Y:S04]  /*14b30*/  STL [R1+0x354], R212 ;  /* 0x000354d401007387 */ /* 0x000fe80000100800 */
[----:B------:R0:W-:Y:S04]  /*14b40*/  STL [R1+0x550], R13 ;  /* 0x0005500d01007387 */ /* 0x0001e80000100800 */
[----:B0-----:R-:W4:Y:S01]  /*14b50*/  LDL.LU R13, [R1+0x318] ;  /* 0x00031800010d7983 */ /* 0x001f220000300800 */
[----:B------:R-:W-:-:S05]  /*14b60*/  IADD3 R185, P6, R185, UR20, RZ ;  /* 0x00000014b9b97c10 */ /* 0x000fca000ffde0ff */
[----:B------:R0:W-:Y:S04]  /*14b70*/  STL [R1+0x32c], R185 ;  /* 0x00032cb901007387 */ /* 0x0001e80000100800 */
[----:B0-----:R-:W4:Y:S01]  /*14b80*/  LDL.LU R185, [R1+0x2ec] ;  /* 0x0002ec0001b97983 */ /* 0x001f220000300800 */
[----:B--2---:R-:W-:Y:S02]  /*14b90*/  IADD3.X R198, R198, UR31, RZ, P5, !PT ;  /* 0x0000001fc6c67c10 */ /* 0x004fe4000affe4ff */
[----:B------:R-:W-:-:S03]  /*14ba0*/  IADD3 R186, P5, R186, UR20, RZ ;  /* 0x00000014baba7c10 */ /* 0x000fc6000ffbe0ff */
[----:B------:R0:W-:Y:S04]  /*14bb0*/  STL [R1+0x33c], R198 ;  /* 0x00033cc601007387 */ /* 0x0001e80000100800 */
[----:B0-----:R-:W2:Y:S01]  /*14bc0*/  LDL.LU R198, [R1+0x310] ;  /* 0x0003100001c67983 */ /* 0x001ea20000300800 */
[----:B------:R-:W-:-:S05]  /*14bd0*/  IADD3.X R195, R195, UR31, RZ, P2, !PT ;  /* 0x0000001fc3c37c10 */ /* 0x000fca00097fe4ff */
[----:B------:R0:W-:Y:S04]  /*14be0*/  STL [R1+0x548], R195 ;  /* 0x000548c301007387 */ /* 0x0001e80000100800 */
[----:B------:R-:W-:Y:S04]  /*14bf0*/  STL [R1+0x324], R186 ;  /* 0x000324ba01007387 */ /* 0x000fe80000100800 */
[----:B0-----:R-:W2:Y:S01]  /*14c00*/  LDL.LU R195, [R1+0x2e4] ;  /* 0x0002e40001c37983 */ /* 0x001ea20000300800 */
[----:B---3--:R-:W-:Y:S02]  /*14c10*/  IADD3 R201, P2, R201, UR20, RZ ;  /* 0x00000014c9c97c10 */ /* 0x008fe4000ff5e0ff */
[----:B----4-:R-:W-:-:S05]  /*14c20*/  IADD3.X R211, R211, UR31, RZ, P1, !PT ;  /* 0x0000001fd3d37c10 */ /* 0x010fca0008ffe4ff */
[----:B------:R0:W-:Y:S04]  /*14c30*/  STL [R1+0x540], R211 ;  /* 0x000540d301007387 */ /* 0x0001e80000100800 */
[----:B------:R1:W-:Y:S04]  /*14c40*/  STL [R1+0x31c], R201 ;  /* 0x00031cc901007387 */ /* 0x0003e80000100800 */
[----:B0-----:R-:W3:Y:S01]  /*14c50*/  LDL.LU R211, [R1+0x308] ;  /* 0x0003080001d37983 */ /* 0x001ee20000300800 */
[----:B------:R-:W-:-:S03]  /*14c60*/  IADD3 R202, P1, R202, UR20, RZ ;  /* 0x00000014caca7c10 */ /* 0x000fc6000ff3e0ff */
[----:B-1----:R-:W4:Y:S04]  /*14c70*/  LDL.LU R201, [R1+0x2dc] ;  /* 0x0002dc0001c97983 */ /* 0x002f280000300800 */
[----:B------:R0:W-:Y:S04]  /*14c80*/  STL [R1+0x314], R202 ;  /* 0x000314ca01007387 */ /* 0x0001e80000100800 */
[----:B0-----:R-:W4:Y:S01]  /*14c90*/  LDL.LU R202, [R1+0x300] ;  /* 0x0003000001ca7983 */ /* 0x001f220000300800 */
[----:B------:R-:W-:-:S05]  /*14ca0*/  IADD3.X R205, R205, UR31, RZ, P4, !PT ;  /* 0x0000001fcdcd7c10 */ /* 0x000fca000a7fe4ff */
[----:B------:R0:W-:Y:S04]  /*14cb0*/  STL [R1+0x338], R205 ;  /* 0x000338cd01007387 */ /* 0x0001e80000100800 */
[----:B0-----:R-:W4:Y:S01]  /*14cc0*/  LDL.LU R205, [R1+0x2d4] ;  /* 0x0002d40001cd7983 */ /* 0x001f220000300800 */
[----:B------:R-:W-:-:S05]  /*14cd0*/  IADD3 R206, P4, R206, UR20, RZ ;  /* 0x00000014cece7c10 */ /* 0x000fca000ff9e0ff */
        /* <DEDUP_REMOVED lines=12> */
[----:B------:R-:W-:Y:S04]  /*14da0*/  STL [R1+0x328], R183 ;  /* 0x000328b701007387 */ /* 0x000fe80000100800 */
[----:B------:R-:W4:Y:S04]  /*14db0*/  LDL.LU R212, [R1+0x2bc] ;  /* 0x0002bc0001d47983 */ /* 0x000f280000300800 */
[----:B------:R-:W-:Y:S01]  /*14dc0*/  STL [R1+0x2fc], R193 ;  /* 0x0002fcc101007387 */ /* 0x000fe20000100800 */
[----:B------:R-:W-:-:S05]  /*14dd0*/  IADD3.X R196, R196, UR31, RZ, P5, !PT ;  /* 0x0000001fc4c47c10 */ /* 0x000fca000affe4ff */
[----:B------:R0:W-:Y:S01]  /*14de0*/  STL [R1+0x320], R196 ;  /* 0x000320c401007387 */ /* 0x0001e20000100800 */
[----:B------:R-:W-:-:S03]  /*14df0*/  IADD3 R12, P5, R12, UR20, RZ ;  /* 0x000000140c0c7c10 */ /* 0x000fc6000ffbe0ff */
[----:B0-----:R-:W4:Y:S04]  /*14e00*/  LDL.LU R196, [R1+0x2e0] ;  /* 0x0002e00001c47983 */ /* 0x001f280000300800 */
[----:B------:R0:W-:Y:S04]  /*14e10*/  STL [R1+0x2f4], R12 ;  /* 0x0002f40c01007387 */ /* 0x0001e80000100800 */
[----:B0-----:R-:W4:Y:S01]  /*14e20*/  LDL.LU R12, [R1+0x2b4] ;  /* 0x0002b400010c7983 */ /* 0x001f220000300800 */
[----:B------:R-:W-:-:S03]  /*14e30*/  IADD3.X R13, R13, UR31, RZ, P2, !PT ;  /* 0x0000001f0d0d7c10 */ /* 0x000fc600097fe4ff */
[----:B------:R-:W4:Y:S04]  /*14e40*/  LDL.LU R193, [R1+0x2d8] ;  /* 0x0002d80001c17983 */ /* 0x000f280000300800 */
[----:B------:R0:W-:Y:S04]  /*14e50*/  STL [R1+0x318], R13 ;  /* 0x0003180d01007387 */ /* 0x0001e80000100800 */
[----:B0-----:R-:W4:Y:S01]  /*14e60*/  LDL.LU R13, [R1+0x2ac] ;  /* 0x0002ac00010d7983 */ /* 0x001f220000300800 */
[----:B------:R-:W-:-:S03]  /*14e70*/  IADD3 R185, P2, R185, UR20, RZ ;  /* 0x00000014b9b97c10 */ /* 0x000fc6000ff5e0ff */
[----:B------:R-:W4:Y:S04]  /*14e80*/  LDL.LU R183, [R1+0x2d0] ;  /* 0x0002d00001b77983 */ /* 0x000f280000300800 */
[----:B------:R0:W-:Y:S04]  /*14e90*/  STL [R1+0x2ec], R185 ;  /* 0x0002ecb901007387 */ /* 0x0001e80000100800 */
[----:B0-----:R-:W4:Y:S01]  /*14ea0*/  LDL.LU R185, [R1+0x2a4] ;  /* 0x0002a40001b97983 */ /* 0x001f220000300800 */
[----:B--2---:R-:W-:-:S05]  /*14eb0*/  IADD3.X R198, R198, UR31, RZ, P1, !PT ;  /* 0x0000001fc6c67c10 */ /* 0x004fca0008ffe4ff */
[----:B------:R0:W-:Y:S04]  /*14ec0*/  STL [R1+0x310], R198 ;  /* 0x000310c601007387 */ /* 0x0001e80000100800 */
[----:B0-----:R-:W2:Y:S01]  /*14ed0*/  LDL.LU R198, [R1+0x2c8] ;  /* 0x0002c80001c67983 */ /* 0x001ea20000300800 */
[----:B------:R-:W-:-:S05]  /*14ee0*/  IADD3 R195, P1, R195, UR20, RZ ;  /* 0x00000014c3c37c10 */ /* 0x000fca000ff3e0ff */
[----:B------:R0:W-:Y:S04]  /*14ef0*/  STL [R1+0x2e4], R195 ;  /* 0x0002e4c301007387 */ /* 0x0001e80000100800 */
[----:B0-----:R-:W2:Y:S01]  /*14f00*/  LDL.LU R195, [R1+0x29c] ;  /* 0x00029c0001c37983 */ /* 0x001ea20000300800 */
[----:B---3--:R-:W-:Y:S02]  /*14f10*/  IADD3.X R211, R211, UR31, RZ, P4, !PT ;  /* 0x0000001fd3d37c10 */ /* 0x008fe4000a7fe4ff */
[----:B----4-:R-:W-:-:S03]  /*14f20*/  IADD3 R201, P4, R201, UR20, RZ ;  /* 0x00000014c9c97c10 */ /* 0x010fc6000ff9e0ff */
[----:B------:R0:W-:Y:S04]  /*14f30*/  STL [R1+0x308], R211 ;  /* 0x000308d301007387 */ /* 0x0001e80000100800 */
[----:B0-----:R-:W3:Y:S01]  /*14f40*/  LDL.LU R211, [R1+0x2c0] ;  /* 0x0002c00001d37983 */ /* 0x001ee20000300800 */
        /* <DEDUP_REMOVED lines=8> */
[----:B0-----:R-:W4:Y:S01]  /*14fd0*/  LDL.LU R205, [R1+0x28c] ;  /* 0x00028c0001cd7983 */ /* 0x001f220000300800 */
        /* <DEDUP_REMOVED lines=17> */
[----:B0-----:R-:W4:Y:S01]  /*150f0*/  LDL.LU R196, [R1+0x274] ;  /* 0x0002740001c47983 */ /* 0x001f220000300800 */
[----:B------:R-:W-:-:S03]  /*15100*/  IADD3.X R193, R193, UR31, RZ, P4, !PT ;  /* 0x0000001fc1c17c10 */ /* 0x000fc6000a7fe4ff */
[----:B------:R-:W-:Y:S04]  /*15110*/  STL [R1+0x2bc], R212 ;  /* 0x0002bcd401007387 */ /* 0x000fe80000100800 */
[----:B------:R0:W-:Y:S01]  /*15120*/  STL [R1+0x2b4], R12 ;  /* 0x0002b40c01007387 */ /* 0x0001e20000100800 */
[----:B------:R-:W-:-:S03]  /*15130*/  IADD3 R13, P4, R13, UR20, RZ ;  /* 0x000000140d0d7c10 */ /* 0x000fc6000ff9e0ff */
[----:B0-----:R-:W4:Y:S04]  /*15140*/  LDL.LU R12, [R1+0x298] ;  /* 0x00029800010c7983 */ /* 0x001f280000300800 */
[----:B------:R0:W-:Y:S04]  /*15150*/  STL [R1+0x2d8], R193 ;  /* 0x0002d8c101007387 */ /* 0x0001e80000100800 */
[----:B0-----:R-:W4:Y:S04]  /*15160*/  LDL.LU R193, [R1+0x26c] ;  /* 0x00026c0001c17983 */ /* 0x001f280000300800 */
[----:B------:R0:W-:Y:S04]  /*15170*/  STL [R1+0x2ac], R13 ;  /* 0x0002ac0d01007387 */ /* 0x0001e80000100800 */
[----:B0-----:R-:W4:Y:S01]  /*15180*/  LDL.LU R13, [R1+0x290] ;  /* 0x00029000010d7983 */ /* 0x001f220000300800 */
[----:B------:R-:W-:-:S02]  /*15190*/  IADD3.X R183, R183, UR31, RZ, P3, !PT ;  /* 0x0000001fb7b77c10 */ /* 0x000fc40009ffe4ff */
[----:B------:R-:W-:Y:S02]  /*151a0*/  IADD3 R185, P3, R185, UR20, RZ ;  /* 0x00000014b9b97c10 */ /* 0x000fe4000ff7e0ff */
[----:B--2---:R-:W-:-:S05]  /*151b0*/  IADD3.X R198, R198, UR31, RZ, P6, !PT ;  /* 0x0000001fc6c67c10 */ /* 0x004fca000b7fe4ff */
[----:B------:R0:W-:Y:S04]  /*151c0*/  STL [R1+0x2c8], R198 ;  /* 0x0002c8c601007387 */ /* 0x0001e80000100800 */
[----:B------:R1:W-:Y:S04]  /*151d0*/  STL [R1+0x2d0], R183 ;  /* 0x0002d0b701007387 */ /* 0x0003e80000100800 */
[----:B0-----:R-:W2:Y:S01]  /*151e0*/  LDL.LU R198, [R1+0x288] ;  /* 0x0002880001c67983 */ /* 0x001ea20000300800 */
[----:B------:R-:W-:-:S03]  /*151f0*/  IADD3 R195, P6, R195, UR20, RZ ;  /* 0x00000014c3c37c10 */ /* 0x000fc6000ffde0ff */
[----:B------:R-:W-:Y:S04]  /*15200*/  STL [R1+0x2a4], R185 ;  /* 0x0002a4b901007387 */ /* 0x000fe80000100800 */
[----:B-1----:R-:W2:Y:S01]  /*15210*/  LDL.LU R183, [R1+0x25c] ;  /* 0x00025c0001b77983 */ /* 0x002ea20000300800 */
[----:B---3--:R-:W-:-:S05]  /*15220*/  IADD3.X R211, R211, UR31, RZ, P5, !PT ;  /* 0x0000001fd3d37c10 */ /* 0x008fca000affe4ff */
[----:B------:R0:W-:Y:S04]  /*15230*/  STL [R1+0x2c0], R211 ;  /* 0x0002c0d301007387 */ /* 0x0001e80000100800 */
[----:B------:R1:W-:Y:S01]  /*15240*/  STL [R1+0x29c], R195 ;  /* 0x00029cc301007387 */ /* 0x0003e20000100800 */
[----:B----4-:R-:W-:-:S03]  /*15250*/  IADD3 R201, P5, R201, UR20, RZ ;  /* 0x00000014c9c97c10 */ /* 0x010fc6000ffbe0ff */
[----:B0-----:R-:W3:Y:S04]  /*15260*/  LDL.LU R211, [R1+0x254] ;  /* 0x0002540001d37983 */ /* 0x001ee80000300800 */
[----:B-1----:R-:W4:Y:S04]  /*15270*/  LDL.LU R195, [R1+0x278] ;  /* 0x0002780001c37983 */ /* 0x002f280000300800 */
[----:B------:R0:W-:Y:S01]  /*15280*/  STL [R1+0x294], R201 ;  /* 0x000294c901007387 */ /* 0x0001e20000100800 */
[----:B------:R-:W-:-:S03]  /*15290*/  IADD3.X R202, R202, UR31, RZ, P2, !PT ;  /* 0x0000001fcaca7c10 */ /* 0x000fc600097fe4ff */
[----:B0-----:R-:W4:Y:S04]  /*152a0*/  LDL.LU R201, [R1+0x24c] ;  /* 0x00024c0001c97983 */ /* 0x001f280000300800 */
[----:B------:R0:W-:Y:S01]  /*152b0*/  STL [R1+0x2b8], R202 ;  /* 0x0002b8ca01007387 */ /* 0x0001e20000100800 */
[----:B------:R-:W-:-:S03]  /*152c0*/  IADD3 R205, P2, R205, UR20, RZ ;  /* 0x00000014cdcd7c10 */ /* 0x000fc6000ff5e0ff */
[----:B0-----:R-:W4:Y:S04]  /*152d0*/  LDL.LU R202, [R1+0x270] ;  /* 0x0002700001ca7983 */ /* 0x001f280000300800 */
[----:B------:R0:W-:Y:S01]  /*152e0*/  STL [R1+0x28c], R205 ;  /* 0x00028ccd01007387 */ /* 0x0001e20000100800 */
[----:B------:R-:W-:Y:S02]  /*152f0*/  IADD3.X R206, R206, UR31, RZ, P1, !PT ;  /* 0x0000001fcece7c10 */ /* 0x000fe40008ffe4ff */
[----:B------:R-:W-:Y:S01]  /*15300*/  IADD3 R9, P1, R9, UR20, RZ ;  /* 0x0000001409097c10 */ /* 0x000fe2000ff3e0ff */
[----:B0-----:R-:W4:Y:S04]  /*15310*/  LDL.LU R205, [R1+0x268] ;  /* 0x0002680001cd7983 */ /* 0x001f280000300800 */
[----:B------:R0:W-:Y:S04]  /*15320*/  STL [R1+0x284], R9 ;  /* 0x0002840901007387 */ /* 0x0001e80000100800 */
[----:B------:R1:W-:Y:S01]  /*15330*/  STL [R1+0x2b0], R206 ;  /* 0x0002b0ce01007387 */ /* 0x0003e20000100800 */
[----:B------:R-:W-:-:S03]  /*15340*/  IADD3.X R186, R186, UR31, RZ, P4, !PT ;  /* 0x0000001fbaba7c10 */ /* 0x000fc6000a7fe4ff */
[----:B0-----:R0:W5:Y:S04]  /*15350*/  LDL.LU R9, [R1+0x974] ;  /* 0x0009740001097983 */ /* 0x0011680000300800 */
[----:B-1----:R-:W4:Y:S04]  /*15360*/  LDL.LU R206, [R1+0x23c] ;  /* 0x00023c0001ce7983 */ /* 0x002f280000300800 */
[----:B------:R-:W4:Y:S01]  /*15370*/  LDL.LU R185, [R1+0x234] ;  /* 0x0002340001b97983 */ /* 0x000f220000300800 */
[----:B------:R-:W-:-:S03]  /*15380*/  IADD3 R188, P4, R188, UR20, RZ ;  /* 0x00000014bcbc7c10 */ /* 0x000fc6000ff9e0ff */
[----:B------:R1:W-:Y:S04]  /*15390*/  STL [R1+0x2a8], R186 ;  /* 0x0002a8ba01007387 */ /* 0x0003e80000100800 */
[----:B-1----:R-:W4:Y:S01]  /*153a0*/  LDL.LU R186, [R1+0x258] ;  /* 0x0002580001ba7983 */ /* 0x002f220000300800 */
[----:B------:R-:W-:-:S03]  /*153b0*/  IADD3.X R208, R208, UR31, RZ, P3, !PT ;  /* 0x0000001fd0d07c10 */ /* 0x000fc60009ffe4ff */
[----:B------:R-:W-:Y:S04]  /*153c0*/  STL [R1+0x27c], R188 ;  /* 0x00027cbc01007387 */ /* 0x000fe80000100800 */
[----:B------:R1:W-:Y:S04]  /*153d0*/  STL [R1+0x2a0], R208 ;  /* 0x0002a0d001007387 */ /* 0x0003e80000100800 */
[----:B-1----:R-:W4:Y:S04]  /*153e0*/  LDL.LU R208, [R1+0x22c] ;  /* 0x00022c0001d07983 */ /* 0x002f280000300800 */
[----:B------:R-:W4:Y:S01]  /*153f0*/  LDL.LU R188, [R1+0x250] ;  /* 0x0002500001bc7983 */ /* 0x000f220000300800 */
[----:B------:R-:W-:-:S05]  /*15400*/  IADD3 R196, P3, R196, UR20, RZ ;  /* 0x00000014c4c47c10 */ /* 0x000fca000ff7e0ff */
[----:B------:R1:W-:Y:S04]  /*15410*/  STL [R1+0x274], R196 ;  /* 0x000274c401007387 */ /* 0x0003e80000100800 */
[----:B-1----:R-:W4:Y:S01]  /*15420*/  LDL.LU R196, [R1+0x248] ;  /* 0x0002480001c47983 */ /* 0x002f220000300800 */
[----:B------:R-:W-:-:S05]  /*15430*/  IADD3.X R12, R12, UR31, RZ, P6, !PT ;  /* 0x0000001f0c0c7c10 */ /* 0x000fca000b7fe4ff */
[----:B------:R1:W-:Y:S01]  /*15440*/  STL [R1+0x298], R12 ;  /* 0x0002980c01007387 */ /* 0x0003e20000100800 */
[----:B------:R-:W-:-:S03]  /*15450*/  IADD3 R193, P6, R193, UR20, RZ ;  /* 0x00000014c1c17c10 */ /* 0x000fc6000ffde0ff */
[----:B-1----:R-:W4:Y:S01]  /*15460*/  LDL.LU R12, [R1+0x21c] ;  /* 0x00021c00010c7983 */ /* 0x002f220000300800 */
[----:B------:R-:W-:Y:S02]  /*15470*/  IADD3.X R13, R13, UR31, RZ, P5, !PT ;  /* 0x0000001f0d0d7c10 */ /* 0x000fe4000affe4ff */
[----:B------:R-:W-:-:S05]  /*15480*/  IADD3 R216, P5, R216, UR20, RZ ;  /* 0x00000014d8d87c10 */ /* 0x000fca000ffbe0ff */
[----:B------:R1:W-:Y:S04]  /*15490*/  STL [R1+0x264], R216 ;  /* 0x000264d801007387 */ /* 0x0003e80000100800 */
[----:B------:R0:W-:Y:S04]  /*154a0*/  STL [R1+0x26c], R193 ;  /* 0x00026cc101007387 */ /* 0x0001e80000100800 */
[----:B-1----:R-:W4:Y:S04]  /*154b0*/  LDL.LU R216, [R1+0x970] ;  /* 0x0009700001d87983 */ /* 0x002f280000300800 */
[----:B------:R1:W-:Y:S04]  /*154c0*/  STL [R1+0x290], R13 ;  /* 0x0002900d01007387 */ /* 0x0003e80000100800 */
[----:B0-----:R-:W4:Y:S04]  /*154d0*/  LDL.LU R193, [R1+0x214] ;  /* 0x0002140001c17983 */ /* 0x001f280000300800 */
[----:B-1----:R-:W4:Y:S01]  /*154e0*/  LDL.LU R13, [R1+0x238] ;  /* 0x00023800010d7983 */ /* 0x002f220000300800 */
[----:B------:R-:W-:-:S02]  /*154f0*/  IADD3.X R215, R215, UR31, RZ, P1, !PT ;  /* 0x0000001fd7d77c10 */ /* 0x000fc40008ffe4ff */
[----:B------:R-:W-:Y:S02]  /*15500*/  IADD3.X R223, R223, UR31, RZ, P5, !PT ;  /* 0x0000001fdfdf7c10 */ /* 0x000fe4000affe4ff */
[----:B--2---:R-:W-:-:S05]  /*15510*/  IADD3.X R198, R198, UR31, RZ, P2, !PT ;  /* 0x0000001fc6c67c10 */ /* 0x004fca00097fe4ff */
[----:B------:R0:W-:Y:S01]  /*15520*/  STL [R1+0x288], R198 ;  /* 0x000288c601007387 */ /* 0x0001e20000100800 */
[----:B------:R-:W-:-:S03]  /*15530*/  IADD3 R183, P2, R183, UR20, RZ ;  /* 0x00000014b7b77c10 */ /* 0x000fc6000ff5e0ff */
[----:B0-----:R-:W2:Y:S04]  /*15540*/  LDL.LU R198, [R1+0x20c] ;  /* 0x00020c0001c67983 */ /* 0x001ea80000300800 */
[----:B------:R0:W-:Y:S04]  /*15550*/  STL [R1+0x280], R215 ;  /* 0x000280d701007387 */ /* 0x0001e80000100800 */
[----:B0-----:R-:W2:Y:S04]  /*15560*/  LDL.LU R215, [R1+0x96c] ;  /* 0x00096c0001d77983 */ /* 0x001ea80000300800 */
[----:B------:R-:W-:Y:S01]  /*15570*/  STL [R1+0x25c], R183 ;  /* 0x00025cb701007387 */ /* 0x000fe20000100800 */
[----:B---3--:R-:W-:-:S02]  /*15580*/  IADD3 R211, P1, R211, UR20, RZ ;  /* 0x00000014d3d37c10 */ /* 0x008fc4000ff3e0ff */
[----:B----4-:R-:W-:-:S03]  /*15590*/  IADD3.X R195, R195, UR31, RZ, P4, !PT ;  /* 0x0000001fc3c37c10 */ /* 0x010fc6000a7fe4ff */
[----:B------:R0:W-:Y:S04]  /*155a0*/  STL [R1+0x254], R211 ;  /* 0x000254d301007387 */ /* 0x0001e80000100800 */
[----:B0-----:R-:W3:Y:S01]  /*155b0*/  LDL.LU R211, [R1+0x230] ;  /* 0x0002300001d37983 */ /* 0x001ee20000300800 */
[----:B------:R-:W-:-:S05]  /*155c0*/  IADD3 R201, P4, R201, UR20, RZ ;  /* 0x00000014c9c97c10 */ /* 0x000fca000ff9e0ff */
[----:B------:R0:W-:Y:S01]  /*155d0*/  STL [R1+0x24c], R201 ;  /* 0x00024cc901007387 */ /* 0x0001e20000100800 */
[----:B------:R-:W-:-:S03]  /*155e0*/  IADD3.X R202, R202, UR31, RZ, P3, !PT ;  /* 0x0000001fcaca7c10 */ /* 0x000fc60009ffe4ff */
[----:B0-----:R-:W4:Y:S01]  /*155f0*/  LDL.LU R201, [R1+0x228] ;  /* 0x0002280001c97983 */ /* 0x001f220000300800 */
[----:B------:R-:W-:-:S03]  /*15600*/  IADD3 R224, P3, R224, UR20, RZ ;  /* 0x00000014e0e07c10 */ /* 0x000fc6000ff7e0ff */
[----:B------:R-:W-:Y:S04]  /*15610*/  STL [R1+0x278], R195 ;  /* 0x000278c301007387 */ /* 0x000fe80000100800 */
        /* <DEDUP_REMOVED lines=8> */
[----:B------:R-:W-:-:S03]  /*156a0*/  IADD3 R185, P5, R185, UR20, RZ ;  /* 0x00000014b9b97c10 */ /* 0x000fc6000ffbe0ff */
[----:B0-----:R-:W4:Y:S01]  /*156b0*/  LDL.LU R205, [R1+0x218] ;  /* 0x0002180001cd7983 */ /* 0x001f220000300800 */
[----:B------:R-:W-:-:S03]  /*156c0*/  IADD3.X R186, R186, UR31, RZ, P2, !PT ;  /* 0x0000001fbaba7c10 */ /* 0x000fc600097fe4ff */
[----:B------:R0:W-:Y:S04]  /*156d0*/  STL [R1+0x260], R223 ;  /* 0x000260df01007387 */ /* 0x0001e80000100800 */
[----:B------:R1:W-:Y:S04]  /*156e0*/  STL [R1+0x23c], R206 ;  /* 0x00023cce01007387 */ /* 0x0003e80000100800 */
[----:B0-----:R-:W4:Y:S01]  /*156f0*/  LDL.LU R223, [R1+0x964] ;  /* 0x0009640001df7983 */ /* 0x001f220000300800 */
[----:B------:R-:W-:-:S03]  /*15700*/  IADD3 R208, P2, R208, UR20, RZ ;  /* 0x00000014d0d07c10 */ /* 0x000fc6000ff5e0ff */
[----:B-1----:R-:W4:Y:S01]  /*15710*/  LDL.LU R206, [R1+0x1ec] ;  /* 0x0001ec0001ce7983 */ /* 0x002f220000300800 */
[----:B------:R-:W-:-:S03]  /*15720*/  IADD3.X R188, R188, UR31, RZ, P1, !PT ;  /* 0x0000001fbcbc7c10 */ /* 0x000fc60008ffe4ff */
[----:B------:R0:W-:Y:S01]  /*15730*/  STL [R1+0x22c], R208 ;  /* 0x00022cd001007387 */ /* 0x0001e20000100800 */
[----:B------:R-:W-:-:S03]  /*15740*/  IADD3 R232, P1, R232, UR20, RZ ;  /* 0x00000014e8e87c10 */ /* 0x000fc6000ff3e0ff */
[----:B------:R-:W-:Y:S01]  /*15750*/  STL [R1+0x234], R185 ;  /* 0x000234b901007387 */ /* 0x000fe20000100800 */
[----:B------:R-:W-:-:S03]  /*15760*/  IADD3.X R231, R231, UR31, RZ, P3, !PT ;  /* 0x0000001fe7e77c10 */ /* 0x000fc60009ffe4ff */
[----:B0-----:R-:W4:Y:S04]  /*15770*/  LDL.LU R208, [R1+0x210] ;  /* 0x0002100001d07983 */ /* 0x001f280000300800 */
[----:B------:R-:W-:Y:S01]  /*15780*/  STL [R1+0x258], R186 ;  /* 0x000258ba01007387 */ /* 0x000fe20000100800 */
[----:B------:R-:W-:-:S03]  /*15790*/  IADD3.X R196, R196, UR31, RZ, P4, !PT ;  /* 0x0000001fc4c47c10 */ /* 0x000fc6000a7fe4ff */
[----:B------:R0:W-:Y:S04]  /*157a0*/  STL [R1+0x224], R232 ;  /* 0x000224e801007387 */ /* 0x0001e80000100800 */
[----:B0-----:R-:W4:Y:S04]  /*157b0*/  LDL.LU R232, [R1+0x960] ;  /* 0x0009600001e87983 */ /* 0x001f280000300800 */
[----:B------:R-:W-:Y:S01]  /*157c0*/  STL [R1+0x250], R188 ;  /* 0x000250bc01007387 */ /* 0x000fe20000100800 */
[----:B------:R-:W-:-:S03]  /*157d0*/  IADD3 R12, P4, R12, UR20, RZ ;  /* 0x000000140c0c7c10 */ /* 0x000fc6000ff9e0ff */
[----:B------:R0:W-:Y:S04]  /*157e0*/  STL [R1+0x248], R196 ;  /* 0x000248c401007387 */ /* 0x0001e80000100800 */
[----:B0-----:R-:W4:Y:S04]  /*157f0*/  LDL.LU R196, [R1+0x208] ;  /* 0x0002080001c47983 */ /* 0x001f280000300800 */
[----:B------:R0:W-:Y:S04]  /*15800*/  STL [R1+0x21c], R12 ;  /* 0x00021c0c01007387 */ /* 0x0001e80000100800 */
[----:B0-----:R-:W4:Y:S04]  /*15810*/  LDL.LU R12, [R1+0x1dc] ;  /* 0x0001dc00010c7983 */ /* 0x001f280000300800 */
[----:B------:R0:W-:Y:S04]  /*15820*/  STL [R1+0x240], R231 ;  /* 0x000240e701007387 */ /* 0x0001e80000100800 */
[----:B0-----:R-:W4:Y:S01]  /*15830*/  LDL.LU R231, [R1+0x95c] ;  /* 0x00095c0001e77983 */ /* 0x001f220000300800 */
[----:B------:R-:W-:-:S05]  /*15840*/  IADD3.X R13, R13, UR31, RZ, P6, !PT ;  /* 0x0000001f0d0d7c10 */ /* 0x000fca000b7fe4ff */
[----:B------:R0:W-:Y:S04]  /*15850*/  STL [R1+0x238], R13 ;  /* 0x0002380d01007387 */ /* 0x0001e80000100800 */
[----:B0-----:R-:W4:Y:S01]  /*15860*/  LDL.LU R13, [R1+0x1d4] ;  /* 0x0001d400010d7983 */ /* 0x001f220000300800 */
[----:B------:R-:W-:-:S05]  /*15870*/  IADD3 R193, P3, R193, UR20, RZ ;  /* 0x00000014c1c17c10 */ /* 0x000fca000ff7e0ff */
[----:B------:R-:W-:Y:S04]  /*15880*/  STL [R1+0x214], R193 ;  /* 0x000214c101007387 */ /* 0x000fe80000100800 */
[----:B------:R-:W4:Y:S01]  /*15890*/  LDL.LU R188, [R1+0x1f8] ;  /* 0x0001f80001bc7983 */ /* 0x000f220000300800 */
[----:B------:R-:W-:Y:S02]  /*158a0*/  IADD3.X R239, R239, UR31, RZ, P1, !PT ;  /* 0x0000001fefef7c10 */ /* 0x000fe40008ffe4ff */
[----:B--2---:R-:W-:-:S05]  /*158b0*/  IADD3 R198, P6, R198, UR20, RZ ;  /* 0x00000014c6c67c10 */ /* 0x004fca000ffde0ff */
[----:B------:R0:W-:Y:S04]  /*158c0*/  STL [R1+0x20c], R198 ;  /* 0x00020cc601007387 */ /* 0x0001e80000100800 */
[----:B0-----:R-:W2:Y:S01]  /*158d0*/  LDL.LU R198, [R1+0x1cc] ;  /* 0x0001cc0001c67983 */ /* 0x001ea20000300800 */
[----:B---3--:R-:W-:Y:S02]  /*158e0*/  IADD3.X R211, R211, UR31, RZ, P5, !PT ;  /* 0x0000001fd3d37c10 */ /* 0x008fe4000affe4ff */
[----:B------:R-:W-:-:S03]  /*158f0*/  IADD3 R240, P5, R240, UR20, RZ ;  /* 0x00000014f0f07c10 */ /* 0x000fc6000ffbe0ff */
[----:B------:R0:W-:Y:S04]  /*15900*/  STL [R1+0x230], R211 ;  /* 0x000230d301007387 */ /* 0x0001e80000100800 */
[----:B0-----:R-:W3:Y:S01]  /*15910*/  LDL.LU R211, [R1+0x1f0] ;  /* 0x0001f00001d37983 */ /* 0x001ee20000300800 */
[----:B----4-:R-:W-:-:S03]  /*15920*/  IADD3.X R201, R201, UR31, RZ, P2, !PT ;  /* 0x0000001fc9c97c10 */ /* 0x010fc600097fe4ff */
[----:B------:R0:W-:Y:S04]  /*15930*/  STL [R1+0x204], R240 ;  /* 0x000204f001007387 */ /* 0x0001e80000100800 */
[----:B0-----:R-:W4:Y:S04]  /*15940*/  LDL.LU R240, [R1+0x958] ;  /* 0x0009580001f07983 */ /* 0x001f280000300800 */
[----:B------:R0:W-:Y:S01]  /*15950*/  STL [R1+0x228], R201 ;  /* 0x000228c901007387 */ /* 0x0001e20000100800 */
[----:B------:R-:W-:-:S03]  /*15960*/  IADD3 R202, P2, R202, UR20, RZ ;  /* 0x00000014caca7c10 */ /* 0x000fc6000ff5e0ff */
[----:B0-----:R-:W4:Y:S04]  /*15970*/  LDL.LU R201, [R1+0x1e8] ;  /* 0x0001e80001c97983 */ /* 0x001f280000300800 */
[----:B------:R0:W-:Y:S01]  /*15980*/  STL [R1+0x1fc], R202 ;  /* 0x0001fcca01007387 */ /* 0x0001e20000100800 */
[----:B------:R-:W-:-:S03]  /*15990*/  IADD3 R195, P1, R195, UR20, RZ ;  /* 0x00000014c3c37c10 */ /* 0x000fc6000ff3e0ff */
[----:B0-----:R-:W4:Y:S04]  /*159a0*/  LDL.LU R202, [R1+0x1bc] ;  /* 0x0001bc0001ca7983 */ /* 0x001f280000300800 */
[----:B------:R0:W-:Y:S01]  /*159b0*/  STL [R1+0x220], R239 ;  /* 0x000220ef01007387 */ /* 0x0001e20000100800 */
[----:B------:R-:W-:-:S03]  /*159c0*/  IADD3.X R205, R205, UR31, RZ, P4, !PT ;  /* 0x0000001fcdcd7c10 */ /* 0x000fc6000a7fe4ff */
[----:B0-----:R-:W4:Y:S04]  /*159d0*/  LDL.LU R239, [R1+0x954] ;  /* 0x0009540001ef7983 */ /* 0x001f280000300800 */
[----:B------:R-:W4:Y:S04]  /*159e0*/  LDL.LU R193, [R1+0x1b4] ;  /* 0x0001b40001c17983 */ /* 0x000f280000300800 */
[----:B------:R0:W-:Y:S04]  /*159f0*/  STL [R1+0x218], R205 ;  /* 0x000218cd01007387 */ /* 0x0001e80000100800 */
[----:B------:R-:W-:Y:S01]  /*15a00*/  STL [R1+0x1f4], R195 ;  /* 0x0001f4c301007387 */ /* 0x000fe20000100800 */
[----:B------:R-:W-:-:S03]  /*15a10*/  IADD3 R206, P4, R206, UR20, RZ ;  /* 0x00000014cece7c10 */ /* 0x000fc6000ff9e0ff */
[----:B0-----:R-:W4:Y:S04]  /*15a20*/  LDL.LU R205, [R1+0x1d8] ;  /* 0x0001d80001cd7983 */ /* 0x001f280000300800 */
[----:B------:R-:W4:Y:S04]  /*15a30*/  LDL.LU R185, [R1+0x1ac] ;  /* 0x0001ac0001b97983 */ /* 0x000f280000300800 */
[----:B------:R0:W-:Y:S01]  /*15a40*/  STL [R1+0x1ec], R206 ;  /* 0x0001ecce01007387 */ /* 0x0001e20000100800 */
[----:B------:R-:W-:Y:S02]  /*15a50*/  IADD3.X R208, R208, UR31, RZ, P3, !PT ;  /* 0x0000001fd0d07c10 */ /* 0x000fe40009ffe4ff */
[----:B------:R-:W-:Y:S01]  /*15a60*/  IADD3 R248, P3, R248, UR20, RZ ;  /* 0x00000014f8f87c10 */ /* 0x000fe2000ff7e0ff */
[----:B0-----:R-:W4:Y:S04]  /*15a70*/  LDL.LU R206, [R1+0x1d0] ;  /* 0x0001d00001ce7983 */ /* 0x001f280000300800 */
[----:B------:R-:W4:Y:S04]  /*15a80*/  LDL.LU R186, [R1+0x1c8] ;  /* 0x0001c80001ba7983 */ /* 0x000f280000300800 */
[----:B------:R-:W4:Y:S04]  /*15a90*/  LDL.LU R195, [R1+0x19c] ;  /* 0x00019c0001c37983 */ /* 0x000f280000300800 */
[----:B------:R-:W-:Y:S01]  /*15aa0*/  STL [R1+0x210], R208 ;  /* 0x000210d001007387 */ /* 0x000fe20000100800 */
[----:B------:R-:W-:-:S03]  /*15ab0*/  IADD3.X R247, R247, UR31, RZ, P5, !PT ;  /* 0x0000001ff7f77c10 */ /* 0x000fc6000affe4ff */
[----:B------:R0:W-:Y:S04]  /*15ac0*/  STL [R1+0x1e4], R248 ;  /* 0x0001e4f801007387 */ /* 0x0001e80000100800 */
[----:B0-----:R-:W4:Y:S04]  /*15ad0*/  LDL.LU R248, [R1+0x950] ;  /* 0x0009500001f87983 */ /* 0x001f280000300800 */
[----:B------:R-:W4:Y:S01]  /*15ae0*/  LDL.LU R208, [R1+0x194] ;  /* 0x0001940001d07983 */ /* 0x000f220000300800 */
[----:B------:R-:W-:-:S05]  /*15af0*/  IADD3.X R196, R196, UR31, RZ, P6, !PT ;  /* 0x0000001fc4c47c10 */ /* 0x000fca000b7fe4ff */
[----:B------:R0:W-:Y:S01]  /*15b00*/  STL [R1+0x208], R196 ;  /* 0x000208c401007387 */ /* 0x0001e20000100800 */
[----:B------:R-:W-:-:S03]  /*15b10*/  IADD3 R12, P6, R12, UR20, RZ ;  /* 0x000000140c0c7c10 */ /* 0x000fc6000ffde0ff */
[----:B0-----:R-:W4:Y:S04]  /*15b20*/  LDL.LU R196, [R1+0x1b8] ;  /* 0x0001b80001c47983 */ /* 0x001f280000300800 */
[----:B------:R0:W-:Y:S04]  /*15b30*/  STL [R1+0x1dc], R12 ;  /* 0x0001dc0c01007387 */ /* 0x0001e80000100800 */
        /* <DEDUP_REMOVED lines=8> */
[----:B------:R-:W-:-:S03]  /*15bc0*/  IADD3.X R213, R213, UR31, RZ, P3, !PT ;  /* 0x0000001fd5d57c10 */ /* 0x000fc60009ffe4ff */
[----:B0-----:R-:W4:Y:S01]  /*15bd0*/  LDL.LU R188, [R1+0x1a8] ;  /* 0x0001a80001bc7983 */ /* 0x001f220000300800 */
[----:B--2---:R-:W-:-:S05]  /*15be0*/  IADD3 R198, P2, R198, UR20, RZ ;  /* 0x00000014c6c67c10 */ /* 0x004fca000ff5e0ff */
[----:B------:R0:W-:Y:S04]  /*15bf0*/  STL [R1+0x1cc], R198 ;  /* 0x0001ccc601007387 */ /* 0x0001e80000100800 */
[----:B0-----:R-:W2:Y:S01]  /*15c00*/  LDL.LU R198, [R1+0x17c] ;  /* 0x00017c0001c67983 */ /* 0x001ea20000300800 */
[----:B---3--:R-:W-:Y:S02]  /*15c10*/  IADD3.X R211, R211, UR31, RZ, P1, !PT ;  /* 0x0000001fd3d37c10 */ /* 0x008fe40008ffe4ff */
[----:B------:R-:W-:-:S05]  /*15c20*/  IADD3 R244, P1, R244, UR20, RZ ;  /* 0x00000014f4f47c10 */ /* 0x000fca000ff3e0ff */
[----:B------:R0:W-:Y:S04]  /*15c30*/  STL [R1+0x1c4], R244 ;  /* 0x0001c4f401007387 */ /* 0x0001e80000100800 */
[----:B0-----:R-:W3:Y:S04]  /*15c40*/  LDL.LU R244, [R1+0x948] ;  /* 0x0009480001f47983 */ /* 0x001ee80000300800 */
[----:B------:R0:W-:Y:S01]  /*15c50*/  STL [R1+0x1f0], R211 ;  /* 0x0001f0d301007387 */ /* 0x0001e20000100800 */
[----:B----4-:R-:W-:-:S03]  /*15c60*/  IADD3.X R201, R201, UR31, RZ, P4, !PT ;  /* 0x0000001fc9c97c10 */ /* 0x010fc6000a7fe4ff */
[----:B0-----:R-:W4:Y:S04]  /*15c70*/  LDL.LU R211, [R1+0x174] ;  /* 0x0001740001d37983 */ /* 0x001f280000300800 */
[----:B------:R0:W-:Y:S01]  /*15c80*/  STL [R1+0x1e8], R201 ;  /* 0x0001e8c901007387 */ /* 0x0001e20000100800 */
[----:B------:R-:W-:-:S03]  /*15c90*/  IADD3 R202, P4, R202, UR20, RZ ;  /* 0x00000014caca7c10 */ /* 0x000fc6000ff9e0ff */
[----:B0-----:R-:W3:Y:S04]  /*15ca0*/  LDL.LU R201, [R1+0x198] ;  /* 0x0001980001c97983 */ /* 0x001ee80000300800 */
[----:B------:R0:W-:Y:S04]  /*15cb0*/  STL [R1+0x1bc], R202 ;  /* 0x0001bcca01007387 */ /* 0x0001e80000100800 */
[----:B0-----:R-:W3:Y:S01]  /*15cc0*/  LDL.LU R202, [R1+0x16c] ;  /* 0x00016c0001ca7983 */ /* 0x001ee20000300800 */
[----:B------:R-:W-:-:S03]  /*15cd0*/  IADD3 R193, P3, R193, UR20, RZ ;  /* 0x00000014c1c17c10 */ /* 0x000fc6000ff7e0ff */
[----:B------:R0:W-:Y:S04]  /*15ce0*/  STL [R1+0x1e0], R213 ;  /* 0x0001e0d501007387 */ /* 0x0001e80000100800 */
[----:B0-----:R-:W3:Y:S01]  /*15cf0*/  LDL.LU R213, [R1+0x944] ;  /* 0x0009440001d57983 */ /* 0x001ee20000300800 */
[----:B------:R-:W-:-:S03]  /*15d00*/  IADD3.X R205, R205, UR31, RZ, P6, !PT ;  /* 0x0000001fcdcd7c10 */ /* 0x000fc6000b7fe4ff */
[----:B------:R0:W-:Y:S01]  /*15d10*/  STL [R1+0x1b4], R193 ;  /* 0x0001b4c101007387 */ /* 0x0001e20000100800 */
[----:B------:R-:W-:-:S03]  /*15d20*/  IADD3 R185, P6, R185, UR20, RZ ;  /* 0x00000014b9b97c10 */ /* 0x000fc6000ffde0ff */
[----:B0-----:R-:W3:Y:S04]  /*15d30*/  LDL.LU R193, [R1+0x190] ;  /* 0x0001900001c17983 */ /* 0x001ee80000300800 */
[----:B------:R0:W-:Y:S01]  /*15d40*/  STL [R1+0x1d8], R205 ;  /* 0x0001d8cd01007387 */ /* 0x0001e20000100800 */
[----:B------:R-:W-:Y:S02]  /*15d50*/  IADD3.X R206, R206, UR31, RZ, P5, !PT ;  /* 0x0000001fcece7c10 */ /* 0x000fe4000affe4ff */
[----:B------:R-:W-:Y:S02]  /*15d60*/  IADD3 R228, P5, R228, UR20, RZ ;  /* 0x00000014e4e47c10 */ /* 0x000fe4000ffbe0ff */
[----:B------:R-:W-:Y:S01]  /*15d70*/  IADD3.X R251, R251, UR31, RZ, P1, !PT ;  /* 0x0000001ffbfb7c10 */ /* 0x000fe20008ffe4ff */
[----:B0-----:R-:W3:Y:S01]  /*15d80*/  LDL.LU R205, [R1+0x188] ;  /* 0x0001880001cd7983 */ /* 0x001ee20000300800 */
[----:B------:R-:W-:-:S03]  /*15d90*/  IADD3.X R186, R186, UR31, RZ, P2, !PT ;  /* 0x0000001fbaba7c10 */ /* 0x000fc600097fe4ff */
[----:B------:R0:W-:Y:S01]  /*15da0*/  STL [R1+0x1d0], R206 ;  /* 0x0001d0ce01007387 */ /* 0x0001e20000100800 */
[----:B------:R-:W-:-:S03]  /*15db0*/  IADD3 R195, P2, R195, UR20, RZ ;  /* 0x00000014c3c37c10 */ /* 0x000fc6000ff5e0ff */
[----:B0-----:R-:W3:Y:S04]  /*15dc0*/  LDL.LU R206, [R1+0x15c] ;  /* 0x00015c0001ce7983 */ /* 0x001ee80000300800 */
[----:B------:R-:W-:Y:S04]  /*15dd0*/  STL [R1+0x1ac], R185 ;  /* 0x0001acb901007387 */ /* 0x000fe80000100800 */
[----:B------:R0:W-:Y:S01]  /*15de0*/  STL [R1+0x1a4], R228 ;  /* 0x0001a4e401007387 */ /* 0x0001e20000100800 */
[----:B------:R-:W-:-:S03]  /*15df0*/  IADD3 R208, P1, R208, UR20, RZ ;  /* 0x00000014d0d07c10 */ /* 0x000fc6000ff3e0ff */
[----:B0-----:R-:W3:Y:S04]  /*15e00*/  LDL.LU R228, [R1+0x940] ;  /* 0x0009400001e47983 */ /* 0x001ee80000300800 */
[----:B------:R0:W-:Y:S01]  /*15e10*/  STL [R1+0x1c0], R251 ;  /* 0x0001c0fb01007387 */ /* 0x0001e20000100800 */
[----:B------:R-:W-:-:S03]  /*15e20*/  IADD3.X R196, R196, UR31, RZ, P4, !PT ;  /* 0x0000001fc4c47c10 */ /* 0x000fc6000a7fe4ff */
[----:B------:R-:W-:Y:S04]  /*15e30*/  STL [R1+0x1c8], R186 ;  /* 0x0001c8ba01007387 */ /* 0x000fe80000100800 */
[----:B0-----:R-:W3:Y:S04]  /*15e40*/  LDL.LU R251, [R1+0x93c] ;  /* 0x00093c0001fb7983 */ /* 0x001ee80000300800 */
[----:B------:R0:W-:Y:S01]  /*15e50*/  STL [R1+0x19c], R195 ;  /* 0x00019cc301007387 */ /* 0x0001e20000100800 */
[----:B------:R-:W-:-:S03]  /*15e60*/  IADD3 R12, P4, R12, UR20, RZ ;  /* 0x000000140c0c7c10 */ /* 0x000fc6000ff9e0ff */
[----:B0-----:R-:W3:Y:S04]  /*15e70*/  LDL.LU R195, [R1+0x154] ;  /* 0x0001540001c37983 */ /* 0x001ee80000300800 */
[----:B------:R0:W-:Y:S04]  /*15e80*/  STL [R1+0x194], R208 ;  /* 0x000194d001007387 */ /* 0x0001e80000100800 */
[----:B0-----:R-:W3:Y:S04]  /*15e90*/  LDL.LU R208, [R1+0x178] ;  /* 0x0001780001d07983 */ /* 0x001ee80000300800 */
[----:B------:R0:W-:Y:S01]  /*15ea0*/  STL [R1+0x1b8], R196 ;  /* 0x0001b8c401007387 */ /* 0x0001e20000100800 */
[----:B------:R-:W-:-:S03]  /*15eb0*/  IADD3.X R13, R13, UR31, RZ, P3, !PT ;  /* 0x0000001f0d0d7c10 */ /* 0x000fc60009ffe4ff */
[----:B0-----:R-:W3:Y:S01]  /*15ec0*/  LDL.LU R196, [R1+0x14c] ;  /* 0x00014c0001c47983 */ /* 0x001ee20000300800 */
[----:B------:R-:W-:-:S03]  /*15ed0*/  IADD3 R227, P3, R227, UR20, RZ ;  /* 0x00000014e3e37c10 */ /* 0x000fc6000ff7e0ff */
[----:B------:R0:W-:Y:S04]  /*15ee0*/  STL [R1+0x18c], R12 ;  /* 0x00018c0c01007387 */ /* 0x0001e80000100800 */
[----:B0-----:R-:W3:Y:S04]  /*15ef0*/  LDL.LU R12, [R1+0x170] ;  /* 0x00017000010c7983 */ /* 0x001ee80000300800 */
[----:B------:R0:W-:Y:S04]  /*15f00*/  STL [R1+0x184], R227 ;  /* 0x000184e301007387 */ /* 0x0001e80000100800 */
[----:B0-----:R-:W3:Y:S04]  /*15f10*/  LDL.LU R227, [R1+0x938] ;  /* 0x0009380001e37983 */ /* 0x001ee80000300800 */
[----:B------:R0:W-:Y:S04]  /*15f20*/  STL [R1+0x1b0], R13 ;  /* 0x0001b00d01007387 */ /* 0x0001e80000100800 */
[----:B0-----:R-:W3:Y:S01]  /*15f30*/  LDL.LU R13, [R1+0x168] ;  /* 0x00016800010d7983 */ /* 0x001ee20000300800 */
[----:B------:R-:W-:-:S02]  /*15f40*/  IADD3.X R235, R235, UR31, RZ, P5, !PT ;  /* 0x0000001febeb7c10 */ /* 0x000fc4000affe4ff */
[----:B------:R-:W-:-:S03]  /*15f50*/  IADD3.X R188, R188, UR31, RZ, P6, !PT ;  /* 0x0000001fbcbc7c10 */ /* 0x000fc6000b7fe4ff */
[----:B------:R0:W-:Y:S04]  /*15f60*/  STL [R1+0x1a0], R235 ;  /* 0x0001a0eb01007387 */ /* 0x0001e80000100800 */
[----:B------:R-:W-:Y:S01]  /*15f70*/  STL [R1+0x1a8], R188 ;  /* 0x0001a8bc01007387 */ /* 0x000fe20000100800 */
[----:B--2---:R-:W-:-:S03]  /*15f80*/  IADD3 R198, P6, R198, UR20, RZ ;  /* 0x00000014c6c67c10 */ /* 0x004fc6000ffde0ff */
[----:B0-----:R-:W2:Y:S04]  /*15f90*/  LDL.LU R235, [R1+0x934] ;  /* 0x0009340001eb7983 */ /* 0x001ea80000300800 */
[----:B------:R-:W-:Y:S04]  /*15fa0*/  STL [R1+0x17c], R198 ;  /* 0x00017cc601007387 */ /* 0x000fe80000100800 */
[----:B------:R-:W2:Y:S01]  /*15fb0*/  LDL.LU R212, [R1+0x13c] ;  /* 0x00013c0001d47983 */ /* 0x000ea20000300800 */
[----:B------:R-:W-:Y:S02]  /*15fc0*/  IADD3.X R6, R6, UR31, RZ, P3, !PT ;  /* 0x0000001f06067c10 */ /* 0x000fe40009ffe4ff */
[----:B----4-:R-:W-:-:S05]  /*15fd0*/  IADD3 R211, P5, R211, UR20, RZ ;  /* 0x00000014d3d37c10 */ /* 0x010fca000ffbe0ff */
[----:B------:R0:W-:Y:S01]  /*15fe0*/  STL [R1+0x174], R211 ;  /* 0x000174d301007387 */ /* 0x0001e20000100800 */
[----:B---3--:R-:W-:-:S03]  /*15ff0*/  IADD3.X R201, R201, UR31, RZ, P2, !PT ;  /* 0x0000001fc9c97c10 */ /* 0x008fc600097fe4ff */
[----:B0-----:R-:W3:Y:S04]  /*16000*/  LDL.LU R211, [R1+0x134] ;  /* 0x0001340001d37983 */ /* 0x001ee80000300800 */
[----:B------:R-:W4:Y:S04]  /*16010*/  LDL.LU R198, [R1+0x158] ;  /* 0x0001580001c67983 */ /* 0x000f280000300800 */
[----:B------:R0:W-:Y:S01]  /*16020*/  STL [R1+0x198], R201 ;  /* 0x000198c901007387 */ /* 0x0001e20000100800 */
[----:B------:R-:W-:-:S03]  /*16030*/  IADD3 R202, P2, R202, UR20, RZ ;  /* 0x00000014caca7c10 */ /* 0x000fc6000ff5e0ff */
[----:B0-----:R-:W4:Y:S04]  /*16040*/  LDL.LU R201, [R1+0x12c] ;  /* 0x00012c0001c97983 */ /* 0x001f280000300800 */
[----:B------:R0:W-:Y:S04]  /*16050*/  STL [R1+0x16c], R202 ;  /* 0x00016cca01007387 */ /* 0x0001e80000100800 */
[----:B0-----:R-:W4:Y:S01]  /*16060*/  LDL.LU R202, [R1+0x150] ;  /* 0x0001500001ca7983 */ /* 0x001f220000300800 */
[----:B------:R-:W-:Y:S02]  /*16070*/  IADD3.X R193, R193, UR31, RZ, P1, !PT ;  /* 0x0000001fc1c17c10 */ /* 0x000fe40008ffe4ff */
[----:B------:R-:W-:-:S05]  /*16080*/  IADD3 R214, P1, R214, UR20, RZ ;  /* 0x00000014d6d67c10 */ /* 0x000fca000ff3e0ff */
[----:B------:R0:W-:Y:S01]  /*16090*/  STL [R1+0x164], R214 ;  /* 0x000164d601007387 */ /* 0x0001e20000100800 */
[----:B------:R-:W-:-:S03]  /*160a0*/  IADD3.X R205, R205, UR31, RZ, P4, !PT ;  /* 0x0000001fcdcd7c10 */ /* 0x000fc6000a7fe4ff */
[----:B0-----:R-:W4:Y:S04]  /*160b0*/  LDL.LU R214, [R1+0x930] ;  /* 0x0009300001d67983 */ /* 0x001f280000300800 */
[----:B------:R-:W-:Y:S04]  /*160c0*/  STL [R1+0x190], R193 ;  /* 0x000190c101007387 */ /* 0x000fe80000100800 */
[----:B------:R-:W4:Y:S01]  /*160d0*/  LDL.LU R183, [R1+0x148] ;  /* 0x0001480001b77983 */ /* 0x000f220000300800 */
[----:B------:R-:W-:-:S03]  /*160e0*/  IADD3 R206, P4, R206, UR20, RZ ;  /* 0x00000014cece7c10 */ /* 0x000fc6000ff9e0ff */
[----:B------:R0:W-:Y:S04]  /*160f0*/  STL [R1+0x188], R205 ;  /* 0x000188cd01007387 */ /* 0x0001e80000100800 */
[----:B0-----:R-:W4:Y:S04]  /*16100*/  LDL.LU R205, [R1+0x11c] ;  /* 0x00011c0001cd7983 */ /* 0x001f280000300800 */
[----:B------:R0:W-:Y:S04]  /*16110*/  STL [R1+0x180], R6 ;  /* 0x0001800601007387 */ /* 0x0001e80000100800 */
[----:B0-----:R-:W4:Y:S04]  /*16120*/  LDL.LU R6, [R1+0x92c] ;  /* 0x00092c0001067983 */ /* 0x001f280000300800 */
[----:B------:R0:W-:Y:S04]  /*16130*/  STL [R1+0x15c], R206 ;  /* 0x00015cce01007387 */ /* 0x0001e80000100800 */
[----:B------:R-:W4:Y:S04]  /*16140*/  LDL.LU R185, [R1+0x114] ;  /* 0x0001140001b97983 */ /* 0x000f280000300800 */
[----:B------:R-:W4:Y:S04]  /*16150*/  LDL.LU R186, [R1+0x138] ;  /* 0x0001380001ba7983 */ /* 0x000f280000300800 */
[----:B------:R-:W4:Y:S04]  /*16160*/  LDL.LU R188, [R1+0x10c] ;  /* 0x00010c0001bc7983 */ /* 0x000f280000300800 */
[----:B0-----:R-:W4:Y:S01]  /*16170*/  LDL.LU R206, [R1+0x130] ;  /* 0x0001300001ce7983 */ /* 0x001f220000300800 */
[----:B------:R-:W-:-:S03]  /*16180*/  IADD3 R195, P3, R195, UR20, RZ ;  /* 0x00000014c3c37c10 */ /* 0x000fc6000ff7e0ff */
[----:B------:R-:W4:Y:S01]  /*16190*/  LDL.LU R193, [R1+0x128] ;  /* 0x0001280001c17983 */ /* 0x000f220000300800 */
[----:B------:R-:W-:-:S05]  /*161a0*/  IADD3.X R208, R208, UR31, RZ, P6, !PT ;  /* 0x0000001fd0d07c10 */ /* 0x000fca000b7fe4ff */
[----:B------:R0:W-:Y:S04]  /*161b0*/  STL [R1+0x178], R208 ;  /* 0x000178d001007387 */ /* 0x0001e80000100800 */
[----:B------:R-:W-:Y:S01]  /*161c0*/  STL [R1+0x154], R195 ;  /* 0x000154c301007387 */ /* 0x000fe20000100800 */
[----:B------:R-:W-:-:S03]  /*161d0*/  IADD3 R196, P6, R196, UR20, RZ ;  /* 0x00000014c4c47c10 */ /* 0x000fc6000ffde0ff */
[----:B0-----:R-:W4:Y:S01]  /*161e0*/  LDL.LU R208, [R1+0xfc] ;  /* 0x0000fc0001d07983 */ /* 0x001f220000300800 */
[----:B------:R-:W-:Y:S02]  /*161f0*/  IADD3.X R12, R12, UR31, RZ, P5, !PT ;  /* 0x0000001f0c0c7c10 */ /* 0x000fe4000affe4ff */
[----:B------:R-:W-:-:S05]  /*16200*/  IADD3 R241, P5, R241, UR20, RZ ;  /* 0x00000014f1f17c10 */ /* 0x000fca000ffbe0ff */
[----:B------:R0:W-:Y:S04]  /*16210*/  STL [R1+0x144], R241 ;  /* 0x000144f101007387 */ /* 0x0001e80000100800 */
[----:B------:R-:W-:Y:S04]  /*16220*/  STL [R1+0x14c], R196 ;  /* 0x00014cc401007387 */ /* 0x000fe80000100800 */
[----:B0-----:R-:W4:Y:S04]  /*16230*/  LDL.LU R241, [R1+0x928] ;  /* 0x0009280001f17983 */ /* 0x001f280000300800 */
[----:B------:R0:W-:Y:S01]  /*16240*/  STL [R1+0x170], R12 ;  /* 0x0001700c01007387 */ /* 0x0001e20000100800 */
[----:B------:R-:W-:-:S03]  /*16250*/  IADD3.X R13, R13, UR31, RZ, P2, !PT ;  /* 0x0000001f0d0d7c10 */ /* 0x000fc600097fe4ff */
[----:B0-----:R-:W4:Y:S04]  /*16260*/  LDL.LU R12, [R1+0xf4] ;  /* 0x0000f400010c7983 */ /* 0x001f280000300800 */
[----:B------:R-:W4:Y:S04]  /*16270*/  LDL.LU R195, [R1+0x118] ;  /* 0x0001180001c37983 */ /* 0x000f280000300800 */
[----:B------:R-:W4:Y:S04]  /*16280*/  LDL.LU R196, [R1+0xec] ;  /* 0x0000ec0001c47983 */ /* 0x000f280000300800 */
[----:B------:R0:W-:Y:S04]  /*16290*/  STL [R1+0x168], R13 ;  /* 0x0001680d01007387 */ /* 0x0001e80000100800 */
[----:B0-----:R-:W4:Y:S01]  /*162a0*/  LDL.LU R13, [R1+0x110] ;  /* 0x00011000010d7983 */ /* 0x001f220000300800 */
[----:B------:R-:W-:-:S02]  /*162b0*/  IADD3.X R4, R4, UR31, RZ, P1, !PT ;  /* 0x0000001f04047c10 */ /* 0x000fc40008ffe4ff */
[----:B--2---:R-:W-:-:S03]  /*162c0*/  IADD3 R212, P2, R212, UR20, RZ ;  /* 0x00000014d4d47c10 */ /* 0x004fc6000ff5e0ff */
[----:B------:R0:W-:Y:S01]  /*162d0*/  STL [R1+0x160], R4 ;  /* 0x0001600401007387 */ /* 0x0001e20000100800 */
[----:B------:R-:W-:-:S03]  /*162e0*/  IADD3.X R249, R249, UR31, RZ, P5, !PT ;  /* 0x0000001ff9f97c10 */ /* 0x000fc6000affe4ff */
[----:B0-----:R-:W2:Y:S04]  /*162f0*/  LDL.LU R4, [R1+0x924] ;  /* 0x0009240001047983 */ /* 0x001ea80000300800 */
[----:B------:R-:W-:Y:S01]  /*16300*/  STL [R1+0x13c], R212 ;  /* 0x00013cd401007387 */ /* 0x000fe20000100800 */
[----:B---3--:R-:W-:Y:S02]  /*16310*/  IADD3 R211, P1, R211, UR20, RZ ;  /* 0x00000014d3d37c10 */ /* 0x008fe4000ff3e0ff */
[----:B----4-:R-:W-:-:S03]  /*16320*/  IADD3.X R198, R198, UR31, RZ, P4, !PT ;  /* 0x0000001fc6c67c10 */ /* 0x010fc6000a7fe4ff */
[----:B------:R0:W-:Y:S04]  /*16330*/  STL [R1+0x134], R211 ;  /* 0x000134d301007387 */ /* 0x0001e80000100800 */
[----:B0-----:R-:W3:Y:S01]  /*16340*/  LDL.LU R211, [R1+0x108] ;  /* 0x0001080001d37983 */ /* 0x001ee20000300800 */
[----:B------:R-:W-:-:S03]  /*16350*/  IADD3 R201, P4, R201, UR20, RZ ;  /* 0x00000014c9c97c10 */ /* 0x000fc6000ff9e0ff */
[----:B------:R0:W-:Y:S04]  /*16360*/  STL [R1+0x158], R198 ;  /* 0x000158c601007387 */ /* 0x0001e80000100800 */
[----:B0-----:R-:W4:Y:S01]  /*16370*/  LDL.LU R198, [R1+0xdc] ;  /* 0x0000dc0001c67983 */ /* 0x001f220000300800 */
[----:B------:R-:W-:-:S03]  /*16380*/  IADD3.X R202, R202, UR31, RZ, P3, !PT ;  /* 0x0000001fcaca7c10 */ /* 0x000fc60009ffe4ff */
[----:B------:R0:W-:Y:S01]  /*16390*/  STL [R1+0x12c], R201 ;  /* 0x00012cc901007387 */ /* 0x0001e20000100800 */
[----:B------:R-:W-:-:S03]  /*163a0*/  IADD3 R234, P3, R234, UR20, RZ ;  /* 0x00000014eaea7c10 */ /* 0x000fc6000ff7e0ff */
[----:B0-----:R-:W2:Y:S04]  /*163b0*/  LDL.LU R201, [R1+0xd4] ;  /* 0x0000d40001c97983 */ /* 0x001ea80000300800 */
[----:B------:R0:W-:Y:S04]  /*163c0*/  STL [R1+0x150], R202 ;  /* 0x000150ca01007387 */ /* 0x0001e80000100800 */
[----:B0-----:R-:W2:Y:S04]  /*163d0*/  LDL.LU R202, [R1+0xf8] ;  /* 0x0000f80001ca7983 */ /* 0x001ea80000300800 */
[----:B------:R0:W-:Y:S01]  /*163e0*/  STL [R1+0x124], R234 ;  /* 0x000124ea01007387 */ /* 0x0001e20000100800 */
[----:B------:R-:W-:-:S03]  /*163f0*/  IADD3.X R183, R183, UR31, RZ, P6, !PT ;  /* 0x0000001fb7b77c10 */ /* 0x000fc6000b7fe4ff */
[----:B0-----:R-:W2:Y:S04]  /*16400*/  LDL.LU R234, [R1+0x920] ;  /* 0x0009200001ea7983 */ /* 0x001ea80000300800 */
[----:B------:R0:W-:Y:S01]  /*16410*/  STL [R1+0x140], R249 ;  /* 0x000140f901007387 */ /* 0x0001e20000100800 */
[----:B------:R-:W-:-:S03]  /*16420*/  IADD3 R205, P6, R205, UR20, RZ ;  /* 0x00000014cdcd7c10 */ /* 0x000fc6000ffde0ff */
[----:B------:R-:W-:Y:S04]  /*16430*/  STL [R1+0x148], R183 ;  /* 0x000148b701007387 */ /* 0x000fe80000100800 */
[----:B0-----:R-:W2:Y:S04]  /*16440*/  LDL.LU R249, [R1+0x91c] ;  /* 0x00091c0001f97983 */ /* 0x001ea80000300800 */
[----:B------:R0:W-:Y:S04]  /*16450*/  STL [R1+0x11c], R205 ;  /* 0x00011ccd01007387 */ /* 0x0001e80000100800 */
[----:B0-----:R-:W2:Y:S01]  /*16460*/  LDL.LU R205, [R1+0xf0] ;  /* 0x0000f00001cd7983 */ /* 0x001ea20000300800 */
[----:B------:R-:W-:-:S02]  /*16470*/  IADD3 R185, P5, R185, UR20, RZ ;  /* 0x00000014b9b97c10 */ /* 0x000fc4000ffbe0ff */
[----:B------:R-:W-:-:S03]  /*16480*/  IADD3.X R186, R186, UR31, RZ, P2, !PT ;  /* 0x0000001fbaba7c10 */ /* 0x000fc600097fe4ff */
[----:B------:R-:W-:Y:S01]  /*16490*/  STL [R1+0x114], R185 ;  /* 0x000114b901007387 */ /* 0x000fe20000100800 */
[----:B------:R-:W-:Y:S02]  /*164a0*/  IADD3 R188, P2, R188, UR20, RZ ;  /* 0x00000014bcbc7c10 */ /* 0x000fe4000ff5e0ff */
[----:B------:R-:W-:Y:S02]  /*164b0*/  IADD3.X R206, R206, UR31, RZ, P1, !PT ;  /* 0x0000001fcece7c10 */ /* 0x000fe40008ffe4ff */
[----:B------:R-:W-:-:S03]  /*164c0*/  IADD3 R218, P1, R218, UR20, RZ ;  /* 0x00000014dada7c10 */ /* 0x000fc6000ff3e0ff */
[----:B------:R0:W-:Y:S04]  /*164d0*/  STL [R1+0x130], R206 ;  /* 0x000130ce01007387 */ /* 0x0001e80000100800 */
[----:B------:R-:W-:Y:S01]  /*164e0*/  STL [R1+0x138], R186 ;  /* 0x000138ba01007387 */ /* 0x000fe20000100800 */
[----:B------:R-:W-:-:S03]  /*164f0*/  IADD3.X R193, R193, UR31, RZ, P4, !PT ;  /* 0x0000001fc1c17c10 */ /* 0x000fc6000a7fe4ff */
[----:B0-----:R-:W2:Y:S04]  /*16500*/  LDL.LU R206, [R1+0xbc] ;  /* 0x0000bc0001ce7983 */ /* 0x001ea80000300800 */
[----:B------:R-:W-:Y:S04]  /*16510*/  STL [R1+0x10c], R188 ;  /* 0x00010cbc01007387 */ /* 0x000fe80000100800 */
[----:B------:R0:W-:Y:S01]  /*16520*/  STL [R1+0x104], R218 ;  /* 0x000104da01007387 */ /* 0x0001e20000100800 */
[----:B------:R-:W-:Y:S02]  /*16530*/  IADD3.X R3, R3, UR31, RZ, P3, !PT ;  /* 0x0000001f03037c10 */ /* 0x000fe40009ffe4ff */
[----:B------:R-:W-:Y:S01]  /*16540*/  IADD3 R208, P4, R208, UR20, RZ ;  /* 0x00000014d0d07c10 */ /* 0x000fe2000ff9e0ff */
[----:B0-----:R-:W2:Y:S04]  /*16550*/  LDL.LU R218, [R1+0x918] ;  /* 0x0009180001da7983 */ /* 0x001ea80000300800 */
[----:B------:R-:W2:Y:S04]  /*16560*/  LDL.LU R186, [R1+0xb4] ;  /* 0x0000b40001ba7983 */ /* 0x000ea80000300800 */
[----:B------:R0:W-:Y:S04]  /*16570*/  STL [R1+0xfc], R208 ;  /* 0x0000fcd001007387 */ /* 0x0001e80000100800 */
[----:B------:R-:W-:Y:S04]  /*16580*/  STL [R1+0x128], R193 ;  /* 0x000128c101007387 */ /* 0x000fe80000100800 */
[----:B0-----:R-:W2:Y:S04]  /*16590*/  LDL.LU R208, [R1+0xd8] ;  /* 0x0000d80001d07983 */ /* 0x001ea80000300800 */
[----:B------:R0:W-:Y:S04]  /*165a0*/  STL [R1+0x120], R3 ;  /* 0x0001200301007387 */ /* 0x0001e80000100800 */
[----:B0-----:R-:W2:Y:S01]  /*165b0*/  LDL.LU R3, [R1+0x914] ;  /* 0x0009140001037983 */ /* 0x001ea20000300800 */
[----:B------:R-:W-:-:S02]  /*165c0*/  IADD3 R12, P3, R12, UR20, RZ ;  /* 0x000000140c0c7c10 */ /* 0x000fc4000ff7e0ff */
[----:B------:R-:W-:-:S03]  /*165d0*/  IADD3.X R195, R195, UR31, RZ, P6, !PT ;  /* 0x0000001fc3c37c10 */ /* 0x000fc6000b7fe4ff */
[----:B------:R0:W-:Y:S01]  /*165e0*/  STL [R1+0xf4], R12 ;  /* 0x0000f40c01007387 */ /* 0x0001e20000100800 */
[----:B------:R-:W-:-:S03]  /*165f0*/  IADD3 R196, P6, R196, UR20, RZ ;  /* 0x00000014c4c47c10 */ /* 0x000fc6000ffde0ff */
[----:B0-----:R-:W2:Y:S04]  /*16600*/  LDL.LU R12, [R1+0xd0] ;  /* 0x0000d000010c7983 */ /* 0x001ea80000300800 */
[----:B------:R-:W2:Y:S01]  /*16610*/  LDL.LU R188, [R1+0x9c] ;  /* 0x00009c0001bc7983 */ /* 0x000ea20000300800 */
[----:B------:R-:W-:Y:S02]  /*16620*/  IADD3.X R13, R13, UR31, RZ, P5, !PT ;  /* 0x0000001f0d0d7c10 */ /* 0x000fe4000affe4ff */
[----:B------:R-:W-:Y:S01]  /*16630*/  IADD3 R226, P5, R226, UR20, RZ ;  /* 0x00000014e2e27c10 */ /* 0x000fe2000ffbe0ff */
[----:B------:R-:W-:Y:S04]  /*16640*/  STL [R1+0x118], R195 ;  /* 0x000118c301007387 */ /* 0x000fe80000100800 */
[----:B------:R-:W-:Y:S04]  /*16650*/  STL [R1+0xec], R196 ;  /* 0x0000ecc401007387 */ /* 0x000fe80000100800 */
[----:B------:R0:W-:Y:S04]  /*16660*/  STL [R1+0xe4], R226 ;  /* 0x0000e4e201007387 */ /* 0x0001e80000100800 */
[----:B------:R1:W-:Y:S04]  /*16670*/  STL [R1+0x110], R13 ;  /* 0x0001100d01007387 */ /* 0x0003e80000100800 */
[----:B0-----:R-:W2:Y:S01]  /*16680*/  LDL.LU R226, [R1+0x910] ;  /* 0x0009100001e27983 */ /* 0x001ea20000300800 */
[----:B------:R-:W-:-:S03]  /*16690*/  IADD3.X R2, R2, UR31, RZ, P1, !PT ;  /* 0x0000001f02027c10 */ /* 0x000fc60008ffe4ff */
[----:B-1----:R-:W2:Y:S01]  /*166a0*/  LDL.LU R13, [R1+0x94] ;  /* 0x00009400010d7983 */ /* 0x002ea20000300800 */
[----:B---3--:R-:W-:-:S05]  /*166b0*/  IADD3.X R211, R211, UR31, RZ, P2, !PT ;  /* 0x0000001fd3d37c10 */ /* 0x008fca00097fe4ff */
[----:B------:R0:W-:Y:S01]  /*166c0*/  STL [R1+0x108], R211 ;  /* 0x000108d301007387 */ /* 0x0001e20000100800 */
[----:B----4-:R-:W-:-:S03]  /*166d0*/  IADD3 R198, P2, R198, UR20, RZ ;  /* 0x00000014c6c67c10 */ /* 0x010fc6000ff5e0ff */
[----:B0-----:R-:W3:Y:S04]  /*166e0*/  LDL.LU R211, [R1+0xb8] ;  /* 0x0000b80001d37983 */ /* 0x001ee80000300800 */
[----:B------:R0:W-:Y:S01]  /*166f0*/  STL [R1+0x100], R2 ;  /* 0x0001000201007387 */ /* 0x0001e20000100800 */
[----:B--2---:R-:W-:-:S03]  /*16700*/  IADD3 R201, P1, R201, UR20, RZ ;  /* 0x00000014c9c97c10 */ /* 0x004fc6000ff3e0ff */
[----:B0-----:R0:W5:Y:S04]  /*16710*/  LDL.LU R2, [R1+0x90c] ;  /* 0x00090c0001027983 */ /* 0x0011680000300800 */
[----:B------:R-:W-:Y:S04]  /*16720*/  STL [R1+0xdc], R198 ;  /* 0x0000dcc601007387 */ /* 0x000fe80000100800 */
[----:B------:R-:W2:Y:S04]  /*16730*/  LDL.LU R193, [R1+0xb0] ;  /* 0x0000b00001c17983 */ /* 0x000ea80000300800 */
[----:B------:R-:W4:Y:S01]  /*16740*/  LDL.LU R195, [R1+0x7c] ;  /* 0x00007c0001c37983 */ /* 0x000f220000300800 */
[----:B------:R-:W-:-:S03]  /*16750*/  IADD3.X R202, R202, UR31, RZ, P4, !PT ;  /* 0x0000001fcaca7c10 */ /* 0x000fc6000a7fe4ff */
[----:B------:R-:W-:Y:S01]  /*16760*/  STL [R1+0xd4], R201 ;  /* 0x0000d4c901007387 */ /* 0x000fe20000100800 */
[----:B------:R-:W-:Y:S02]  /*16770*/  IADD3.X R205, R205, UR31, RZ, P3, !PT ;  /* 0x0000001fcdcd7c10 */ /* 0x000fe40009ffe4ff */
[----:B------:R-:W-:Y:S02]  /*16780*/  IADD3 R217, P3, R217, UR20, RZ ;  /* 0x00000014d9d97c10 */ /* 0x000fe4000ff7e0ff */
[----:B------:R-:W-:-:S05]  /*16790*/  IADD3 R218, P4, R218, UR20, RZ ;  /* 0x00000014dada7c10 */ /* 0x000fca000ff9e0ff */
[----:B------:R1:W-:Y:S04]  /*167a0*/  STL [R1+0xcc], R218 ;  /* 0x0000ccda01007387 */ /* 0x0003e80000100800 */
[----:B------:R-:W-:Y:S04]  /*167b0*/  STL [R1+0xf8], R202 ;  /* 0x0000f8ca01007387 */ /* 0x000fe80000100800 */
[----:B-1----:R-:W4:Y:S04]  /*167c0*/  LDL.LU R218, [R1+0x908] ;  /* 0x0009080001da7983 */ /* 0x002f280000300800 */
[----:B------:R-:W4:Y:S04]  /*167d0*/  LDL.LU R196, [R1+0x74] ;  /* 0x0000740001c47983 */ /* 0x000f280000300800 */
[----:B------:R-:W4:Y:S04]  /*167e0*/  LDL.LU R198, [R1+0x98] ;  /* 0x0000980001c67983 */ /* 0x000f280000300800 */
[----:B------:R-:W4:Y:S04]  /*167f0*/  LDL.LU R201, [R1+0x90] ;  /* 0x0000900001c97983 */ /* 0x000f280000300800 */
[----:B------:R1:W-:Y:S04]  /*16800*/  STL [R1+0xc4], R217 ;  /* 0x0000c4d901007387 */ /* 0x0003e80000100800 */
[----:B------:R-:W-:Y:S04]  /*16810*/  STL [R1+0xf0], R205 ;  /* 0x0000f0cd01007387 */ /* 0x000fe80000100800 */
[----:B-1----:R-:W4:Y:S01]  /*16820*/  LDL.LU R217, [R1+0x904] ;  /* 0x0009040001d97983 */ /* 0x002f220000300800 */
[----:B------:R-:W-:-:S02]  /*16830*/  IADD3.X R226, R226, UR31, RZ, P6, !PT ;  /* 0x0000001fe2e27c10 */ /* 0x000fc4000b7fe4ff */
[----:B------:R-:W-:-:S03]  /*16840*/  IADD3 R206, P6, R206, UR20, RZ ;  /* 0x00000014cece7c10 */ /* 0x000fc6000ffde0ff */
[----:B------:R1:W-:Y:S04]  /*16850*/  STL [R1+0xe8], R226 ;  /* 0x0000e8e201007387 */ /* 0x0003e80000100800 */
[----:B-1----:R-:W4:Y:S04]  /*16860*/  LDL.LU R226, [R1+0x900] ;  /* 0x0009000001e27983 */ /* 0x002f280000300800 */
[----:B------:R-:W4:Y:S04]  /*16870*/  LDL.LU R202, [R1+0x5c] ;  /* 0x00005c0001ca7983 */ /* 0x000f280000300800 */
[----:B------:R-:W4:Y:S04]  /*16880*/  LDL.LU R205, [R1+0x54] ;  /* 0x0000540001cd7983 */ /* 0x000f280000300800 */
[----:B------:R1:W-:Y:S04]  /*16890*/  STL [R1+0xbc], R206 ;  /* 0x0000bcce01007387 */ /* 0x0003e80000100800 */
[----:B-1----:R-:W4:Y:S01]  /*168a0*/  LDL.LU R206, [R1+0x78] ;  /* 0x0000780001ce7983 */ /* 0x002f220000300800 */
[----:B------:R-:W-:-:S02]  /*168b0*/  IADD3.X R225, R225, UR31, RZ, P5, !PT ;  /* 0x0000001fe1e17c10 */ /* 0x000fc4000affe4ff */
[----:B------:R-:W-:Y:S02]  /*168c0*/  IADD3.X R208, R208, UR31, RZ, P2, !PT ;  /* 0x0000001fd0d07c10 */ /* 0x000fe400097fe4ff */
[----:B------:R-:W-:Y:S02]  /*168d0*/  IADD3 R234, P2, R234, UR20, RZ ;  /* 0x00000014eaea7c10 */ /* 0x000fe4000ff5e0ff */
[----:B------:R-:W-:Y:S01]  /*168e0*/  IADD3 R186, P5, R186, UR20, RZ ;  /* 0x00000014baba7c10 */ /* 0x000fe2000ffbe0ff */
[----:B------:R1:W-:Y:S01]  /*168f0*/  STL [R1+0xe0], R225 ;  /* 0x0000e0e101007387 */ /* 0x0003e20000100800 */
[----:B------:R-:W-:Y:S02]  /*16900*/  IADD3.X R12, R12, UR31, RZ, P1, !PT ;  /* 0x0000001f0c0c7c10 */ /* 0x000fe40008ffe4ff */
[----:B------:R-:W-:Y:S02]  /*16910*/  IADD3 R233, P1, R233, UR20, RZ ;  /* 0x00000014e9e97c10 */ /* 0x000fe4000ff3e0ff */
[----:B------:R-:W-:Y:S01]  /*16920*/  IADD3.X R3, R3, UR31, RZ, P4, !PT ;  /* 0x0000001f03037c10 */ /* 0x000fe2000a7fe4ff */
[----:B-1----:R-:W4:Y:S04]  /*16930*/  LDL.LU R225, [R1+0x8fc] ;  /* 0x0008fc0001e17983 */ /* 0x002f280000300800 */
[----:B------:R1:W-:Y:S04]  /*16940*/  STL [R1+0xac], R234 ;  /* 0x0000acea01007387 */ /* 0x0003e80000100800 */
[----:B------:R-:W-:Y:S01]  /*16950*/  STL [R1+0xb4], R186 ;  /* 0x0000b4ba01007387 */ /* 0x000fe20000100800 */
[----:B------:R-:W-:-:S03]  /*16960*/  IADD3.X R242, R242, UR31, RZ, P3, !PT ;  /* 0x0000001ff2f27c10 */ /* 0x000fc60009ffe4ff */
[----:B-1----:R-:W4:Y:S04]  /*16970*/  LDL.LU R234, [R1+0x8f8] ;  /* 0x0008f80001ea7983 */ /* 0x002f280000300800 */
[----:B------:R1:W-:Y:S01]  /*16980*/  STL [R1+0xd8], R208 ;  /* 0x0000d8d001007387 */ /* 0x0003e20000100800 */
[----:B------:R-:W-:Y:S02]  /*16990*/  IADD3 R188, P4, R188, UR20, RZ ;  /* 0x00000014bcbc7c10 */ /* 0x000fe4000ff9e0ff */
[----:B------:R-:W-:Y:S01]  /*169a0*/  IADD3 R13, P3, R13, UR20, RZ ;  /* 0x000000140d0d7c10 */ /* 0x000fe2000ff7e0ff */
[----:B-1----:R-:W4:Y:S04]  /*169b0*/  LDL.LU R208, [R1+0x3c] ;  /* 0x00003c0001d07983 */ /* 0x002f280000300800 */
[----:B------:R1:W-:Y:S04]  /*169c0*/  STL [R1+0xa4], R233 ;  /* 0x0000a4e901007387 */ /* 0x0003e80000100800 */
[----:B-1----:R-:W4:Y:S04]  /*169d0*/  LDL.LU R233, [R1+0x8f4] ;  /* 0x0008f40001e97983 */ /* 0x002f280000300800 */
[----:B------:R1:W-:Y:S01]  /*169e0*/  STL [R1+0xd0], R12 ;  /* 0x0000d00c01007387 */ /* 0x0003e20000100800 */
[----:B---3--:R-:W-:-:S02]  /*169f0*/  IADD3.X R211, R211, UR31, RZ, P6, !PT ;  /* 0x0000001fd3d37c10 */ /* 0x008fc4000b7fe4ff */
[----:B------:R-:W-:Y:S01]  /*16a00*/  IADD3 R241, P6, R241, UR20, RZ ;  /* 0x00000014f1f17c10 */ /* 0x000fe2000ffde0ff */
[----:B-1----:R-:W3:Y:S04]  /*16a10*/  LDL.LU R12, [R1+0x58] ;  /* 0x00005800010c7983 */ /* 0x002ee80000300800 */
[----:B------:R1:W-:Y:S01]  /*16a20*/  STL [R1+0xc8], R3 ;  /* 0x0000c80301007387 */ /* 0x0003e20000100800 */
[----:B------:R-:W-:Y:S02]  /*16a30*/  IADD3.X R249, R249, UR31, RZ, P2, !PT ;  /* 0x0000001ff9f97c10 */ /* 0x000fe400097fe4ff */
[----:B--2---:R-:W-:Y:S01]  /*16a40*/  IADD3.X R193, R193, UR31, RZ, P5, !PT ;  /* 0x0000001fc1c17c10 */ /* 0x004fe2000affe4ff */
[----:B-1----:R0:W5:Y:S04]  /*16a50*/  LDL.LU R3, [R1+0x8f0] ;  /* 0x0008f00001037983 */ /* 0x0021680000300800 */
[----:B------:R1:W-:Y:S01]  /*16a60*/  STL [R1+0xc0], R242 ;  /* 0x0000c0f201007387 */ /* 0x0003e20000100800 */
[----:B------:R-:W-:-:S03]  /*16a70*/  IADD3 R250, P5, R250, UR20, RZ ;  /* 0x00000014fafa7c10 */ /* 0x000fc6000ffbe0ff */
[----:B-1----:R-:W2:Y:S04]  /*16a80*/  LDL.LU R242, [R1+0x8ec] ;  /* 0x0008ec0001f27983 */ /* 0x002ea80000300800 */
[----:B------:R-:W-:Y:S04]  /*16a90*/  STL [R1+0x9c], R188 ;  /* 0x00009cbc01007387 */ /* 0x000fe80000100800 */
[----:B------:R1:W-:Y:S01]  /*16aa0*/  STL [R1+0x94], R13 ;  /* 0x0000940d01007387 */ /* 0x0003e20000100800 */
[----:B------:R-:W-:Y:S02]  /*16ab0*/  IADD3.X R252, R252, UR31, RZ, P1, !PT ;  /* 0x0000001ffcfc7c10 */ /* 0x000fe40008ffe4ff */
[----:B----4-:R-:W-:Y:S01]  /*16ac0*/  IADD3 R195, P2, R195, UR20, RZ ;  /* 0x00000014c3c37c10 */ /* 0x010fe2000ff5e0ff */
[----:B-1----:R-:W4:Y:S04]  /*16ad0*/  LDL.LU R13, [R1+0x1c] ;  /* 0x00001c00010d7983 */ /* 0x002f280000300800 */
[----:B------:R1:W-:Y:S04]  /*16ae0*/  STL [R1+0x8c], R241 ;  /* 0x00008cf101007387 */ /* 0x0003e80000100800 */
[----:B-1----:R-:W2:Y:S04]  /*16af0*/  LDL.LU R241, [R1+0x8e8] ;  /* 0x0008e80001f17983 */ /* 0x002ea80000300800 */
[----:B------:R1:W-:Y:S04]  /*16b00*/  STL [R1+0xb8], R211 ;  /* 0x0000b8d301007387 */ /* 0x0003e80000100800 */
[----:B-1----:R-:W2:Y:S04]  /*16b10*/  LDL.LU R211, [R1+0x38] ;  /* 0x0000380001d37983 */ /* 0x002ea80000300800 */
[----:B------:R1:W-:Y:S01]  /*16b20*/  STL [R1+0x84], R250 ;  /* 0x000084fa01007387 */ /* 0x0003e20000100800 */
[----:B------:R-:W-:-:S03]  /*16b30*/  IADD3.X R4, R4, UR31, RZ, P6, !PT ;  /* 0x0000001f04047c10 */ /* 0x000fc6000b7fe4ff */
[----:B-1----:R-:W2:Y:S04]  /*16b40*/  LDL.LU R250, [R1+0x8e4] ;  /* 0x0008e40001fa7983 */ /* 0x002ea80000300800 */
[----:B------:R-:W-:Y:S04]  /*16b50*/  STL [R1+0xb0], R193 ;  /* 0x0000b0c101007387 */ /* 0x000fe80000100800 */
[----:B------:R1:W-:Y:S04]  /*16b60*/  STL [R1+0xa8], R249 ;  /* 0x0000a8f901007387 */ /* 0x0003e80000100800 */
[----:B-1----:R-:W2:Y:S04]  /*16b70*/  LDL.LU R249, [R1+0x8e0] ;  /* 0x0008e00001f97983 */ /* 0x002ea80000300800 */
[----:B------:R1:W-:Y:S04]  /*16b80*/  STL [R1+0xa0], R252 ;  /* 0x0000a0fc01007387 */ /* 0x0003e80000100800 */
[----:B-1----:R-:W2:Y:S01]  /*16b90*/  LDL.LU R252, [R1+0x8dc] ;  /* 0x0008dc0001fc7983 */ /* 0x002ea20000300800 */
[----:B------:R-:W-:-:S02]  /*16ba0*/  IADD3 R196, P1, R196, UR20, RZ ;  /* 0x00000014c4c47c10 */ /* 0x000fc4000ff3e0ff */
[----:B------:R-:W-:Y:S02]  /*16bb0*/  IADD3.X R198, R198, UR31, RZ, P4, !PT ;  /* 0x0000001fc6c67c10 */ /* 0x000fe4000a7fe4ff */
[----:B------:R-:W-:Y:S01]  /*16bc0*/  IADD3 R214, P4, R214, UR20, RZ ;  /* 0x00000014d6d67c10 */ /* 0x000fe2000ff9e0ff */
[----:B------:R-:W-:Y:S01]  /*16bd0*/  STL [R1+0x7c], R195 ;  /* 0x00007cc301007387 */ /* 0x000fe20000100800 */
[----:B------:R-:W-:Y:S02]  /*16be0*/  IADD3.X R201, R201, UR31, RZ, P3, !PT ;  /* 0x0000001fc9c97c10 */ /* 0x000fe40009ffe4ff */
[----:B------:R-:W-:Y:S01]  /*16bf0*/  IADD3 R219, P3, R219, UR20, RZ ;  /* 0x00000014dbdb7c10 */ /* 0x000fe2000ff7e0ff */
[----:B------:R1:W-:Y:S04]  /*16c00*/  STL [R1+0x6c], R214 ;  /* 0x00006cd601007387 */ /* 0x0003e80000100800 */
[----:B------:R-:W-:Y:S04]  /*16c10*/  STL [R1+0x74], R196 ;  /* 0x000074c401007387 */ /* 0x000fe80000100800 */
[----:B-1----:R-:W2:Y:S04]  /*16c20*/  LDL.LU R214, [R1+0x8d8] ;  /* 0x0008d80001d67983 */ /* 0x002ea80000300800 */
[----:B------:R-:W-:Y:S04]  /*16c30*/  STL [R1+0x98], R198 ;  /* 0x000098c601007387 */ /* 0x000fe80000100800 */
        /* <DEDUP_REMOVED lines=9> */
[----:B------:R-:W-:-:S03]  /*16cd0*/  IADD3 R205, P5, R205, UR20, RZ ;  /* 0x00000014cdcd7c10 */ /* 0x000fc6000ffbe0ff */
[----:B------:R-:W-:Y:S01]  /*16ce0*/  STL [R1+0x5c], R202 ;  /* 0x00005cca01007387 */ /* 0x000fe20000100800 */
[----:B------:R-:W-:Y:S02]  /*16cf0*/  IADD3.X R206, R206, UR31, RZ, P2, !PT ;  /* 0x0000001fcece7c10 */ /* 0x000fe400097fe4ff */
[----:B------:R-:W-:-:S05]  /*16d00*/  IADD3 R227, P2, R227, UR20, RZ ;  /* 0x00000014e3e37c10 */ /* 0x000fca000ff5e0ff */
[----:B------:R1:W-:Y:S04]  /*16d10*/  STL [R1+0x4c], R227 ;  /* 0x00004ce301007387 */ /* 0x0003e80000100800 */
[----:B------:R-:W-:Y:S04]  /*16d20*/  STL [R1+0x54], R205 ;  /* 0x000054cd01007387 */ /* 0x000fe80000100800 */
[----:B-1----:R-:W2:Y:S01]  /*16d30*/  LDL.LU R227, [R1+0x8c8] ;  /* 0x0008c80001e37983 */ /* 0x002ea20000300800 */
[----:B------:R-:W-:-:S03]  /*16d40*/  IADD3.X R6, R6, UR31, RZ, P4, !PT ;  /* 0x0000001f06067c10 */ /* 0x000fc6000a7fe4ff */
[----:B------:R-:W-:Y:S01]  /*16d50*/  STL [R1+0x78], R206 ;  /* 0x000078ce01007387 */ /* 0x000fe20000100800 */
[----:B------:R-:W-:Y:S02]  /*16d60*/  IADD3.X R220, R220, UR31, RZ, P3, !PT ;  /* 0x0000001fdcdc7c10 */ /* 0x000fe40009ffe4ff */
[----:B------:R-:W-:Y:S02]  /*16d70*/  IADD3.X R235, R235, UR31, RZ, P2, !PT ;  /* 0x0000001febeb7c10 */ /* 0x000fe400097fe4ff */
[----:B------:R-:W-:Y:S02]  /*16d80*/  IADD3 R208, P4, R208, UR20, RZ ;  /* 0x00000014d0d07c10 */ /* 0x000fe4000ff9e0ff */
[----:B---3--:R-:W-:Y:S02]  /*16d90*/  IADD3.X R12, R12, UR31, RZ, P6, !PT ;  /* 0x0000001f0c0c7c10 */ /* 0x008fe4000b7fe4ff */
[----:B------:R-:W-:Y:S02]  /*16da0*/  IADD3 R228, P6, R228, UR20, RZ ;  /* 0x00000014e4e47c10 */ /* 0x000fe4000ffde0ff */
[----:B----4-:R-:W-:-:S02]  /*16db0*/  IADD3 R13, P2, R13, UR20, RZ ;  /* 0x000000140d0d7c10 */ /* 0x010fc4000ff5e0ff */
[----:B--2---:R-:W-:Y:S02]  /*16dc0*/  IADD3.X R211, R211, UR31, RZ, P4, !PT ;  /* 0x0000001fd3d37c10 */ /* 0x004fe4000a7fe4ff */
[----:B------:R-:W-:Y:S02]  /*16dd0*/  IADD3 R244, P4, R244, UR20, RZ ;  /* 0x00000014f4f47c10 */ /* 0x000fe4000ff9e0ff */
[----:B------:R-:W-:Y:S02]  /*16de0*/  IADD3 R219, P3, R219, UR20, RZ ;  /* 0x00000014dbdb7c10 */ /* 0x000fe4000ff7e0ff */
[----:B------:R-:W-:Y:S02]  /*16df0*/  IADD3.X R4, R4, UR31, RZ, P1, !PT ;  /* 0x0000001f04047c10 */ /* 0x000fe40008ffe4ff */
[----:B------:R-:W-:-:S03]  /*16e00*/  IADD3 R5, P1, R5, UR20, RZ ;  /* 0x0000001405057c10 */ /* 0x000fc6000ff3e0ff */
[----:B------:R1:W-:Y:S04]  /*16e10*/  STL [R1+0x70], R4 ;  /* 0x0000700401007387 */ /* 0x0003e80000100800 */
[----:B-1----:R0:W5:Y:S04]  /*16e20*/  LDL.LU R4, [R1+0x8c4] ;  /* 0x0008c40001047983 */ /* 0x0021680000300800 */
[----:B------:R1:W-:Y:S04]  /*16e30*/  STL [R1+0x44], R5 ;  /* 0x0000440501007387 */ /* 0x0003e80000100800 */
[----:B-1----:R0:W5:Y:S04]  /*16e40*/  LDL.LU R5, [R1+0x8c0] ;  /* 0x0008c00001057983 */ /* 0x0021680000300800 */
[----:B------:R1:W-:Y:S04]  /*16e50*/  STL [R1+0x68], R6 ;  /* 0x0000680601007387 */ /* 0x0003e80000100800 */
[----:B-1----:R0:W5:Y:S04]  /*16e60*/  LDL.LU R6, [R1+0x8bc] ;  /* 0x0008bc0001067983 */ /* 0x0021680000300800 */
[----:B------:R1:W-:Y:S01]  /*16e70*/  STL [R1+0x60], R220 ;  /* 0x000060dc01007387 */ /* 0x0003e20000100800 */
[----:B------:R-:W-:-:S03]  /*16e80*/  IADD3.X R7, R7, UR31, RZ, P1, !PT ;  /* 0x0000001f07077c10 */ /* 0x000fc60008ffe4ff */
[----:B-1----:R-:W2:Y:S04]  /*16e90*/  LDL.LU R220, [R1+0x8b8] ;  /* 0x0008b80001dc7983 */ /* 0x002ea80000300800 */
[----:B------:R-:W-:Y:S01]  /*16ea0*/  STL [R1+0x3c], R208 ;  /* 0x00003cd001007387 */ /* 0x000fe20000100800 */
[----:B------:R-:W-:-:S03]  /*16eb0*/  IADD3.X R227, R227, UR31, RZ, P5, !PT ;  /* 0x0000001fe3e37c10 */ /* 0x000fc6000affe4ff */
[----:B------:R1:W-:Y:S01]  /*16ec0*/  STL [R1+0x34], R219 ;  /* 0x000034db01007387 */ /* 0x0003e20000100800 */
[----:B------:R-:W-:-:S03]  /*16ed0*/  IADD3 R236, P5, R236, UR20, RZ ;  /* 0x00000014ecec7c10 */ /* 0x000fc6000ffbe0ff */
[----:B-1----:R-:W3:Y:S04]  /*16ee0*/  LDL.LU R219, [R1+0x8b4] ;  /* 0x0008b40001db7983 */ /* 0x002ee80000300800 */
[----:B------:R1:W-:Y:S01]  /*16ef0*/  STL [R1+0x2c], R228 ;  /* 0x00002ce401007387 */ /* 0x0003e20000100800 */
[----:B------:R-:W-:-:S03]  /*16f00*/  IADD3 R252, P1, R252, UR20, RZ ;  /* 0x00000014fcfc7c10 */ /* 0x000fc6000ff3e0ff */
[----:B-1----:R-:W4:Y:S04]  /*16f10*/  LDL.LU R228, [R1+0x8b0] ;  /* 0x0008b00001e47983 */ /* 0x002f280000300800 */
[----:B------:R-:W-:Y:S04]  /*16f20*/  STL [R1+0x58], R12 ;  /* 0x0000580c01007387 */ /* 0x000fe80000100800 */
[----:B------:R1:W-:Y:S01]  /*16f30*/  STL [R1+0x50], R227 ;  /* 0x000050e301007387 */ /* 0x0003e20000100800 */
[----:B------:R-:W-:-:S03]  /*16f40*/  IADD3.X R10, R10, UR31, RZ, P3, !PT ;  /* 0x0000001f0a0a7c10 */ /* 0x000fc60009ffe4ff */
[----:B-1----:R-:W2:Y:S04]  /*16f50*/  LDL.LU R227, [R1+0x8ac] ;  /* 0x0008ac0001e37983 */ /* 0x002ea80000300800 */
[----:B------:R1:W-:Y:S04]  /*16f60*/  STL [R1+0x24], R236 ;  /* 0x000024ec01007387 */ /* 0x0003e80000100800 */
[----:B-1----:R-:W3:Y:S04]  /*16f70*/  LDL.LU R236, [R1+0x8a8] ;  /* 0x0008a80001ec7983 */ /* 0x002ee80000300800 */
[----:B------:R1:W-:Y:S04]  /*16f80*/  STL [R1+0x48], R235 ;  /* 0x000048eb01007387 */ /* 0x0003e80000100800 */
[----:B-1----:R-:W4:Y:S04]  /*16f90*/  LDL.LU R235, [R1+0x8a4] ;  /* 0x0008a40001eb7983 */ /* 0x002f280000300800 */
[----:B------:R1:W-:Y:S04]  /*16fa0*/  STL [R1+0x40], R7 ;  /* 0x0000400701007387 */ /* 0x0003e80000100800 */
[----:B-1----:R0:W5:Y:S04]  /*16fb0*/  LDL.LU R7, [R1+0x8a0] ;  /* 0x0008a00001077983 */ /* 0x0021680000300800 */
[----:B------:R-:W-:Y:S04]  /*16fc0*/  STL [R1+0x1c], R13 ;  /* 0x00001c0d01007387 */ /* 0x000fe80000100800 */
[----:B------:R1:W-:Y:S04]  /*16fd0*/  STL [R1+0x14], R252 ;  /* 0x000014fc01007387 */ /* 0x0003e80000100800 */
[----:B-1----:R-:W2:Y:S04]  /*16fe0*/  LDL.LU R252, [R1+0x89c] ;  /* 0x00089c0001fc7983 */ /* 0x002ea80000300800 */
[----:B------:R1:W-:Y:S04]  /*16ff0*/  STL [R1+0xc], R244 ;  /* 0x00000cf401007387 */ /* 0x0003e80000100800 */
[----:B-1----:R-:W2:Y:S04]  /*17000*/  LDL.LU R244, [R1+0x898] ;  /* 0x0008980001f47983 */ /* 0x002ea80000300800 */
[----:B------:R-:W-:Y:S04]  /*17010*/  STL [R1+0x38], R211 ;  /* 0x000038d301007387 */ /* 0x000fe80000100800 */
[----:B------:R1:W-:Y:S04]  /*17020*/  STL [R1+0x30], R10 ;  /* 0x0000300a01007387 */ /* 0x0003e80000100800 */
[----:B-1----:R-:W3:Y:S01]  /*17030*/  LDL.LU R10, [R1+0x894] ;  /* 0x00089400010a7983 */ /* 0x002ee20000300800 */
[----:B------:R-:W-:-:S04]  /*17040*/  USHF.L.U32 UR5, UR29, 0x7, URZ ;  /* 0x000000071d057899 */ /* 0x000fc8000800063f */
[----:B------:R-:W-:-:S04]  /*17050*/  ULOP3.LUT UR5, UR5, 0x200, URZ, 0xc0, !UPT ;  /* 0x0000020005057892 */ /* 0x000fc8000f8ec03f */
[----:B------:R-:W-:Y:S01]  /*17060*/  ULEA.HI UR5, UR28, UR5, URZ, 0x1c ;  /* 0x000000051c057291 */ /* 0x000fe2000f8fe03f */
[----:B------:R-:W-:-:S03]  /*17070*/  WARPGROUP.ARRIVE ;  /* 0x00000000000079c5 */ /* 0x000fc60000000000 */
[----:B------:R-:W-:Y:S01]  /*17080*/  ULOP3.LUT UR16, UR5, 0x3fff, URZ, 0xc0, !UPT ;  /* 0x00003fff05107892 */ /* 0x000fe2000f8ec03f */
[----:B------:R-:W-:Y:S01]  /*17090*/  UMOV UR19, 0x40000040 ;  /* 0x4000004000137882 */ /* 0x000fe20000000000 */
[----:B------:R-:W-:-:S07]  /*170a0*/  UMOV UR17, 0x40000040 ;  /* 0x4000004000117882 */ /* 0x000fce0000000000 */
[----:B------:R-:W-:Y:S01]  /*170b0*/  QGMMA.64x256x32.F32.E4M3.E4M3 R24, gdesc[UR16], R24 ;  /* 0x03e00000101879f3 */ /* 0x000fe20008700818 */
[----:B------:R-:W-:Y:S02]  /*170c0*/  IADD3 R243, P3, R243, UR20, RZ ;  /* 0x00000014f3f37c10 */ /* 0x000fe4000ff7e0ff */
[----:B------:R-:W-:Y:S02]  /*170d0*/  IADD3.X R251, R251, UR31, RZ, P6, !PT ;  /* 0x0000001ffbfb7c10 */ /* 0x000fe4000b7fe4ff */
[----:B------:R-:W-:Y:S01]  /*170e0*/  IADD3.X R8, R8, UR31, RZ, P5, !PT ;  /* 0x0000001f08087c10 */ /* 0x000fe2000affe4ff */
[----:B------:R1:W-:Y:S01]  /*170f0*/  STL [R1+0x4], R243 ;  /* 0x000004f301007387 */ /* 0x0003e20000100800 */
[----:B------:R-:W-:Y:S02]  /*17100*/  IADD3.X R214, R214, UR31, RZ, P1, !PT ;  /* 0x0000001fd6d67c10 */ /* 0x000fe40008ffe4ff */
[----:B------:R-:W-:Y:S01]  /*17110*/  IADD3.X R213, R213, UR31, RZ, P4, !PT ;  /* 0x0000001fd5d57c10 */ /* 0x000fe2000a7fe4ff */
[----:B-1----:R-:W2:Y:S04]  /*17120*/  LDL.LU R243, [R1+0x890] ;  /* 0x0008900001f37983 */ /* 0x002ea80000300800 */
[----:B------:R1:W-:Y:S01]  /*17130*/  STL [R1+0x28], R251 ;  /* 0x000028fb01007387 */ /* 0x0003e20000100800 */
[----:B------:R-:W-:-:S03]  /*17140*/  IADD3.X R0, R0, UR31, RZ, P3, !PT ;  /* 0x0000001f00007c10 */ /* 0x000fc60009ffe4ff */
[----:B-1----:R-:W2:Y:S04]  /*17150*/  LDL.LU R251, [R1+0x88c] ;  /* 0x00088c0001fb7983 */ /* 0x002ea80000300800 */
[----:B------:R1:W-:Y:S04]  /*17160*/  STL [R1+0x20], R8 ;  /* 0x0000200801007387 */ /* 0x0003e80000100800 */
[----:B-1----:R0:W5:Y:S01]  /*17170*/  LDL.LU R8, [R1+0x888] ;  /* 0x0008880001087983 */ /* 0x0021620000300800 */
[----:B------:R-:W-:Y:S01]  /*17180*/  UIADD3 UR8, UP0, UR16, 0x2, URZ ;  /* 0x0000000210087890 */ /* 0x000fe2000ff1e03f */
[----:B------:R-:W-:-:S03]  /*17190*/  UMOV UR5, URZ ;  /* 0x0000003f00057c82 */ /* 0x000fc60008000000 */
[----:B------:R-:W-:-:S09]  /*171a0*/  UIADD3.X UR9, UR5, 0x40000040, URZ, UP0, !UPT ;  /* 0x4000004005097890 */ /* 0x000fd200087fe43f */
[----:B------:R-:W-:Y:S01]  /*171b0*/  QGMMA.64x256x32.F32.E4M3.E4M3 R24, gdesc[UR8], R24 ;  /* 0x03e00000081879f3 */ /* 0x000fe20008700818 */
[----:B---3--:R-:W-:-:S05]  /*171c0*/  IADD3.X R10, R10, UR31, RZ, P2, !PT ;  /* 0x0000001f0a0a7c10 */ /* 0x008fca00097fe4ff */
[----:B------:R1:W-:Y:S04]  /*171d0*/  STL [R1+0x18], R10 ;  /* 0x0000180a01007387 */ /* 0x0003e80000100800 */
[----:B-1----:R0:W5:Y:S04]  /*171e0*/  LDL.LU R10, [R1+0x884] ;  /* 0x00088400010a7983 */ /* 0x0021680000300800 */
[----:B------:R1:W-:Y:S04]  /*171f0*/  STL [R1+0x10], R214 ;  /* 0x000010d601007387 */ /* 0x0003e80000100800 */
[----:B-1----:R-:W3:Y:S04]  /*17200*/  LDL.LU R214, [R1+0x880] ;  /* 0x0008800001d67983 */ /* 0x002ee80000300800 */
[----:B------:R1:W-:Y:S04]  /*17210*/  STL [R1+0x8], R213 ;  /* 0x000008d501007387 */ /* 0x0003e80000100800 */
[----:B-1----:R-:W3:Y:S04]  /*17220*/  LDL.LU R213, [R1+0x87c] ;  /* 0x00087c0001d57983 */ /* 0x002ee80000300800 */
[----:B------:R1:W-:Y:S04]  /*17230*/  STL [R1], R0 ;  /* 0x0000000001007387 */ /* 0x0003e80000100800 */
[----:B-1----:R-:W3:Y:S04]  /*17240*/  LDL.LU R0, [R1+0x878] ;  /* 0x0008780001007983 */ /* 0x002ee80000300800 */
[----:B------:R-:W3:Y:S01]  /*17250*/  LDL.LU R211, [R1+0x554] ;  /* 0x0005540001d37983 */ /* 0x000ee20000300800 */
[----:B------:R-:W-:-:S09]  /*17260*/  UIADD3.64 UR24, UR8, 0x2, URZ ;  /* 0x0000000208187897 */ /* 0x000fd2000fffe03f */
[----:B------:R-:W-:Y:S01]  /*17270*/  QGMMA.64x256x32.F32.E4M3.E4M3 R24, gdesc[UR24], R24 ;  /* 0x03e00000181879f3 */ /* 0x000fe20008700818 */
[----:B------:R-:W-:-:S04]  /*17280*/  IADD3 R248, P2, R248, UR20, RZ ;  /* 0x00000014f8f87c10 */ /* 0x000fc8000ff5e0ff */
[----:B------:R-:W-:Y:S02]  /*17290*/  IADD3.X R247, R247, UR31, RZ, P2, !PT ;  /* 0x0000001ff7f77c10 */ /* 0x000fe400097fe4ff */
[----:B------:R-:W-:-:S04]  /*172a0*/  IADD3 R236, P2, R236, UR20, RZ ;  /* 0x00000014ecec7c10 */ /* 0x000fc8000ff5e0ff */
[----:B----4-:R-:W-:Y:S02]  /*172b0*/  IADD3.X R235, R235, UR31, RZ, P2, !PT ;  /* 0x0000001febeb7c10 */ /* 0x010fe400097fe4ff */
[----:B------:R-:W-:-:S04]  /*172c0*/  IADD3 R224, P2, R224, UR20, RZ ;  /* 0x00000014e0e07c10 */ /* 0x000fc8000ff5e0ff */
[----:B------:R-:W-:Y:S01]  /*172d0*/  IADD3.X R223, R223, UR31, RZ, P2, !PT ;  /* 0x0000001fdfdf7c10 */ /* 0x000fe200097fe4ff */
[----:B------:R-:W-:Y:S01]  /*172e0*/  UIADD3.64 UR12, UR8, 0x4, URZ ;  /* 0x00000004080c7897 */ /* 0x000fe2000fffe03f */
[----:B--2---:R-:W-:-:S09]  /*172f0*/  IADD3 R252, P6, R252, UR20, RZ ;  /* 0x00000014fcfc7c10 */ /* 0x004fd2000ffde0ff */
[----:B------:R-:W-:Y:S01]  /*17300*/  QGMMA.64x256x32.F32.E4M3.E4M3 R24, gdesc[UR12], R24, gsb0 ;  /* 0x03e000000c1879f3 */ /* 0x000fe20008000818 */
[----:B---3--:R-:W-:-:S04]  /*17310*/  IADD3 R211, P2, R211, UR7, RZ ;  /* 0x00000007d3d37c10 */ /* 0x008fc8000ff5e0ff */
[----:B------:R-:W-:Y:S01]  /*17320*/  IADD3.X R0, R0, UR30, RZ, P2, !PT ;  /* 0x0000001e00007c10 */ /* 0x000fe200097fe4ff */
[----:B------:R-:W-:Y:S04]  /*17330*/  STL [R1+0x554], R211 ;  /* 0x000554d301007387 */ /* 0x000fe80000100800 */
[----:B------:R1:W-:Y:S04]  /*17340*/  STL [R1+0x538], R0 ;  /* 0x0005380001007387 */ /* 0x0003e80000100800 */
[----:B-1----:R0:W5:Y:S01]  /*17350*/  LDL.LU R0, [R1+0x874] ;  /* 0x0008740001007983 */ /* 0x0021620000300800 */
[----:B------:R-:W-:Y:S01]  /*17360*/  IADD3 R250, P5, R250, UR20, RZ ;  /* 0x00000014fafa7c10 */ /* 0x000fe2000ffbe0ff */
[----:B------:R-:W-:Y:S01]  /*17370*/  UIADD3 UR4, UR4, 0x1, URZ ;  /* 0x0000000104047890 */ /* 0x000fe2000fffe03f */
[----:B------:R-:W-:-:S02]  /*17380*/  IADD3.X R251, R251, UR31, RZ, P6, !PT ;  /* 0x0000001ffbfb7c10 */ /* 0x000fc4000b7fe4ff */
[----:B------:R-:W-:Y:S02]  /*17390*/  IADD3.X R249, R249, UR31, RZ, P5, !PT ;  /* 0x0000001ff9f97c10 */ /* 0x000fe4000affe4ff */
[----:B------:R-:W-:Y:S02]  /*173a0*/  IADD3 R246, P1, R246, UR20, RZ ;  /* 0x00000014f6f67c10 */ /* 0x000fe4000ff3e0ff */
[----:B------:R-:W-:Y:S02]  /*173b0*/  IADD3 R244, P4, R244, UR20, RZ ;  /* 0x00000014f4f47c10 */ /* 0x000fe4000ff9e0ff */
[----:B------:R-:W-:Y:S02]  /*173c0*/  IADD3 R242, P3, R242, UR20, RZ ;  /* 0x00000014f2f27c10 */ /* 0x000fe4000ff7e0ff */
[----:B------:R-:W-:Y:S02]  /*173d0*/  IADD3 R240, P6, R240, UR20, RZ ;  /* 0x00000014f0f07c10 */ /* 0x000fe4000ffde0ff */
[----:B------:R-:W-:-:S02]  /*173e0*/  IADD3 R238, P5, R238, UR20, RZ ;  /* 0x00000014eeee7c10 */ /* 0x000fc4000ffbe0ff */
[----:B------:R-:W-:Y:S02]  /*173f0*/  ISETP.NE.U32.AND P0, PT, R160, UR4, PT ;  /* 0x00000004a0007c0c */ /* 0x000fe4000bf05070 */
[----:B------:R-:W-:Y:S02]  /*17400*/  IADD3.X R245, R245, UR31, RZ, P1, !PT ;  /* 0x0000001ff5f57c10 */ /* 0x000fe40008ffe4ff */
[----:B------:R-:W-:Y:S02]  /*17410*/  IADD3.X R243, R243, UR31, RZ, P4, !PT ;  /* 0x0000001ff3f37c10 */ /* 0x000fe4000a7fe4ff */
[----:B------:R-:W-:Y:S02]  /*17420*/  IADD3.X R241, R241, UR31, RZ, P3, !PT ;  /* 0x0000001ff1f17c10 */ /* 0x000fe40009ffe4ff */
[----:B------:R-:W-:Y:S02]  /*17430*/  IADD3.X R239, R239, UR31, RZ, P6, !PT ;  /* 0x0000001fefef7c10 */ /* 0x000fe4000b7fe4ff */
[----:B------:R-:W-:-:S02]  /*17440*/  IADD3.X R237, R237, UR31, RZ, P5, !PT ;  /* 0x0000001feded7c10 */ /* 0x000fc4000affe4ff */
[----:B------:R-:W-:Y:S02]  /*17450*/  IADD3 R234, P1, R234, UR20, RZ ;  /* 0x00000014eaea7c10 */ /* 0x000fe4000ff3e0ff */
[----:B------:R-:W-:Y:S02]  /*17460*/  IADD3 R232, P4, R232, UR20, RZ ;  /* 0x00000014e8e87c10 */ /* 0x000fe4000ff9e0ff */
[----:B------:R-:W-:Y:S02]  /*17470*/  IADD3 R230, P3, R230, UR20, RZ ;  /* 0x00000014e6e67c10 */ /* 0x000fe4000ff7e0ff */
[----:B------:R-:W-:Y:S02]  /*17480*/  IADD3 R228, P6, R228, UR20, RZ ;  /* 0x00000014e4e47c10 */ /* 0x000fe4000ffde0ff */
[----:B------:R-:W-:Y:S02]  /*17490*/  IADD3 R226, P5, R226, UR20, RZ ;  /* 0x00000014e2e27c10 */ /* 0x000fe4000ffbe0ff */
[----:B------:R-:W-:-:S02]  /*174a0*/  IADD3.X R233, R233, UR31, RZ, P1, !PT ;  /* 0x0000001fe9e97c10 */ /* 0x000fc40008ffe4ff */
[----:B------:R-:W-:Y:S02]  /*174b0*/  IADD3.X R231, R231, UR31, RZ, P4, !PT ;  /* 0x0000001fe7e77c10 */ /* 0x000fe4000a7fe4ff */
[----:B------:R-:W-:Y:S02]  /*174c0*/  IADD3.X R229, R229, UR31, RZ, P3, !PT ;  /* 0x0000001fe5e57c10 */ /* 0x000fe40009ffe4ff */
[----:B------:R-:W-:Y:S02]  /*174d0*/  IADD3.X R227, R227, UR31, RZ, P6, !PT ;  /* 0x0000001fe3e37c10 */ /* 0x000fe4000b7fe4ff */
[----:B------:R-:W-:Y:S02]  /*174e0*/  IADD3.X R225, R225, UR31, RZ, P5, !PT ;  /* 0x0000001fe1e17c10 */ /* 0x000fe4000affe4ff */
[----:B------:R-:W-:Y:S02]  /*174f0*/  IADD3 R222, P1, R222, UR20, RZ ;  /* 0x00000014dede7c10 */ /* 0x000fe4000ff3e0ff */
[----:B------:R-:W-:-:S02]  /*17500*/  IADD3 R220, P4, R220, UR20, RZ ;  /* 0x00000014dcdc7c10 */ /* 0x000fc4000ff9e0ff */
[----:B------:R-:W-:Y:S02]  /*17510*/  IADD3 R218, P3, R218, UR20, RZ ;  /* 0x00000014dada7c10 */ /* 0x000fe4000ff7e0ff */
[----:B------:R-:W-:Y:S02]  /*17520*/  IADD3 R216, P6, R216, UR20, RZ ;  /* 0x00000014d8d87c10 */ /* 0x000fe4000ffde0ff */
[----:B------:R-:W-:Y:S02]  /*17530*/  IADD3 R214, P5, R214, UR20, RZ ;  /* 0x00000014d6d67c10 */ /* 0x000fe4000ffbe0ff */
[----:B------:R-:W-:Y:S02]  /*17540*/  IADD3.X R221, R221, UR31, RZ, P1, !PT ;  /* 0x0000001fdddd7c10 */ /* 0x000fe40008ffe4ff */
[----:B------:R-:W-:Y:S02]  /*17550*/  IADD3.X R219, R219, UR31, RZ, P4, !PT ;  /* 0x0000001fdbdb7c10 */ /* 0x000fe4000a7fe4ff */
[----:B------:R-:W-:-:S02]  /*17560*/  IADD3.X R217, R217, UR31, RZ, P3, !PT ;  /* 0x0000001fd9d97c10 */ /* 0x000fc40009ffe4ff */
[----:B------:R-:W-:Y:S02]  /*17570*/  IADD3.X R215, R215, UR31, RZ, P6, !PT ;  /* 0x0000001fd7d77c10 */ /* 0x000fe4000b7fe4ff */
[----:B------:R-:W-:Y:S01]  /*17580*/  IADD3.X R213, R213, UR31, RZ, P5, !PT ;  /* 0x0000001fd5d57c10 */ /* 0x000fe2000affe4ff */
[----:B------:R-:W-:Y:S02]  /*17590*/  WARPGROUP.DEPBAR.LE gsb0, 0x0 ;  /* 0x00008000000079c5 */ /* 0x000fe40000010000 */
[----:B0-----:R-:W-:Y:S05]  /*175a0*/  @P0 BRA `(.L_x_2) ;  /* 0xffffff4400d00947 */ /* 0x001fea000383ffff */
.L_x_1:
[----:B------:R-:W2:Y:S01]  /*175b0*/  LDL.LU R13, [R1+0x774] ;  /* 0x00077400010d7983 */ /* 0x000ea20000300800 */
[----:B------:R-:W-:Y:S01]  /*175c0*/  ULDC.64 UR4, c[0x0][0x228] ;  /* 0x00008a0000047ab9 */ /* 0x000fe20000000a00 */
[----:B------:R-:W-:Y:S01]  /*175d0*/  F2FP.SATFINITE.E4M3.F32.PACK_AB_MERGE_C R38, R39, R38, RZ ;  /* 0x000000262726723e */ /* 0x000fe200048070ff */
[----:B------:R-:W-:Y:S01]  /*175e0*/  ULDC UR7, c[0x0][0x22c] ;  /* 0x00008b0000077ab9 */ /* 0x000fe20000000800 */
[----:B------:R-:W3:Y:S01]  /*175f0*/  LDL.LU R12, [R1+0x778] ;  /* 0x00077800010c7983 */ /* 0x000ee20000300800 */
[----:B------:R-:W0:Y:S01]  /*17600*/  S2R R14, SR_TID.X ;  /* 0x00000000000e7919 */ /* 0x000e220000002100 */
[----:B------:R-:W-:Y:S01]  /*17610*/  F2FP.SATFINITE.E4M3.F32.PACK_AB_MERGE_C R28, R29, R28, RZ ;  /* 0x0000001c1d1c723e */ /* 0x000fe200048070ff */
[----:B------:R-:W-:Y:S01]  /*17620*/  ULDC.64 UR8, c[0x0][0x220] ;  /* 0x0000880000087ab9 */ /* 0x000fe20000000a00 */
[----:B------:R-:W4:Y:S04]  /*17630*/  LDL.LU R11, [R1+0x77c] ;  /* 0x00077c00010b7983 */ /* 0x000f280000300800 */
[----:B------:R-:W3:Y:S01]  /*17640*/  LDL.LU R153, [R1+0x770] ;  /* 0x0007700001997983 */ /* 0x000ee20000300800 */
[----:B------:R-:W-:-:S02]  /*17650*/  F2FP.SATFINITE.E4M3.F32.PACK_AB_MERGE_C R32, R33, R32, RZ ;  /* 0x000000202120723e */ /* 0x000fc400048070ff */
[----:B------:R-:W-:Y:S01]  /*17660*/  F2FP.SATFINITE.E4M3.F32.PACK_AB_MERGE_C R39, R25, R24, RZ ;  /* 0x000000181927723e */ /* 0x000fe200048070ff */
[----:B------:R-:W4:Y:S01]  /*17670*/  LDL.LU R152, [R1+0x720] ;  /* 0x0007200001987983 */ /* 0x000f220000300800 */
[----:B------:R-:W-:Y:S02]  /*17680*/  F2FP.SATFINITE.E4M3.F32.PACK_AB_MERGE_C R26, R27, R26, RZ ;  /* 0x0000001a1b1a723e */ /* 0x000fe400048070ff */
[----:B------:R-:W-:Y:S02]  /*17690*/  F2FP.SATFINITE.E4M3.F32.PACK_AB_MERGE_C R30, R31, R30, RZ ;  /* 0x0000001e1f1e723e */ /* 0x000fe400048070ff */
[----:B------:R-:W-:Y:S02]  /*176a0*/  F2FP.SATFINITE.E4M3.F32.PACK_AB_MERGE_C R34, R35, R34, RZ ;  /* 0x000000222322723e */ /* 0x000fe400048070ff */
[----:B------:R-:W-:Y:S02]  /*176b0*/  F2FP.SATFINITE.E4M3.F32.PACK_AB_MERGE_C R40, R41, R40, RZ ;  /* 0x000000282928723e */ /* 0x000fe400048070ff */
[----:B------:R-:W-:-:S02]  /*176c0*/  F2FP.SATFINITE.E4M3.F32.PACK_AB_MERGE_C R42, R43, R42, RZ ;  /* 0x0000002a2b2a723e */ /* 0x000fc400048070ff */
[----:B------:R-:W-:Y:S02]  /*176d0*/  F2FP.SATFINITE.E4M3.F32.PACK_AB_MERGE_C R44, R45, R44, RZ ;  /* 0x0000002c2d2c723e */ /* 0x000fe400048070ff */
[----:B------:R-:W-:Y:S02]  /*176e0*/  F2FP.SATFINITE.E4M3.F32.PACK_AB_MERGE_C R46, R47, R46, RZ ;  /* 0x0000002e2f2e723e */ /* 0x000fe400048070ff */
[----:B------:R-:W-:Y:S02]  /*176f0*/  F2FP.SATFINITE.E4M3.F32.PACK_AB_MERGE_C R48, R49, R48, RZ ;  /* 0x000000303130723e */ /* 0x000fe400048070ff */
[----:B------:R-:W-:Y:S02]  /*17700*/  F2FP.SATFINITE.E4M3.F32.PACK_AB_MERGE_C R50, R51, R50, RZ ;  /* 0x000000323332723e */ /* 0x000fe400048070ff */
[----:B------:R-:W-:Y:S01]  /*17710*/  F2FP.SATFINITE.E4M3.F32.PACK_AB_MERGE_C R56, R57, R56, RZ ;  /* 0x000000383938723e */ /* 0x000fe200048070ff */
[----:B0----5:R-:W-:Y:S01]  /*17720*/  IMAD.SHL.U32 R2, R14, 0x100, RZ ;  /* 0x000001000e027824 */ /* 0x021fe200078e00ff */
[----:B------:R-:W-:-:S02]  /*17730*/  F2FP.SATFINITE.E4M3.F32.PACK_AB_MERGE_C R60, R61, R60, RZ ;  /* 0x0000003c3d3c723e */ /* 0x000fc400048070ff */
[----:B------:R-:W-:Y:S02]  /*17740*/  F2FP.SATFINITE.E4M3.F32.PACK_AB_MERGE_C R64, R65, R64, RZ ;  /* 0x000000404140723e */ /* 0x000fe400048070ff */
[----:B------:R-:W-:Y:S01]  /*17750*/  LOP3.LUT R3, R2, 0x800, RZ, 0xc0, !PT ;  /* 0x0000080002037812 */ /* 0x000fe200078ec0ff */
[----:B------:R-:W-:Y:S01]  /*17760*/  IMAD.SHL.U32 R2, R14, 0x8, RZ ;  /* 0x000000080e027824 */ /* 0x000fe200078e00ff */
[----:B------:R-:W-:Y:S02]  /*17770*/  LOP3.LUT R4, R28, 0xffff, RZ, 0xc0, !PT ;  /* 0x0000ffff1c047812 */ /* 0x000fe400078ec0ff */
[----:B------:R-:W-:Y:S02]  /*17780*/  LOP3.LUT R39, R39, 0xffff, RZ, 0xc0, !PT ;  /* 0x0000ffff27277812 */ /* 0x000fe400078ec0ff */
[----:B------:R-:W-:Y:S02]  /*17790*/  LOP3.LUT R2, R2, 0x780, RZ, 0xc0, !PT ;  /* 0x0000078002027812 */ /* 0x000fe400078ec0ff */
[----:B------:R-:W-:-:S02]  /*177a0*/  LOP3.LUT R26, R26, 0xffff, RZ, 0xc0, !PT ;  /* 0x0000ffff1a1a7812 */ /* 0x000fc400078ec0ff */
[----:B------:R-:W-:Y:S02]  /*177b0*/  LOP3.LUT R5, R30, 0xffff, RZ, 0xc0, !PT ;  /* 0x0000ffff1e057812 */ /* 0x000fe400078ec0ff */
[----:B------:R-:W-:Y:S02]  /*177c0*/  LOP3.LUT R14, R34, 0xffff, RZ, 0xc0, !PT ;  /* 0x0000ffff220e7812 */ /* 0x000fe400078ec0ff */
[----:B------:R-:W-:Y:S02]  /*177d0*/  LOP3.LUT R40, R40, 0xffff, RZ, 0xc0, !PT ;  /* 0x0000ffff28287812 */ /* 0x000fe400078ec0ff */
[----:B------:R-:W-:Y:S02]  /*177e0*/  LOP3.LUT R42, R42, 0xffff, RZ, 0xc0, !PT ;  /* 0x0000ffff2a2a7812 */ /* 0x000fe400078ec0ff */
[----:B------:R-:W-:Y:S02]  /*177f0*/  LOP3.LUT R15, R46, 0xffff, RZ, 0xc0, !PT ;  /* 0x0000ffff2e0f7812 */ /* 0x000fe400078ec0ff */
[----:B------:R-:W-:-:S02]  /*17800*/  LOP3.LUT R48, R48, 0xffff, RZ, 0xc0, !PT ;  /* 0x0000ffff30307812 */ /* 0x000fc400078ec0ff */
[----:B------:R-:W-:Y:S02]  /*17810*/  LOP3.LUT R50, R50, 0xffff, RZ, 0xc0, !PT ;  /* 0x0000ffff32327812 */ /* 0x000fe400078ec0ff */
[----:B------:R-:W-:Y:S02]  /*17820*/  F2FP.SATFINITE.E4M3.F32.PACK_AB_MERGE_C R58, R59, R58, RZ ;  /* 0x0000003a3b3a723e */ /* 0x000fe400048070ff */
[----:B------:R-:W-:Y:S02]  /*17830*/  F2FP.SATFINITE.E4M3.F32.PACK_AB_MERGE_C R62, R63, R62, RZ ;  /* 0x0000003e3f3e723e */ /* 0x000fe400048070ff */
[----:B------:R-:W-:Y:S02]  /*17840*/  F2FP.SATFINITE.E4M3.F32.PACK_AB_MERGE_C R66, R67, R66, RZ ;  /* 0x000000424342723e */ /* 0x000fe400048070ff */
[----:B------:R-:W-:Y:S02]  /*17850*/  PRMT R7, R39, 0x3340, R4 ;  /* 0x0000334027077816 */ /* 0x000fe40000000004 */
[----:B------:R-:W-:-:S02]  /*17860*/  F2FP.SATFINITE.E4M3.F32.PACK_AB_MERGE_C R72, R73, R72, RZ ;  /* 0x000000484948723e */ /* 0x000fc400048070ff */
[----:B------:R-:W-:Y:S02]  /*17870*/  F2FP.SATFINITE.E4M3.F32.PACK_AB_MERGE_C R76, R77, R76, RZ ;  /* 0x0000004c4d4c723e */ /* 0x000fe400048070ff */
[----:B------:R-:W-:Y:S02]  /*17880*/  F2FP.SATFINITE.E4M3.F32.PACK_AB_MERGE_C R80, R81, R80, RZ ;  /* 0x000000505150723e */ /* 0x000fe400048070ff */
[--C-:B------:R-:W-:Y:S02]  /*17890*/  PRMT R8, R14, 0x3340, R1.reuse ;  /* 0x000033400e087816 */ /* 0x100fe40000000001 */
[--C-:B------:R-:W-:Y:S02]  /*178a0*/  PRMT R10, R48, 0x3340, R1.reuse ;  /* 0x00003340300a7816 */ /* 0x100fe40000000001 */
[----:B------:R-:W-:Y:S02]  /*178b0*/  PRMT R16, R50, 0x3340, R1 ;  /* 0x0000334032107816 */ /* 0x000fe40000000001 */
[----:B------:R-:W-:-:S02]  /*178c0*/  LOP3.LUT R56, R56, 0xffff, RZ, 0xc0, !PT ;  /* 0x0000ffff38387812 */ /* 0x000fc400078ec0ff */
[----:B------:R-:W-:Y:S02]  /*178d0*/  LOP3.LUT R17, R60, 0xffff, RZ, 0xc0, !PT ;  /* 0x0000ffff3c117812 */ /* 0x000fe400078ec0ff */
[----:B------:R-:W-:Y:S02]  /*178e0*/  LOP3.LUT R64, R64, 0xffff, RZ, 0xc0, !PT ;  /* 0x0000ffff40407812 */ /* 0x000fe400078ec0ff */
[----:B------:R-:W-:Y:S02]  /*178f0*/  LOP3.LUT R58, R58, 0xffff, RZ, 0xc0, !PT ;  /* 0x0000ffff3a3a7812 */ /* 0x000fe400078ec0ff */
[----:B------:R-:W-:Y:S02]  /*17900*/  LOP3.LUT R19, R62, 0xffff, RZ, 0xc0, !PT ;  /* 0x0000ffff3e137812 */ /* 0x000fe400078ec0ff */
[----:B------:R-:W-:Y:S02]  /*17910*/  LOP3.LUT R66, R66, 0xffff, RZ, 0xc0, !PT ;  /* 0x0000ffff42427812 */ /* 0x000fe400078ec0ff */
[----:B------:R-:W-:-:S02]  /*17920*/  F2FP.SATFINITE.E4M3.F32.PACK_AB_MERGE_C R90, R91, R90, RZ ;  /* 0x0000005a5b5a723e */ /* 0x000fc400048070ff */
[----:B------:R-:W-:Y:S02]  /*17930*/  F2FP.SATFINITE.E4M3.F32.PACK_AB_MERGE_C R94, R95, R94, RZ ;  /* 0x0000005e5f5e723e */ /* 0x000fe400048070ff */
[----:B------:R-:W-:Y:S02]  /*17940*/  F2FP.SATFINITE.E4M3.F32.PACK_AB_MERGE_C R98, R99, R98, RZ ;  /* 0x000000626362723e */ /* 0x000fe400048070ff */
[----:B------:R-:W-:Y:S02]  /*17950*/  LOP3.LUT R72, R72, 0xffff, RZ, 0xc0, !PT ;  /* 0x0000ffff48487812 */ /* 0x000fe400078ec0ff */
[----:B------:R-:W-:Y:S02]  /*17960*/  LOP3.LUT R25, R76, 0xffff, RZ, 0xc0, !PT ;  /* 0x0000ffff4c197812 */ /* 0x000fe400078ec0ff */
[----:B------:R-:W-:Y:S02]  /*17970*/  LOP3.LUT R80, R80, 0xffff, RZ, 0xc0, !PT ;  /* 0x0000ffff50507812 */ /* 0x000fe400078ec0ff */
[----:B------:R-:W-:-:S02]  /*17980*/  F2FP.SATFINITE.E4M3.F32.PACK_AB_MERGE_C R74, R75, R74, RZ ;  /* 0x0000004a4b4a723e */ /* 0x000fc400048070ff */
[----:B------:R-:W-:Y:S02]  /*17990*/  F2FP.SATFINITE.E4M3.F32.PACK_AB_MERGE_C R78, R79, R78, RZ ;  /* 0x0000004e4f4e723e */ /* 0x000fe400048070ff */
[----:B------:R-:W-:Y:S02]  /*179a0*/  F2FP.SATFINITE.E4M3.F32.PACK_AB_MERGE_C R82, R83, R82, RZ ;  /* 0x000000525352723e */ /* 0x000fe400048070ff */
[----:B------:R-:W-:Y:S02]  /*179b0*/  F2FP.SATFINITE.E4M3.F32.PACK_AB_MERGE_C R106, R107, R106, RZ ;  /* 0x0000006a6b6a723e */ /* 0x000fe400048070ff */
[----:B------:R-:W-:Y:S02]  /*179c0*/  F2FP.SATFINITE.E4M3.F32.PACK_AB_MERGE_C R110, R111, R110, RZ ;  /* 0x0000006e6f6e723e */ /* 0x000fe400048070ff */
[----:B------:R-:W-:Y:S02]  /*179d0*/  F2FP.SATFINITE.E4M3.F32.PACK_AB_MERGE_C R114, R115, R114, RZ ;  /* 0x000000727372723e */ /* 0x000fe400048070ff */
[----:B------:R-:W-:-:S02]  /*179e0*/  F2FP.SATFINITE.E4M3.F32.PACK_AB_MERGE_C R36, R37, R36, RZ ;  /* 0x000000242524723e */ /* 0x000fc400048070ff */
[----:B------:R-:W-:Y:S02]  /*179f0*/  PRMT R18, R80, 0x3340, R1 ;  /* 0x0000334050127816 */ /* 0x000fe40000000001 */
[----:B------:R-:W-:Y:S02]  /*17a00*/  PRMT R21, R72, 0x3340, R25 ;  /* 0x0000334048157816 */ /* 0x000fe40000000019 */
        /* <DEDUP_REMOVED lines=9> */
[----:B------:R-:W-:-:S02]  /*17aa0*/  LOP3.LUT R106, R106, 0xffff, RZ, 0xc0, !PT ;  /* 0x0000ffff6a6a7812 */ /* 0x000fc400078ec0ff */
[----:B------:R-:W-:Y:S02]  /*17ab0*/  LOP3.LUT R37, R110, 0xffff, RZ, 0xc0, !PT ;  /* 0x0000ffff6e257812 */ /* 0x000fe400078ec0ff */
[----:B------:R-:W-:Y:S02]  /*17ac0*/  LOP3.LUT R114, R114, 0xffff, RZ, 0xc0, !PT ;  /* 0x0000ffff72727812 */ /* 0x000fe400078ec0ff */
[----:B------:R-:W-:Y:S02]  /*17ad0*/  F2FP.SATFINITE.E4M3.F32.PACK_AB_MERGE_C R88, R89, R88, RZ ;  /* 0x000000585958723e */ /* 0x000fe400048070ff */
[----:B------:R-:W-:Y:S02]  /*17ae0*/  F2FP.SATFINITE.E4M3.F32.PACK_AB_MERGE_C R92, R93, R92, RZ ;  /* 0x0000005c5d5c723e */ /* 0x000fe400048070ff */
[----:B------:R-:W-:Y:S02]  /*17af0*/  F2FP.SATFINITE.E4M3.F32.PACK_AB_MERGE_C R96, R97, R96, RZ ;  /* 0x000000606160723e */ /* 0x000fe400048070ff */
[----:B------:R-:W-:-:S02]  /*17b00*/  PRMT R21, R21, 0x5410, R18 ;  /* 0x0000541015157816 */ /* 0x000fc40000000012 */
[----:B------:R-:W-:Y:S02]  /*17b10*/  PRMT R22, R90, 0x3340, R33 ;  /* 0x000033405a167816 */ /* 0x000fe40000000021 */
[----:B------:R-:W-:Y:S02]  /*17b20*/  PRMT R23, R82, 0x3340, R1 ;  /* 0x0000334052177816 */ /* 0x000fe40000000001 */
[----:B------:R-:W-:Y:S02]  /*17b30*/  PRMT R20, R74, 0x3340, R27 ;  /* 0x000033404a147816 */ /* 0x000fe4000000001b */
[----:B------:R-:W-:Y:S02]  /*17b40*/  LOP3.LUT R104, R104, 0xffff, RZ, 0xc0, !PT ;  /* 0x0000ffff68687812 */ /* 0x000fe400078ec0ff */
[----:B------:R-:W-:Y:S02]  /*17b50*/  LOP3.LUT R35, R108, 0xffff, RZ, 0xc0, !PT ;  /* 0x0000ffff6c237812 */ /* 0x000fe400078ec0ff */
[----:B------:R-:W-:-:S02]  /*17b60*/  LOP3.LUT R112, R112, 0xffff, RZ, 0xc0, !PT ;  /* 0x0000ffff70707812 */ /* 0x000fc400078ec0ff */
[----:B------:R-:W-:Y:S02]  /*17b70*/  PRMT R41, R114, 0x3340, R1 ;  /* 0x0000334072297816 */ /* 0x000fe40000000001 */
[----:B------:R-:W-:Y:S02]  /*17b80*/  PRMT R18, R106, 0x3340, R37 ;  /* 0x000033406a127816 */ /* 0x000fe40000000025 */
[----:B------:R-:W-:Y:S02]  /*17b90*/  F2FP.SATFINITE.E4M3.F32.PACK_AB_MERGE_C R120, R121, R120, RZ ;  /* 0x000000787978723e */ /* 0x000fe400048070ff */
[----:B------:R-:W-:Y:S02]  /*17ba0*/  F2FP.SATFINITE.E4M3.F32.PACK_AB_MERGE_C R124, R125, R124, RZ ;  /* 0x0000007c7d7c723e */ /* 0x000fe400048070ff */
[----:B------:R-:W-:Y:S02]  /*17bb0*/  F2FP.SATFINITE.E4M3.F32.PACK_AB_MERGE_C R128, R129, R128, RZ ;  /* 0x000000808180723e */ /* 0x000fe400048070ff */
        /* <DEDUP_REMOVED lines=19> */
[--C-:B------:R-:W-:Y:S02]  /*17cf0*/  PRMT R29, R128, 0x3340, R1.reuse ;  /* 0x00003340801d7816 */ /* 0x100fe40000000001 */
[----:B------:R-:W-:Y:S02]  /*17d00*/  PRMT R51, R144, 0x3340, R1 ;  /* 0x0000334090337816 */ /* 0x000fe40000000001 */
[----:B------:R-:W-:Y:S02]  /*17d10*/  LOP3.LUT R122, R122, 0xffff, RZ, 0xc0, !PT ;  /* 0x0000ffff7a7a7812 */ /* 0x000fe400078ec0ff */
[----:B------:R-:W-:Y:S02]  /*17d20*/  LOP3.LUT R43, R126, 0xffff, RZ, 0xc0, !PT ;  /* 0x0000ffff7e2b7812 */ /* 0x000fe400078ec0ff */
[----:B------:R-:W-:Y:S02]  /*17d30*/  LOP3.LUT R130, R130, 0xffff, RZ, 0xc0, !PT ;  /* 0x0000ffff82827812 */ /* 0x000fe400078ec0ff */
[----:B------:R-:W-:-:S02]  /*17d40*/  SHF.R.U32.HI R4, RZ, 0x8, R4 ;  /* 0x00000008ff047819 */ /* 0x000fc40000011604 */
[----:B------:R-:W-:Y:S02]  /*17d50*/  PRMT R49, R130, 0x3340, R1 ;  /* 0x0000334082317816 */ /* 0x000fe40000000001 */
[----:B------:R-:W-:Y:S02]  /*17d60*/  PRMT R34, R122, 0x3340, R43 ;  /* 0x000033407a227816 */ /* 0x000fe4000000002b */
[----:B------:R-:W-:Y:S02]  /*17d70*/  SHF.R.U32.HI R39, RZ, 0x8, R39 ;  /* 0x00000008ff277819 */ /* 0x000fe40000011627 */
[----:B------:R-:W-:Y:S02]  /*17d80*/  SHF.R.U32.HI R50, RZ, 0x8, R50 ;  /* 0x00000008ff327819 */ /* 0x000fe40000011632 */
[----:B------:R-:W-:Y:S02]  /*17d90*/  SHF.R.U32.HI R14, RZ, 0x8, R14 ;  /* 0x00000008ff0e7819 */ /* 0x000fe4000001160e */
[----:B------:R-:W-:-:S02]  /*17da0*/  PRMT R34, R34, 0x5410, R49 ;  /* 0x0000541022227816 */ /* 0x000fc40000000031 */
[----:B------:R-:W-:Y:S02]  /*17db0*/  LOP3.LUT R39, R39, 0xffff, RZ, 0xc0, !PT ;  /* 0x0000ffff27277812 */ /* 0x000fe400078ec0ff */
[----:B------:R-:W-:Y:S02]  /*17dc0*/  LOP3.LUT R50, R50, 0xffff, RZ, 0xc0, !PT ;  /* 0x0000ffff32327812 */ /* 0x000fe400078ec0ff */
[----:B------:R-:W-:Y:S02]  /*17dd0*/  LOP3.LUT R14, R14, 0xffff, RZ, 0xc0, !PT ;  /* 0x0000ffff0e0e7812 */ /* 0x000fe400078ec0ff */
[----:B------:R-:W-:Y:S02]  /*17de0*/  LOP3.LUT R36, R36, 0xffff, RZ, 0xc0, !PT ;  /* 0x0000ffff24247812 */ /* 0x000fe400078ec0ff */
[----:B------:R-:W-:Y:S02]  /*17df0*/  F2FP.SATFINITE.E4M3.F32.PACK_AB_MERGE_C R54, R55, R54, RZ ;  /* 0x000000363736723e */ /* 0x000fe400048070ff */
[----:B------:R-:W-:-:S02]  /*17e00*/  F2FP.SATFINITE.E4M3.F32.PACK_AB_MERGE_C R52, R53, R52, RZ ;  /* 0x000000343534723e */ /* 0x000fc400048070ff */
[----:B------:R-:W-:Y:S02]  /*17e10*/  F2FP.SATFINITE.E4M3.F32.PACK_AB_MERGE_C R68, R69, R68, RZ ;  /* 0x000000444544723e */ /* 0x000fe400048070ff */
        /* <DEDUP_REMOVED lines=14> */
[----:B--2---:R-:W-:Y:S02]  /*17f00*/  IADD3 R3, R3, UR6, R13 ;  /* 0x0000000603037c10 */ /* 0x004fe4000fffe00d */
[----:B------:R-:W-:-:S03]  /*17f10*/  LOP3.LUT R13, R44, 0xffff, RZ, 0xc0, !PT ;  /* 0x0000ffff2c0d7812 */ /* 0x000fc600078ec0ff */
[----:B------:R-:W-:Y:S01]  /*17f20*/  IMAD.IADD R2, R2, 0x1, R3 ;  /* 0x0000000102027824 */ /* 0x000fe200078e0203 */
[----:B------:R-:W-:Y:S02]  /*17f30*/  PRMT R3, R26, 0x3340, R5 ;  /* 0x000033401a037816 */ /* 0x000fe40000000005 */
[----:B---3--:R-:W-:Y:S01]  /*17f40*/  ISETP.GE.AND P0, PT, R153, UR4, PT ;  /* 0x0000000499007c0c */ /* 0x008fe2000bf06270 */
[----:B------:R-:W-:-:S03]  /*17f50*/  ULDC UR4, c[0x0][0x22c] ;  /* 0x00008b0000047ab9 */ /* 0x000fc60000000800 */
[----:B------:R-:W-:Y:S02]  /*17f60*/  ISETP.LT.AND P1, PT, R12, UR7, !P0 ;  /* 0x000000070c007c0c */ /* 0x000fe4000c721270 */
[----:B------:R-:W-:Y:S02]  /*17f70*/  LOP3.LUT R12, R32, 0xffff, RZ, 0xc0, !PT ;  /* 0x0000ffff200c7812 */ /* 0x000fe400078ec0ff */
[----:B----4-:R-:W-:Y:S01]  /*17f80*/  ISETP.LT.AND P2, PT, R11, UR4, !P0 ;  /* 0x000000040b007c0c */ /* 0x010fe2000c741270 */
[----:B------:R-:W-:Y:S01]  /*17f90*/  ULDC UR4, c[0x0][0x244] ;  /* 0x0000910000047ab9 */ /* 0x000fe20000000800 */
[----:B------:R-:W-:Y:S02]  /*17fa0*/  PRMT R6, R12, 0x3340, R1 ;  /* 0x000033400c067816 */ /* 0x000fe40000000001 */
[----:B------:R-:W-:Y:S02]  /*17fb0*/  PRMT R9, R40, 0x3340, R13 ;  /* 0x0000334028097816 */ /* 0x000fe4000000000d */
[----:B------:R-:W-:-:S02]  /*17fc0*/  PRMT R11, R42, 0x3340, R15 ;  /* 0x000033402a0b7816 */ /* 0x000fc4000000000f */
[----:B------:R-:W-:Y:S02]  /*17fd0*/  PRMT R7, R7, 0x5410, R6 ;  /* 0x0000541007077816 */ /* 0x000fe40000000006 */
[----:B------:R-:W-:Y:S02]  /*17fe0*/  PRMT R6, R3, 0x5410, R8 ;  /* 0x0000541003067816 */ /* 0x000fe40000000008 */
[----:B------:R-:W-:Y:S02]  /*17ff0*/  PRMT R9, R9, 0x5410, R10 ;  /* 0x0000541009097816 */ /* 0x000fe4000000000a */
[----:B------:R-:W-:Y:S02]  /*18000*/  PRMT R8, R11, 0x5410, R16 ;  /* 0x000054100b087816 */ /* 0x000fe40000000010 */
[----:B------:R-:W-:Y:S02]  /*18010*/  PRMT R10, R64, 0x3340, R1 ;  /* 0x00003340400a7816 */ /* 0x000fe40000000001 */
[----:B------:R-:W-:-:S02]  /*18020*/  PRMT R11, R56, 0x3340, R17 ;  /* 0x00003340380b7816 */ /* 0x000fc40000000011 */
[----:B------:R-:W-:Y:S02]  /*18030*/  PRMT R16, R66, 0x3340, R1 ;  /* 0x0000334042107816 */ /* 0x000fe40000000001 */
[----:B------:R-:W-:Y:S02]  /*18040*/  PRMT R3, R58, 0x3340, R19 ;  /* 0x000033403a037816 */ /* 0x000fe40000000013 */
[----:B------:R-:W-:Y:S02]  /*18050*/  PRMT R11, R11, 0x5410, R10 ;  /* 0x000054100b0b7816 */ /* 0x000fe4000000000a */
[----:B------:R-:W-:Y:S02]  /*18060*/  PRMT R10, R3, 0x5410, R16 ;  /* 0x00005410030a7816 */ /* 0x000fe40000000010 */
[--C-:B------:R-:W-:Y:S02]  /*18070*/  PRMT R3, R98, 0x3340, R1.reuse ;  /* 0x0000334062037816 */ /* 0x100fe40000000001 */
[----:B------:R-:W-:-:S02]  /*18080*/  PRMT R16, R96, 0x3340, R1 ;  /* 0x0000334060107816 */ /* 0x000fc40000000001 */
[----:B------:R-:W-:Y:S02]  /*18090*/  PRMT R22, R22, 0x5410, R3 ;  /* 0x0000541016167816 */ /* 0x000fe40000000003 */
[----:B------:R-:W-:Y:S02]  /*180a0*/  PRMT R3, R18, 0x5410, R41 ;  /* 0x0000541012037816 */ /* 0x000fe40000000029 */
[----:B------:R-:W-:Y:S02]  /*180b0*/  LOP3.LUT R41, R124, 0xffff, RZ, 0xc0, !PT ;  /* 0x0000ffff7c297812 */ /* 0x000fe400078ec0ff */
[----:B------:R-:W-:Y:S02]  /*180c0*/  PRMT R23, R23, 0x5410, R16 ;  /* 0x0000541017177816 */ /* 0x000fe40000000010 */
[----:B------:R-:W-:Y:S02]  /*180d0*/  PRMT R32, R120, 0x3340, R41 ;  /* 0x0000334078207816 */ /* 0x000fe40000000029 */
[----:B------:R-:W-:-:S02]  /*180e0*/  PRMT R16, R136, 0x3340, R45 ;  /* 0x0000334088107816 */ /* 0x000fc4000000002d */
[----:B------:R-:W-:Y:S02]  /*180f0*/  SHF.R.U32.HI R12, RZ, 0x8, R12 ;  /* 0x00000008ff0c7819 */ /* 0x000fe4000001160c */
[----:B------:R-:W-:Y:S02]  /*18100*/  PRMT R32, R32, 0x5410, R29 ;  /* 0x0000541020207816 */ /* 0x000fe4000000001d */
[----:B------:R-:W-:Y:S02]  /*18110*/  PRMT R29, R16, 0x5410, R51 ;  /* 0x00005410101d7816 */ /* 0x000fe40000000033 */
[----:B------:R-:W-:Y:S02]  /*18120*/  LOP3.LUT R16, R12, 0xffff, RZ, 0xc0, !PT ;  /* 0x0000ffff0c107812 */ /* 0x000fe400078ec0ff */
[----:B------:R-:W-:Y:S02]  /*18130*/  SHF.R.U32.HI R40, RZ, 0x8, R40 ;  /* 0x00000008ff287819 */ /* 0x000fe40000011628 */
[----:B------:R-:W-:-:S02]  /*18140*/  SHF.R.U32.HI R13, RZ, 0x8, R13 ;  /* 0x00000008ff0d7819 */ /* 0x000fc4000001160d */
[----:B------:R-:W-:Y:S02]  /*18150*/  SHF.R.U32.HI R26, RZ, 0x8, R26 ;  /* 0x00000008ff1a7819 */ /* 0x000fe4000001161a */
[----:B------:R-:W-:Y:S02]  /*18160*/  SHF.R.U32.HI R5, RZ, 0x8, R5 ;  /* 0x00000008ff057819 */ /* 0x000fe40000011605 */
[----:B------:R-:W-:Y:S02]  /*18170*/  SHF.R.U32.HI R42, RZ, 0x8, R42 ;  /* 0x00000008ff2a7819 */ /* 0x000fe4000001162a */
[----:B------:R-:W-:Y:S02]  /*18180*/  SHF.R.U32.HI R15, RZ, 0x8, R15 ;  /* 0x00000008ff0f7819 */ /* 0x000fe4000001160f */
[----:B------:R-:W-:Y:S02]  /*18190*/  LOP3.LUT R12, R4, 0xffff, RZ, 0xc0, !PT ;  /* 0x0000ffff040c7812 */ /* 0x000fe400078ec0ff */
[----:B------:R-:W-:-:S02]  /*181a0*/  PRMT R4, R16, 0x3340, R1 ;  /* 0x0000334010047816 */ /* 0x000fc40000000001 */
[----:B------:R-:W-:Y:S02]  /*181b0*/  LOP3.LUT R13, R13, 0xffff, RZ, 0xc0, !PT ;  /* 0x0000ffff0d0d7812 */ /* 0x000fe400078ec0ff */
[----:B------:R-:W-:Y:S02]  /*181c0*/  LOP3.LUT R40, R40, 0xffff, RZ, 0xc0, !PT ;  /* 0x0000ffff28287812 */ /* 0x000fe400078ec0ff */
[----:B------:R-:W-:Y:S02]  /*181d0*/  LOP3.LUT R5, R5, 0xffff, RZ, 0xc0, !PT ;  /* 0x0000ffff05057812 */ /* 0x000fe400078ec0ff */
[----:B------:R-:W-:Y:S02]  /*181e0*/  LOP3.LUT R26, R26, 0xffff, RZ, 0xc0, !PT ;  /* 0x0000ffff1a1a7812 */ /* 0x000fe400078ec0ff */
[----:B------:R-:W-:Y:S02]  /*181f0*/  LOP3.LUT R16, R15, 0xffff, RZ, 0xc0, !PT ;  /* 0x0000ffff0f107812 */ /* 0x000fe400078ec0ff */
[----:B------:R-:W-:-:S02]  /*18200*/  LOP3.LUT R49, R42, 0xffff, RZ, 0xc0, !PT ;  /* 0x0000ffff2a317812 */ /* 0x000fc400078ec0ff */
        /* <DEDUP_REMOVED lines=8> */
[----:B------:R-:W-:Y:S02]  /*18290*/  PRMT R12, R12, 0x5410, R5 ;  /* 0x000054100c0c7816 */ /* 0x000fe40000000005 */
[----:B------:R-:W-:Y:S02]  /*182a0*/  LOP3.LUT R13, R38, 0xffff, RZ, 0xc0, !PT ;  /* 0x0000ffff260d7812 */ /* 0x000fe400078ec0ff */
[--C-:B------:R-:W-:Y:S02]  /*182b0*/  PRMT R4, R7, 0x4210, R36.reuse ;  /* 0x0000421007047816 */ /* 0x100fe40000000024 */
[----:B------:R-:W-:-:S02]  /*182c0*/  PRMT R5, R39, 0x5210, R36 ;  /* 0x0000521027057816 */ /* 0x000fc40000000024 */
[--C-:B------:R-:W-:Y:S02]  /*182d0*/  PRMT R6, R6, 0x4210, R13.reuse ;  /* 0x0000421006067816 */ /* 0x100fe4000000000d */
[----:B------:R-:W-:Y:S01]  /*182e0*/  PRMT R7, R12, 0x5210, R13 ;  /* 0x000052100c077816 */ /* 0x000fe2000000000d */
[----:B------:R-:W-:Y:S01]  /*182f0*/  BAR.SYNC.DEFER_BLOCKING 0x0 ;  /* 0x0000000000007b1d */ /* 0x000fe20000010000 */
[----:B------:R-:W-:-:S04]  /*18300*/  SHF.R.U32.HI R48, RZ, 0x8, R48 ;  /* 0x00000008ff307819 */ /* 0x000fc80000011630 */
[----:B------:R-:W-:-:S04]  /*18310*/  LOP3.LUT R14, R48, 0xffff, RZ, 0xc0, !PT ;  /* 0x0000ffff300e7812 */ /* 0x000fc800078ec0ff */
[----:B------:R-:W-:Y:S01]  /*18320*/  PRMT R14, R14, 0x3340, R1 ;  /* 0x000033400e0e7816 */ /* 0x000fe20000000001 */
[----:B------:R0:W-:Y:S03]  /*18330*/  STSM.16.M88.4 [R2], R4 ;  /* 0x0000000402007844 */ /* 0x0001e60000000200 */
[----:B------:R-:W-:Y:S02]  /*18340*/  PRMT R15, R15, 0x5410, R14 ;  /* 0x000054100f0f7816 */ /* 0x000fe4000000000e */
[----:B------:R-:W-:Y:S02]  /*18350*/  LOP3.LUT R13, R54, 0xffff, RZ, 0xc0, !PT ;  /* 0x0000ffff360d7812 */ /* 0x000fe400078ec0ff */
[----:B------:R-:W-:Y:S02]  /*18360*/  LOP3.LUT R52, R52, 0xffff, RZ, 0xc0, !PT ;  /* 0x0000ffff34347812 */ /* 0x000fe400078ec0ff */
[----:B------:R-:W-:-:S02]  /*18370*/  LOP3.LUT R36, R152, 0xff0, RZ, 0xc0, !PT ;  /* 0x00000ff098247812 */ /* 0x000fc400078ec0ff */
[----:B------:R-:W-:Y:S01]  /*18380*/  SHF.R.U32.HI R104, RZ, 0x8, R104 ;  /* 0x00000008ff687819 */ /* 0x000fe20000011668 */
[----:B------:R-:W2:Y:S01]  /*18390*/  LDL.LU R152, [R1+0x76c] ;  /* 0x00076c0001987983 */ /* 0x000ea20000300800 */
[--C-:B0-----:R-:W-:Y:S02]  /*183a0*/  PRMT R5, R15, 0x5210, R52.reuse ;  /* 0x000052100f057816 */ /* 0x101fe40000000034 */
[--C-:B------:R-:W-:Y:S02]  /*183b0*/  PRMT R6, R8, 0x4210, R13.reuse ;  /* 0x0000421008067816 */ /* 0x100fe4000000000d */
[----:B------:R-:W-:Y:S01]  /*183c0*/  PRMT R7, R16, 0x5210, R13 ;  /* 0x0000521010077816 */ /* 0x000fe2000000000d */
[----:B------:R-:W-:Y:S01]  /*183d0*/  BAR.SYNC.DEFER_BLOCKING 0x0 ;  /* 0x0000000000007b1d */ /* 0x000fe20000010000 */
[----:B------:R-:W-:-:S05]  /*183e0*/  PRMT R4, R9, 0x4210, R52 ;  /* 0x0000421009047816 */ /* 0x000fca0000000034 */
[----:B------:R-:W0:Y:S02]  /*183f0*/  LDS.128 R12, [R36+UR6] ;  /* 0x00000006240c7984 */ /* 0x000e240008000c00 */
[----:B------:R-:W-:Y:S01]  /*18400*/  BAR.SYNC.DEFER_BLOCKING 0x0 ;  /* 0x0000000000007b1d */ /* 0x000fe20000010000 */
[----:B------:R-:W-:Y:S02]  /*18410*/  SHF.R.U32.HI R35, RZ, 0x8, R35 ;  /* 0x00000008ff237819 */ /* 0x000fe40000011623 */
[----:B------:R-:W-:Y:S02]  /*18420*/  LOP3.LUT R104, R104, 0xffff, RZ, 0xc0, !PT ;  /* 0x0000ffff68687812 */ /* 0x000fe400078ec0ff */
[----:B------:R-:W-:Y:S02]  /*18430*/  LOP3.LUT R35, R35, 0xffff, RZ, 0xc0, !PT ;  /* 0x0000ffff23237812 */ /* 0x000fe400078ec0ff */
[----:B------:R-:W-:Y:S02]  /*18440*/  SHF.R.U32.HI R128, RZ, 0x8, R128 ;  /* 0x00000008ff807819 */ /* 0x000fe40000011680 */
[----:B------:R-:W-:-:S02]  /*18450*/  SHF.R.U32.HI R56, RZ, 0x8, R56 ;  /* 0x00000008ff387819 */ /* 0x000fc40000011638 */
[----:B------:R-:W-:Y:S02]  /*18460*/  SHF.R.U32.HI R17, RZ, 0x8, R17 ;  /* 0x00000008ff117819 */ /* 0x000fe40000011611 */
[----:B------:R-:W-:Y:S02]  /*18470*/  SHF.R.U32.HI R64, RZ, 0x8, R64 ;  /* 0x00000008ff407819 */ /* 0x000fe40000011640 */
[----:B------:R-:W-:Y:S01]  /*18480*/  PRMT R104, R104, 0x3340, R35 ;  /* 0x0000334068687816 */ /* 0x000fe20000000023 */
[----:B------:R1:W-:Y:S01]  /*18490*/  STSM.16.M88.4 [R2], R4 ;  /* 0x0000000402007844 */ /* 0x0003e20000000200 */
[----:B------:R-:W-:Y:S02]  /*184a0*/  SHF.R.U32.HI R58, RZ, 0x8, R58 ;  /* 0x00000008ff3a7819 */ /* 0x000fe4000001163a */
[----:B------:R-:W-:Y:S02]  /*184b0*/  SHF.R.U32.HI R19, RZ, 0x8, R19 ;  /* 0x00000008ff137819 */ /* 0x000fe40000011613 */
[----:B------:R-:W-:-:S02]  /*184c0*/  SHF.R.U32.HI R66, RZ, 0x8, R66 ;  /* 0x00000008ff427819 */ /* 0x000fc40000011642 */
[----:B------:R-:W-:Y:S02]  /*184d0*/  LOP3.LUT R35, R128, 0xffff, RZ, 0xc0, !PT ;  /* 0x0000ffff80237812 */ /* 0x000fe400078ec0ff */
[----:B------:R-:W-:Y:S02]  /*184e0*/  SHF.R.U32.HI R144, RZ, 0x8, R144 ;  /* 0x00000008ff907819 */ /* 0x000fe40000011690 */
[----:B------:R-:W-:Y:S02]  /*184f0*/  LOP3.LUT R17, R17, 0xffff, RZ, 0xc0, !PT ;  /* 0x0000ffff11117812 */ /* 0x000fe400078ec0ff */
[----:B------:R-:W-:Y:S02]  /*18500*/  LOP3.LUT R56, R56, 0xffff, RZ, 0xc0, !PT ;  /* 0x0000ffff38387812 */ /* 0x000fe400078ec0ff */
[----:B------:R-:W-:Y:S02]  /*18510*/  LOP3.LUT R18, R64, 0xffff, RZ, 0xc0, !PT ;  /* 0x0000ffff40127812 */ /* 0x000fe400078ec0ff */
[----:B------:R-:W-:-:S02]  /*18520*/  LOP3.LUT R19, R19, 0xffff, RZ, 0xc0, !PT ;  /* 0x0000ffff13137812 */ /* 0x000fc400078ec0ff */
[----:B------:R-:W-:Y:S02]  /*18530*/  LOP3.LUT R58, R58, 0xffff, RZ, 0xc0, !PT ;  /* 0x0000ffff3a3a7812 */ /* 0x000fe400078ec0ff */
[----:B------:R-:W-:Y:S02]  /*18540*/  LOP3.LUT R24, R66, 0xffff, RZ, 0xc0, !PT ;  /* 0x0000ffff42187812 */ /* 0x000fe400078ec0ff */
[----:B------:R-:W-:Y:S02]  /*18550*/  PRMT R46, R35, 0x3340, R0 ;  /* 0x00003340232e7816 */ /* 0x000fe40000000000 */
[----:B------:R-:W-:Y:S02]  /*18560*/  LOP3.LUT R35, R144, 0xffff, RZ, 0xc0, !PT ;  /* 0x0000ffff90237812 */ /* 0x000fe400078ec0ff */
[----:B------:R-:W-:Y:S02]  /*18570*/  PRMT R17, R56, 0x3340, R17 ;  /* 0x0000334038117816 */ /* 0x000fe40000000011 */
[----:B------:R-:W-:-:S02]  /*18580*/  PRMT R18, R18, 0x3340, R1 ;  /* 0x0000334012127816 */ /* 0x000fc40000000001 */
[----:B------:R-:W-:Y:S02]  /*18590*/  PRMT R19, R58, 0x3340, R19 ;  /* 0x000033403a137816 */ /* 0x000fe40000000013 */
[----:B------:R-:W-:Y:S02]  /*185a0*/  PRMT R24, R24, 0x3340, R1 ;  /* 0x0000334018187816 */ /* 0x000fe40000000001 */
[----:B------:R-:W-:Y:S02]  /*185b0*/  PRMT R50, R35, 0x3340, R0 ;  /* 0x0000334023327816 */ /* 0x000fe40000000000 */
[----:B------:R-:W-:Y:S02]  /*185c0*/  PRMT R35, R17, 0x5410, R18 ;  /* 0x0000541011237816 */ /* 0x000fe40000000012 */
[----:B------:R-:W-:Y:S02]  /*185d0*/  LOP3.LUT R68, R68, 0xffff, RZ, 0xc0, !PT ;  /* 0x0000ffff44447812 */ /* 0x000fe400078ec0ff */
[----:B------:R-:W-:-:S02]  /*185e0*/  LOP3.LUT R17, R70, 0xffff, RZ, 0xc0, !PT ;  /* 0x0000ffff46117812 */ /* 0x000fc400078ec0ff */
[----:B------:R-:W-:Y:S02]  /*185f0*/  PRMT R24, R19, 0x5410, R24 ;  /* 0x0000541013187816 */ /* 0x000fe40000000018 */
[--C-:B------:R-:W-:Y:S02]  /*18600*/  PRMT R8, R11, 0x4210, R68.reuse ;  /* 0x000042100b087816 */ /* 0x100fe40000000044 */
[--C-:B------:R-:W-:Y:S02]  /*18610*/  PRMT R10, R10, 0x4210, R17.reuse ;  /* 0x000042100a0a7816 */ /* 0x100fe40000000011 */
[----:B------:R-:W-:Y:S01]  /*18620*/  PRMT R11, R24, 0x5210, R17 ;  /* 0x00005210180b7816 */ /* 0x000fe20000000011 */
[----:B------:R-:W-:Y:S01]  /*18630*/  BAR.SYNC.DEFER_BLOCKING 0x0 ;  /* 0x0000000000007b1d */ /* 0x000fe20000010000 */
[----:B------:R-:W-:-:S05]  /*18640*/  PRMT R9, R35, 0x5210, R68 ;  /* 0x0000521023097816 */ /* 0x000fca0000000044 */
[----:B------:R-:W3:Y:S02]  /*18650*/  LDS.128 R16, [R36+UR6] ;  /* 0x0000000624107984 */ /* 0x000ee40008000c00 */
[----:B------:R-:W-:Y:S01]  /*18660*/  BAR.SYNC.DEFER_BLOCKING 0x0 ;  /* 0x0000000000007b1d */ /* 0x000fe20000010000 */
[----:B------:R-:W-:Y:S02]  /*18670*/  SHF.R.U32.HI R106, RZ, 0x8, R106 ;  /* 0x00000008ff6a7819 */ /* 0x000fe4000001166a */
[----:B------:R-:W-:Y:S02]  /*18680*/  SHF.R.U32.HI R37, RZ, 0x8, R37 ;  /* 0x00000008ff257819 */ /* 0x000fe40000011625 */
[----:B------:R-:W-:Y:S02]  /*18690*/  LOP3.LUT R106, R106, 0xffff, RZ, 0xc0, !PT ;  /* 0x0000ffff6a6a7812 */ /* 0x000fe400078ec0ff */
[----:B------:R-:W-:Y:S02]  /*186a0*/  LOP3.LUT R37, R37, 0xffff, RZ, 0xc0, !PT ;  /* 0x0000ffff25257812 */ /* 0x000fe400078ec0ff */
[----:B------:R-:W-:-:S02]  /*186b0*/  LOP3.LUT R146, R146, 0xffff, RZ, 0xc0, !PT ;  /* 0x0000ffff92927812 */ /* 0x000fc400078ec0ff */
[----:B------:R-:W-:Y:S02]  /*186c0*/  SHF.R.U32.HI R130, RZ, 0x8, R130 ;  /* 0x00000008ff827819 */ /* 0x000fe40000011682 */
[----:B------:R-:W-:Y:S02]  /*186d0*/  SHF.R.U32.HI R72, RZ, 0x8, R72 ;  /* 0x00000008ff487819 */ /* 0x000fe40000011648 */
[----:B------:R-:W-:Y:S02]  /*186e0*/  SHF.R.U32.HI R25, RZ, 0x8, R25 ;  /* 0x00000008ff197819 */ /* 0x000fe40000011619 */
[----:B------:R-:W-:Y:S01]  /*186f0*/  SHF.R.U32.HI R80, RZ, 0x8, R80 ;  /* 0x00000008ff507819 */ /* 0x000fe20000011650 */
[----:B------:R-:W-:Y:S01]  /*18700*/  STSM.16.M88.4 [R2], R8 ;  /* 0x0000000802007844 */ /* 0x000fe20000000200 */
[----:B------:R-:W-:Y:S02]  /*18710*/  PRMT R106, R106, 0x3340, R37 ;  /* 0x000033406a6a7816 */ /* 0x000fe40000000025 */
[----:B------:R-:W-:-:S02]  /*18720*/  PRMT R53, R146, 0x3340, R1 ;  /* 0x0000334092357816 */ /* 0x000fc40000000001 */
[----:B------:R-:W-:Y:S02]  /*18730*/  SHF.R.U32.HI R74, RZ, 0x8, R74 ;  /* 0x00000008ff4a7819 */ /* 0x000fe4000001164a */
[----:B------:R-:W-:Y:S02]  /*18740*/  SHF.R.U32.HI R27, RZ, 0x8, R27 ;  /* 0x00000008ff1b7819 */ /* 0x000fe4000001161b */
[----:B------:R-:W-:Y:S02]  /*18750*/  SHF.R.U32.HI R82, RZ, 0x8, R82 ;  /* 0x00000008ff527819 */ /* 0x000fe40000011652 */
[----:B------:R-:W-:Y:S02]  /*18760*/  LOP3.LUT R37, R130, 0xffff, RZ, 0xc0, !PT ;  /* 0x0000ffff82257812 */ /* 0x000fe400078ec0ff */
[----:B------:R-:W-:Y:S02]  /*18770*/  SHF.R.U32.HI R146, RZ, 0x8, R146 ;  /* 0x00000008ff927819 */ /* 0x000fe40000011692 */
[----:B------:R-:W-:-:S02]  /*18780*/  LOP3.LUT R25, R25, 0xffff, RZ, 0xc0, !PT ;  /* 0x0000ffff19197812 */ /* 0x000fc400078ec0ff */
[----:B------:R-:W-:Y:S02]  /*18790*/  LOP3.LUT R72, R72, 0xffff, RZ, 0xc0, !PT ;  /* 0x0000ffff48487812 */ /* 0x000fe400078ec0ff */
[----:B------:R-:W-:Y:S02]  /*187a0*/  LOP3.LUT R26, R80, 0xffff, RZ, 0xc0, !PT ;  /* 0x0000ffff501a7812 */ /* 0x000fe400078ec0ff */
[----:B------:R-:W-:Y:S02]  /*187b0*/  LOP3.LUT R27, R27, 0xffff, RZ, 0xc0, !PT ;  /* 0x0000ffff1b1b7812 */ /* 0x000fe400078ec0ff */
[----:B------:R-:W-:Y:S02]  /*187c0*/  LOP3.LUT R74, R74, 0xffff, RZ, 0xc0, !PT ;  /* 0x0000ffff4a4a7812 */ /* 0x000fe400078ec0ff */
[----:B------:R-:W-:Y:S02]  /*187d0*/  LOP3.LUT R40, R82, 0xffff, RZ, 0xc0, !PT ;  /* 0x0000ffff52287812 */ /* 0x000fe400078ec0ff */
[----:B------:R-:W-:-:S02]  /*187e0*/  PRMT R48, R37, 0x3340, R0 ;  /* 0x0000334025307816 */ /* 0x000fc40000000000 */
[----:B------:R-:W-:Y:S02]  /*187f0*/  LOP3.LUT R37, R146, 0xffff, RZ, 0xc0, !PT ;  /* 0x0000ffff92257812 */ /* 0x000fe400078ec0ff */
[----:B------:R-:W-:Y:S02]  /*18800*/  PRMT R25, R72, 0x3340, R25 ;  /* 0x0000334048197816 */ /* 0x000fe40000000019 */
[----:B------:R-:W-:Y:S02]  /*18810*/  PRMT R26, R26, 0x3340, R1 ;  /* 0x000033401a1a7816 */ /* 0x000fe40000000001 */
[----:B------:R-:W-:Y:S02]  /*18820*/  PRMT R27, R74, 0x3340, R27 ;  /* 0x000033404a1b7816 */ /* 0x000fe4000000001b */
[----:B------:R-:W-:Y:S02]  /*18830*/  PRMT R40, R40, 0x3340, R1 ;  /* 0x0000334028287816 */ /* 0x000fe40000000001 */
[----:B------:R-:W-:-:S02]  /*18840*/  PRMT R56, R37, 0x3340, R0 ;  /* 0x0000334025387816 */ /* 0x000fc40000000000 */
[----:B------:R-:W-:Y:S02]  /*18850*/  PRMT R37, R25, 0x5410, R26 ;  /* 0x0000541019257816 */ /* 0x000fe4000000001a */
[----:B------:R-:W-:Y:S02]  /*18860*/  LOP3.LUT R25, R86, 0xffff, RZ, 0xc0, !PT ;  /* 0x0000ffff56197812 */ /* 0x000fe400078ec0ff */
[----:B------:R-:W-:Y:S02]  /*18870*/  PRMT R40, R27, 0x5410, R40 ;  /* 0x000054101b287816 */ /* 0x000fe40000000028 */
[--C-:B-1----:R-:W-:Y:S02]  /*18880*/  PRMT R6, R20, 0x4210, R25.reuse ;  /* 0x0000421014067816 */ /* 0x102fe40000000019 */
[----:B------:R-:W-:Y:S01]  /*18890*/  PRMT R7, R40, 0x5210, R25 ;  /* 0x0000521028077816 */ /* 0x000fe20000000019 */
[----:B------:R-:W-:Y:S01]  /*188a0*/  BAR.SYNC.DEFER_BLOCKING 0x0 ;  /* 0x0000000000007b1d */ /* 0x000fe20000010000 */
[----:B------:R-:W-:-:S05]  /*188b0*/  LOP3.LUT R84, R84, 0xffff, RZ, 0xc0, !PT ;  /* 0x0000ffff54547812 */ /* 0x000fca00078ec0ff */
[----:B------:R-:W1:Y:S01]  /*188c0*/  LDS.128 R24, [R36+UR6] ;  /* 0x0000000624187984 */ /* 0x000e620008000c00 */
[--C-:B------:R-:W-:Y:S02]  /*188d0*/  PRMT R4, R21, 0x4210, R84.reuse ;  /* 0x0000421015047816 */ /* 0x100fe40000000054 */
[----:B------:R-:W-:Y:S01]  /*188e0*/  PRMT R5, R37, 0x5210, R84 ;  /* 0x0000521025057816 */ /* 0x000fe20000000054 */
[----:B------:R-:W-:Y:S01]  /*188f0*/  BAR.SYNC.DEFER_BLOCKING 0x0 ;  /* 0x0000000000007b1d */ /* 0x000fe20000010000 */
[----:B------:R-:W-:Y:S02]  /*18900*/  SHF.R.U32.HI R90, RZ, 0x8, R90 ;  /* 0x00000008ff5a7819 */ /* 0x000fe4000001165a */
[----:B------:R-:W-:Y:S02]  /*18910*/  SHF.R.U32.HI R33, RZ, 0x8, R33 ;  /* 0x00000008ff217819 */ /* 0x000fe40000011621 */
[----:B------:R-:W-:Y:S02]  /*18920*/  SHF.R.U32.HI R98, RZ, 0x8, R98 ;  /* 0x00000008ff627819 */ /* 0x000fe40000011662 */
[----:B------:R-:W-:-:S02]  /*18930*/  LOP3.LUT R33, R33, 0xffff, RZ, 0xc0, !PT ;  /* 0x0000ffff21217812 */ /* 0x000fc400078ec0ff */
[----:B------:R-:W-:Y:S02]  /*18940*/  LOP3.LUT R90, R90, 0xffff, RZ, 0xc0, !PT ;  /* 0x0000ffff5a5a7812 */ /* 0x000fe400078ec0ff */
[----:B------:R-:W-:Y:S01]  /*18950*/  LOP3.LUT R44, R98, 0xffff, RZ, 0xc0, !PT ;  /* 0x0000ffff622c7812 */ /* 0x000fe200078ec0ff */
[----:B------:R4:W-:Y:S01]  /*18960*/  STSM.16.M88.4 [R2], R4 ;  /* 0x0000000402007844 */ /* 0x0009e20000000200 */
[----:B------:R-:W-:Y:S02]  /*18970*/  PRMT R33, R90, 0x3340, R33 ;  /* 0x000033405a217816 */ /* 0x000fe40000000021 */
[----:B------:R-:W-:Y:S02]  /*18980*/  PRMT R44, R44, 0x3340, R1 ;  /* 0x000033402c2c7816 */ /* 0x000fe40000000001 */
[----:B------:R-:W-:Y:S02]  /*18990*/  LOP3.LUT R21, R102, 0xffff, RZ, 0xc0, !PT ;  /* 0x0000ffff66157812 */ /* 0x000fe400078ec0ff */
[----:B------:R-:W-:-:S02]  /*189a0*/  PRMT R44, R33, 0x5410, R44 ;  /* 0x00005410212c7816 */ /* 0x000fc4000000002c */
[----:B------:R-:W-:Y:S02]  /*189b0*/  LOP3.LUT R100, R100, 0xffff, RZ, 0xc0, !PT ;  /* 0x0000ffff64647812 */ /* 0x000fe400078ec0ff */
[----:B------:R-:W-:Y:S02]  /*189c0*/  SHF.R.U32.HI R88, RZ, 0x8, R88 ;  /* 0x00000008ff587819 */ /* 0x000fe40000011658 */
[----:B----4-:R-:W-:Y:S02]  /*189d0*/  PRMT R4, R23, 0x4210, R100 ;  /* 0x0000421017047816 */ /* 0x010fe40000000064 */
[--C-:B------:R-:W-:Y:S02]  /*189e0*/  PRMT R6, R22, 0x4210, R21.reuse ;  /* 0x0000421016067816 */ /* 0x100fe40000000015 */
[----:B------:R-:W-:Y:S01]  /*189f0*/  PRMT R7, R44, 0x5210, R21 ;  /* 0x000052102c077816 */ /* 0x000fe20000000015 */
[----:B------:R-:W-:Y:S01]  /*18a00*/  BAR.SYNC.DEFER_BLOCKING 0x0 ;  /* 0x0000000000007b1d */ /* 0x000fe20000010000 */
[----:B------:R-:W-:-:S02]  /*18a10*/  SHF.R.U32.HI R31, RZ, 0x8, R31 ;  /* 0x00000008ff1f7819 */ /* 0x000fc4000001161f */
[----:B------:R-:W-:Y:S02]  /*18a20*/  SHF.R.U32.HI R96, RZ, 0x8, R96 ;  /* 0x00000008ff607819 */ /* 0x000fe40000011660 */
[----:B------:R-:W-:Y:S02]  /*18a30*/  LOP3.LUT R31, R31, 0xffff, RZ, 0xc0, !PT ;  /* 0x0000ffff1f1f7812 */ /* 0x000fe400078ec0ff */
[----:B------:R-:W-:Y:S02]  /*18a40*/  LOP3.LUT R88, R88, 0xffff, RZ, 0xc0, !PT ;  /* 0x0000ffff58587812 */ /* 0x000fe400078ec0ff */
[----:B------:R-:W-:Y:S02]  /*18a50*/  LOP3.LUT R42, R96, 0xffff, RZ, 0xc0, !PT ;  /* 0x0000ffff602a7812 */ /* 0x000fe400078ec0ff */
[----:B------:R-:W-:Y:S01]  /*18a60*/  PRMT R31, R88, 0x3340, R31 ;  /* 0x00003340581f7816 */ /* 0x000fe2000000001f */
[----:B------:R-:W4:Y:S01]  /*18a70*/  LDS.128 R20, [R36+UR6] ;  /* 0x0000000624147984 */ /* 0x000f220008000c00 */
[----:B------:R-:W-:-:S04]  /*18a80*/  PRMT R42, R42, 0x3340, R1 ;  /* 0x000033402a2a7816 */ /* 0x000fc80000000001 */
[----:B------:R-:W-:-:S04]  /*18a90*/  PRMT R31, R31, 0x5410, R42 ;  /* 0x000054101f1f7816 */ /* 0x000fc8000000002a */
[----:B------:R-:W-:Y:S01]  /*18aa0*/  PRMT R5, R31, 0x5210, R100 ;  /* 0x000052101f057816 */ /* 0x000fe20000000064 */
[----:B------:R-:W-:Y:S01]  /*18ab0*/  BAR.SYNC.DEFER_BLOCKING 0x0 ;  /* 0x0000000000007b1d */ /* 0x000fe20000010000 */
[----:B------:R-:W-:-:S04]  /*18ac0*/  SHF.R.U32.HI R112, RZ, 0x8, R112 ;  /* 0x00000008ff707819 */ /* 0x000fc80000011670 */
[----:B------:R-:W-:Y:S01]  /*18ad0*/  LOP3.LUT R49, R112, 0xffff, RZ, 0xc0, !PT ;  /* 0x0000ffff70317812 */ /* 0x000fe200078ec0ff */
[----:B------:R0:W-:Y:S03]  /*18ae0*/  STSM.16.M88.4 [R2], R4 ;  /* 0x0000000402007844 */ /* 0x0001e60000000200 */
[----:B------:R-:W-:Y:S02]  /*18af0*/  PRMT R49, R49, 0x3340, R0 ;  /* 0x0000334031317816 */ /* 0x000fe40000000000 */
[----:B------:R-:W-:Y:S02]  /*18b00*/  LOP3.LUT R9, R116, 0xffff, RZ, 0xc0, !PT ;  /* 0x0000ffff74097812 */ /* 0x000fe400078ec0ff */
[----:B------:R-:W-:Y:S02]  /*18b10*/  PRMT R104, R104, 0x5410, R49 ;  /* 0x0000541068687816 */ /* 0x000fe40000000031 */
[----:B------:R-:W-:-:S02]  /*18b20*/  SHF.R.U32.HI R114, RZ, 0x8, R114 ;  /* 0x00000008ff727819 */ /* 0x000fc40000011672 */
[--C-:B0-----:R-:W-:Y:S02]  /*18b30*/  PRMT R4, R28, 0x4210, R9.reuse ;  /* 0x000042101c047816 */ /* 0x101fe40000000009 */
[----:B------:R-:W-:Y:S01]  /*18b40*/  PRMT R5, R104, 0x5210, R9 ;  /* 0x0000521068057816 */ /* 0x000fe20000000009 */
[----:B------:R-:W-:Y:S01]  /*18b50*/  BAR.SYNC.DEFER_BLOCKING 0x0 ;  /* 0x0000000000007b1d */ /* 0x000fe20000010000 */
[----:B------:R-:W-:-:S04]  /*18b60*/  LOP3.LUT R51, R114, 0xffff, RZ, 0xc0, !PT ;  /* 0x0000ffff72337812 */ /* 0x000fc800078ec0ff */
[----:B------:R-:W-:Y:S02]  /*18b70*/  PRMT R51, R51, 0x3340, R0 ;  /* 0x0000334033337816 */ /* 0x000fe40000000000 */
[----:B------:R-:W-:Y:S01]  /*18b80*/  LOP3.LUT R118, R118, 0xffff, RZ, 0xc0, !PT ;  /* 0x0000ffff76767812 */ /* 0x000fe200078ec0ff */
[----:B------:R-:W0:Y:S01]  /*18b90*/  LDS.128 R8, [R36+UR6] ;  /* 0x0000000624087984 */ /* 0x000e220008000c00 */
[----:B------:R-:W-:Y:S02]  /*18ba0*/  PRMT R51, R106, 0x5410, R51 ;  /* 0x000054106a337816 */ /* 0x000fe40000000033 */
[--C-:B------:R-:W-:Y:S02]  /*18bb0*/  PRMT R6, R3, 0x4210, R118.reuse ;  /* 0x0000421003067816 */ /* 0x100fe40000000076 */
[----:B------:R-:W-:Y:S01]  /*18bc0*/  PRMT R7, R51, 0x5210, R118 ;  /* 0x0000521033077816 */ /* 0x000fe20000000076 */
[----:B------:R-:W-:Y:S06]  /*18bd0*/  BAR.SYNC.DEFER_BLOCKING 0x0 ;  /* 0x0000000000007b1d */ /* 0x000fec0000010000 */
[----:B------:R-:W-:Y:S02]  /*18be0*/  STSM.16.M88.4 [R2], R4 ;  /* 0x0000000402007844 */ /* 0x000fe40000000200 */
[----:B------:R-:W-:Y:S01]  /*18bf0*/  BAR.SYNC.DEFER_BLOCKING 0x0 ;  /* 0x0000000000007b1d */ /* 0x000fe20000010000 */
[----:B------:R-:W-:-:S02]  /*18c00*/  SHF.R.U32.HI R120, RZ, 0x8, R120 ;  /* 0x00000008ff787819 */ /* 0x000fc40000011678 */
[----:B------:R-:W-:Y:S02]  /*18c10*/  SHF.R.U32.HI R41, RZ, 0x8, R41 ;  /* 0x00000008ff297819 */ /* 0x000fe40000011629 */
[----:B------:R-:W-:Y:S02]  /*18c20*/  SHF.R.U32.HI R122, RZ, 0x8, R122 ;  /* 0x00000008ff7a7819 */ /* 0x000fe4000001167a */
[----:B------:R-:W-:Y:S02]  /*18c30*/  SHF.R.U32.HI R43, RZ, 0x8, R43 ;  /* 0x00000008ff2b7819 */ /* 0x000fe4000001162b */
[----:B------:R-:W-:Y:S02]  /*18c40*/  LOP3.LUT R41, R41, 0xffff, RZ, 0xc0, !PT ;  /* 0x0000ffff29297812 */ /* 0x000fe400078ec0ff */
[----:B------:R-:W-:Y:S02]  /*18c50*/  LOP3.LUT R120, R120, 0xffff, RZ, 0xc0, !PT ;  /* 0x0000ffff78787812 */ /* 0x000fe400078ec0ff */
[----:B------:R-:W-:-:S02]  /*18c60*/  LOP3.LUT R43, R43, 0xffff, RZ, 0xc0, !PT ;  /* 0x0000ffff2b2b7812 */ /* 0x000fc400078ec0ff */
[----:B------:R-:W-:Y:S01]  /*18c70*/  LOP3.LUT R122, R122, 0xffff, RZ, 0xc0, !PT ;  /* 0x0000ffff7a7a7812 */ /* 0x000fe200078ec0ff */
[----:B------:R-:W0:Y:S01]  /*18c80*/  LDS.128 R4, [R36+UR6] ;  /* 0x0000000624047984 */ /* 0x000e220008000c00 */
[----:B------:R-:W-:Y:S02]  /*18c90*/  PRMT R41, R120, 0x3340, R41 ;  /* 0x0000334078297816 */ /* 0x000fe40000000029 */
[----:B------:R-:W-:Y:S02]  /*18ca0*/  PRMT R43, R122, 0x3340, R43 ;  /* 0x000033407a2b7816 */ /* 0x000fe4000000002b */
[----:B------:R-:W-:Y:S02]  /*18cb0*/  LOP3.LUT R33, R132, 0xffff, RZ, 0xc0, !PT ;  /* 0x0000ffff84217812 */ /* 0x000fe400078ec0ff */
[----:B------:R-:W-:Y:S02]  /*18cc0*/  LOP3.LUT R35, R134, 0xffff, RZ, 0xc0, !PT ;  /* 0x0000ffff86237812 */ /* 0x000fe400078ec0ff */
[----:B------:R-:W-:-:S02]  /*18cd0*/  PRMT R46, R41, 0x5410, R46 ;  /* 0x00005410292e7816 */ /* 0x000fc4000000002e */
[----:B------:R-:W-:Y:S02]  /*18ce0*/  PRMT R48, R43, 0x5410, R48 ;  /* 0x000054102b307816 */ /* 0x000fe40000000030 */
[----:B------:R-:W-:Y:S02]  /*18cf0*/  PRMT R32, R32, 0x4210, R33 ;  /* 0x0000421020207816 */ /* 0x000fe40000000021 */
[----:B------:R-:W-:Y:S02]  /*18d00*/  PRMT R34, R34, 0x4210, R35 ;  /* 0x0000421022227816 */ /* 0x000fe40000000023 */
[----:B------:R-:W-:Y:S02]  /*18d10*/  PRMT R33, R46, 0x5210, R33 ;  /* 0x000052102e217816 */ /* 0x000fe40000000021 */
[----:B------:R-:W-:Y:S01]  /*18d20*/  PRMT R35, R48, 0x5210, R35 ;  /* 0x0000521030237816 */ /* 0x000fe20000000023 */
[----:B------:R-:W-:Y:S06]  /*18d30*/  BAR.SYNC.DEFER_BLOCKING 0x0 ;  /* 0x0000000000007b1d */ /* 0x000fec0000010000 */
[----:B------:R-:W-:Y:S02]  /*18d40*/  STSM.16.M88.4 [R2], R32 ;  /* 0x0000002002007844 */ /* 0x000fe40000000200 */
[----:B------:R-:W-:Y:S01]  /*18d50*/  BAR.SYNC.DEFER_BLOCKING 0x0 ;  /* 0x0000000000007b1d */ /* 0x000fe20000010000 */
[----:B------:R-:W-:-:S02]  /*18d60*/  LOP3.LUT R138, R138, 0xffff, RZ, 0xc0, !PT ;  /* 0x0000ffff8a8a7812 */ /* 0x000fc400078ec0ff */
[----:B------:R-:W-:Y:S02]  /*18d70*/  LOP3.LUT R47, R142, 0xffff, RZ, 0xc0, !PT ;  /* 0x0000ffff8e2f7812 */ /* 0x000fe400078ec0ff */
[----:B------:R-:W-:Y:S02]  /*18d80*/  SHF.R.U32.HI R136, RZ, 0x8, R136 ;  /* 0x00000008ff887819 */ /* 0x000fe40000011688 */
[----:B------:R-:W-:Y:S02]  /*18d90*/  PRMT R30, R138, 0x3340, R47 ;  /* 0x000033408a1e7816 */ /* 0x000fe4000000002f */
[----:B------:R-:W-:Y:S02]  /*18da0*/  SHF.R.U32.HI R45, RZ, 0x8, R45 ;  /* 0x00000008ff2d7819 */ /* 0x000fe4000001162d */
[----:B------:R-:W-:Y:S02]  /*18db0*/  SHF.R.U32.HI R138, RZ, 0x8, R138 ;  /* 0x00000008ff8a7819 */ /* 0x000fe4000001168a */
[----:B------:R-:W-:-:S02]  /*18dc0*/  SHF.R.U32.HI R47, RZ, 0x8, R47 ;  /* 0x00000008ff2f7819 */ /* 0x000fc4000001162f */
[----:B------:R-:W-:Y:S01]  /*18dd0*/  LOP3.LUT R45, R45, 0xffff, RZ, 0xc0, !PT ;  /* 0x0000ffff2d2d7812 */ /* 0x000fe200078ec0ff */
[----:B------:R-:W0:Y:S01]  /*18de0*/  LDS.128 R32, [R36+UR6] ;  /* 0x0000000624207984 */ /* 0x000e220008000c00 */
[----:B------:R-:W-:Y:S02]  /*18df0*/  LOP3.LUT R136, R136, 0xffff, RZ, 0xc0, !PT ;  /* 0x0000ffff88887812 */ /* 0x000fe400078ec0ff */
[----:B------:R-:W-:Y:S02]  /*18e00*/  LOP3.LUT R47, R47, 0xffff, RZ, 0xc0, !PT ;  /* 0x0000ffff2f2f7812 */ /* 0x000fe400078ec0ff */
[----:B------:R-:W-:Y:S02]  /*18e10*/  LOP3.LUT R138, R138, 0xffff, RZ, 0xc0, !PT ;  /* 0x0000ffff8a8a7812 */ /* 0x000fe400078ec0ff */
[----:B------:R-:W-:Y:S02]  /*18e20*/  PRMT R45, R136, 0x3340, R45 ;  /* 0x00003340882d7816 */ /* 0x000fe4000000002d */
[----:B------:R-:W-:-:S02]  /*18e30*/  PRMT R47, R138, 0x3340, R47 ;  /* 0x000033408a2f7816 */ /* 0x000fc4000000002f */
[----:B------:R-:W-:Y:S02]  /*18e40*/  PRMT R30, R30, 0x5410, R53 ;  /* 0x000054101e1e7816 */ /* 0x000fe40000000035 */
[----:B------:R-:W-:Y:S02]  /*18e50*/  LOP3.LUT R148, R148, 0xffff, RZ, 0xc0, !PT ;  /* 0x0000ffff94947812 */ /* 0x000fe400078ec0ff */
[----:B------:R-:W-:Y:S02]  /*18e60*/  LOP3.LUT R31, R150, 0xffff, RZ, 0xc0, !PT ;  /* 0x0000ffff961f7812 */ /* 0x000fe400078ec0ff */
[----:B------:R-:W-:Y:S02]  /*18e70*/  PRMT R45, R45, 0x5410, R50 ;  /* 0x000054102d2d7816 */ /* 0x000fe40000000032 */
[----:B------:R-:W-:Y:S02]  /*18e80*/  PRMT R56, R47, 0x5410, R56 ;  /* 0x000054102f387816 */ /* 0x000fe40000000038 */
[----:B------:R-:W-:-:S02]  /*18e90*/  PRMT R28, R29, 0x4210, R148 ;  /* 0x000042101d1c7816 */ /* 0x000fc40000000094 */
[--C-:B------:R-:W-:Y:S02]  /*18ea0*/  PRMT R30, R30, 0x4210, R31.reuse ;  /* 0x000042101e1e7816 */ /* 0x100fe4000000001f */
[----:B------:R-:W-:Y:S02]  /*18eb0*/  PRMT R29, R45, 0x5210, R148 ;  /* 0x000052102d1d7816 */ /* 0x000fe40000000094 */
[----:B------:R-:W-:Y:S01]  /*18ec0*/  PRMT R31, R56, 0x5210, R31 ;  /* 0x00005210381f7816 */ /* 0x000fe2000000001f */
[----:B------:R-:W-:Y:S01]  /*18ed0*/  BAR.SYNC.DEFER_BLOCKING 0x0 ;  /* 0x0000000000007b1d */ /* 0x000fe20000010000 */
[C---:B------:R-:W-:Y:S02]  /*18ee0*/  PRMT R91, R14.reuse, 0x7773, RZ ;  /* 0x000077730e5b7816 */ /* 0x040fe400000000ff */
[C---:B------:R-:W-:Y:S02]  /*18ef0*/  PRMT R99, R14.reuse, 0x7772, RZ ;  /* 0x000077720e637816 */ /* 0x040fe400000000ff */
[----:B------:R-:W-:-:S02]  /*18f00*/  PRMT R107, R14, 0x7771, RZ ;  /* 0x000077710e6b7816 */ /* 0x000fc400000000ff */
[----:B------:R-:W-:Y:S02]  /*18f10*/  PRMT R115, R14, 0x7770, RZ ;  /* 0x000077700e737816 */ /* 0x000fe400000000ff */
[----:B------:R-:W4:Y:S01]  /*18f20*/  LDL.LU R14, [R1+0x768] ;  /* 0x00076800010e7983 */ /* 0x000f220000300800 */
[C---:B------:R-:W-:Y:S02]  /*18f30*/  PRMT R87, R15.reuse, 0x7773, RZ ;  /* 0x000077730f577816 */ /* 0x040fe400000000ff */
[C---:B------:R-:W-:Y:S02]  /*18f40*/  PRMT R97, R15.reuse, 0x7772, RZ ;  /* 0x000077720f617816 */ /* 0x040fe400000000ff */
[C---:B------:R-:W-:Y:S02]  /*18f50*/  PRMT R105, R15.reuse, 0x7771, RZ ;  /* 0x000077710f697816 */ /* 0x040fe400000000ff */
[----:B------:R-:W-:Y:S02]  /*18f60*/  PRMT R113, R15, 0x7770, RZ ;  /* 0x000077700f717816 */ /* 0x000fe400000000ff */
[----:B------:R-:W4:Y:S04]  /*18f70*/  LDL.LU R15, [R1+0x764] ;  /* 0x00076400010f7983 */ /* 0x000f280000300800 */
[----:B------:R1:W-:Y:S01]  /*18f80*/  STSM.16.M88.4 [R2], R28 ;  /* 0x0000001c02007844 */ /* 0x0003e20000000200 */
[----:B---3--:R-:W-:-:S02]  /*18f90*/  PRMT R63, R16, 0x7773, RZ ;  /* 0x00007773103f7816 */ /* 0x008fc400000000ff */
[C---:B------:R-:W-:Y:S02]  /*18fa0*/  PRMT R71, R16.reuse, 0x7772, RZ ;  /* 0x0000777210477816 */ /* 0x040fe400000000ff */
[C---:B------:R-:W-:Y:S02]  /*18fb0*/  PRMT R79, R16.reuse, 0x7771, RZ ;  /* 0x00007771104f7816 */ /* 0x040fe400000000ff */
[----:B------:R-:W-:Y:S02]  /*18fc0*/  PRMT R89, R16, 0x7770, RZ ;  /* 0x0000777010597816 */ /* 0x000fe400000000ff */
[----:B------:R-:W3:Y:S04]  /*18fd0*/  LDL.LU R16, [R1+0x760] ;  /* 0x0007600001107983 */ /* 0x000ee80000300800 */
[----:B------:R-:W3:Y:S01]  /*18fe0*/  LDL.LU R154, [R1+0x75c] ;  /* 0x00075c00019a7983 */ /* 0x000ee20000300800 */
[----:B-1----:R-:W1:Y:S01]  /*18ff0*/  LDC R29, c[0x0][0x248] ;  /* 0x00009200ff1d7b82 */ /* 0x002e620000000800 */
[----:B------:R-:W-:Y:S01]  /*19000*/  IMAD R2, R153, UR4, RZ ;  /* 0x0000000499027c24 */ /* 0x000fe2000f8e02ff */
[----:B------:R-:W-:Y:S01]  /*19010*/  ULDC UR4, c[0x0][0x22c] ;  /* 0x00008b0000047ab9 */ /* 0x000fe20000000800 */
[----:B------:R-:W3:Y:S01]  /*19020*/  LDL.LU R153, [R1+0x758] ;  /* 0x0007580001997983 */ /* 0x000ee20000300800 */
[----:B------:R-:W-:-:S02]  /*19030*/  PRMT R93, R13, 0x7773, RZ ;  /* 0x000077730d5d7816 */ /* 0x000fc400000000ff */
[C---:B------:R-:W-:Y:S02]  /*19040*/  PRMT R101, R13.reuse, 0x7772, RZ ;  /* 0x000077720d657816 */ /* 0x040fe400000000ff */
[C---:B------:R-:W-:Y:S02]  /*19050*/  PRMT R109, R13.reuse, 0x7771, RZ ;  /* 0x000077710d6d7816 */ /* 0x040fe400000000ff */
[----:B------:R-:W-:Y:S02]  /*19060*/  PRMT R117, R13, 0x7770, RZ ;  /* 0x000077700d757816 */ /* 0x000fe400000000ff */
[C---:B--2---:R-:W-:Y:S01]  /*19070*/  ISETP.LT.AND P6, PT, R152.reuse, UR4, !P0 ;  /* 0x0000000498007c0c */ /* 0x044fe2000c7c1270 */
[----:B------:R-:W-:Y:S01]  /*19080*/  ULDC UR4, c[0x0][0x22c] ;  /* 0x00008b0000047ab9 */ /* 0x000fe20000000800 */
[----:B-1----:R-:W-:Y:S02]  /*19090*/  IMAD R13, R152, R29, RZ ;  /* 0x0000001d980d7224 */ /* 0x002fe400078e02ff */
[----:B------:R-:W2:Y:S01]  /*190a0*/  LDL.LU R152, [R1+0x754] ;  /* 0x0007540001987983 */ /* 0x000ea20000300800 */
[----:B------:R-:W-:-:S02]  /*190b0*/  PRMT R57, R18, 0x7773, RZ ;  /* 0x0000777312397816 */ /* 0x000fc400000000ff */
[C---:B------:R-:W-:Y:S02]  /*190c0*/  PRMT R67, R18.reuse, 0x7772, RZ ;  /* 0x0000777212437816 */ /* 0x040fe400000000ff */
[C---:B------:R-:W-:Y:S02]  /*190d0*/  PRMT R75, R18.reuse, 0x7771, RZ ;  /* 0x00007771124b7816 */ /* 0x040fe400000000ff */
[----:B------:R-:W-:Y:S02]  /*190e0*/  PRMT R83, R18, 0x7770, RZ ;  /* 0x0000777012537816 */ /* 0x000fe400000000ff */
[C---:B------:R-:W-:Y:S02]  /*190f0*/  PRMT R55, R19.reuse, 0x7773, RZ ;  /* 0x0000777313377816 */ /* 0x040fe400000000ff */
[C---:B------:R-:W-:Y:S02]  /*19100*/  PRMT R65, R19.reuse, 0x7772, RZ ;  /* 0x0000777213417816 */ /* 0x040fe400000000ff */
[----:B------:R-:W-:-:S02]  /*19110*/  PRMT R73, R19, 0x7771, RZ ;  /* 0x0000777113497816 */ /* 0x000fc400000000ff */
[----:B------:R-:W-:Y:S02]  /*19120*/  PRMT R81, R19, 0x7770, RZ ;  /* 0x0000777013517816 */ /* 0x000fe400000000ff */
[C---:B------:R-:W-:Y:S02]  /*19130*/  PRMT R18, R24.reuse, 0x7773, RZ ;  /* 0x0000777318127816 */ /* 0x040fe400000000ff */
[C---:B------:R-:W-:Y:S02]  /*19140*/  PRMT R19, R24.reuse, 0x7772, RZ ;  /* 0x0000777218137816 */ /* 0x040fe400000000ff */
[C---:B------:R-:W-:Y:S02]  /*19150*/  PRMT R28, R24.reuse, 0x7771, RZ ;  /* 0x00007771181c7816 */ /* 0x040fe400000000ff */
[----:B------:R-:W-:Y:S02]  /*19160*/  PRMT R59, R24, 0x7770, RZ ;  /* 0x00007770183b7816 */ /* 0x000fe400000000ff */
[----:B------:R-:W-:-:S02]  /*19170*/  PRMT R24, R25, 0x7773, RZ ;  /* 0x0000777319187816 */ /* 0x000fc400000000ff */
[C---:B------:R-:W-:Y:S02]  /*19180*/  PRMT R30, R25.reuse, 0x7772, RZ ;  /* 0x00007772191e7816 */ /* 0x040fe400000000ff */
[C---:B------:R-:W-:Y:S02]  /*19190*/  PRMT R31, R25.reuse, 0x7771, RZ ;  /* 0x00007771191f7816 */ /* 0x040fe400000000ff */
[----:B------:R-:W-:Y:S02]  /*191a0*/  PRMT R53, R25, 0x7770, RZ ;  /* 0x0000777019357816 */ /* 0x000fe400000000ff */
[C---:B------:R-:W-:Y:S02]  /*191b0*/  PRMT R25, R26.reuse, 0x7773, RZ ;  /* 0x000077731a197816 */ /* 0x040fe400000000ff */
[C---:B------:R-:W-:Y:S02]  /*191c0*/  PRMT R37, R26.reuse, 0x7772, RZ ;  /* 0x000077721a257816 */ /* 0x040fe400000000ff */
[----:B------:R-:W-:-:S02]  /*191d0*/  PRMT R38, R26, 0x7771, RZ ;  /* 0x000077711a267816 */ /* 0x000fc400000000ff */
[----:B------:R-:W-:Y:S01]  /*191e0*/  PRMT R47, R26, 0x7770, RZ ;  /* 0x000077701a2f7816 */ /* 0x000fe200000000ff */
[----:B------:R-:W-:Y:S01]  /*191f0*/  IMAD R3, R0, R29, RZ ;  /* 0x0000001d00037224 */ /* 0x000fe200078e02ff */
[C---:B------:R-:W-:Y:S02]  /*19200*/  PRMT R26, R27.reuse, 0x7773, RZ ;  /* 0x000077731b1a7816 */ /* 0x040fe400000000ff */
[C---:B------:R-:W-:Y:S02]  /*19210*/  PRMT R39, R27.reuse, 0x7772, RZ ;  /* 0x000077721b277816 */ /* 0x040fe400000000ff */
[C---:B------:R-:W-:Y:S02]  /*19220*/  PRMT R40, R27.reuse, 0x7771, RZ ;  /* 0x000077711b287816 */ /* 0x040fe400000000ff */
[----:B------:R-:W-:Y:S02]  /*19230*/  PRMT R45, R27, 0x7770, RZ ;  /* 0x000077701b2d7816 */ /* 0x000fe400000000ff */
[----:B------:R-:W-:-:S02]  /*19240*/  IADD3 R27, P4, R2, UR8, RZ ;  /* 0x00000008021b7c10 */ /* 0x000fc4000ff9e0ff */
[----:B------:R-:W-:Y:S01]  /*19250*/  ISETP.LT.AND P3, PT, R0, UR5, !P0 ;  /* 0x0000000500007c0c */ /* 0x000fe2000c761270 */
[----:B------:R-:W-:Y:S01]  /*19260*/  ULDC UR5, c[0x0][0x22c] ;  /* 0x00008b0000057ab9 */ /* 0x000fe20000000800 */
[----:B------:R-:W-:Y:S02]  /*19270*/  LEA.HI.X.SX32 R0, R2, UR9, 0x1, P4 ;  /* 0x0000000902007c11 */ /* 0x000fe4000a0f0eff */
[C---:B------:R-:W-:Y:S02]  /*19280*/  IADD3 R2, P5, R3.reuse, R27, RZ ;  /* 0x0000001b03027210 */ /* 0x040fe40007fbe0ff */
[C---:B------:R-:W-:Y:S02]  /*19290*/  PRMT R119, R12.reuse, 0x7770, RZ ;  /* 0x000077700c777816 */ /* 0x040fe400000000ff */
[----:B------:R-:W-:Y:S01]  /*192a0*/  LEA.HI.X.SX32 R3, R3, R0, 0x1, P5 ;  /* 0x0000000003037211 */ /* 0x000fe200028f0eff */
[----:B------:R-:W-:Y:S01]  /*192b0*/  BAR.SYNC.DEFER_BLOCKING 0x0 ;  /* 0x0000000000007b1d */ /* 0x000fe20000010000 */
[----:B------:R-:W-:-:S02]  /*192c0*/  PRMT R95, R12, 0x7773, RZ ;  /* 0x000077730c5f7816 */ /* 0x000fc400000000ff */
[C---:B------:R-:W-:Y:S02]  /*192d0*/  PRMT R103, R12.reuse, 0x7772, RZ ;  /* 0x000077720c677816 */ /* 0x040fe400000000ff */
[----:B------:R-:W-:Y:S02]  /*192e0*/  PRMT R111, R12, 0x7771, RZ ;  /* 0x000077710c6f7816 */ /* 0x000fe400000000ff */
[----:B------:R-:W-:Y:S02]  /*192f0*/  IADD3 R12, P4, R13, R27, RZ ;  /* 0x0000001b0d0c7210 */ /* 0x000fe40007f9e0ff */
[----:B------:R-:W-:Y:S02]  /*19300*/  PRMT R61, R17, 0x7773, RZ ;  /* 0x00007773113d7816 */ /* 0x000fe400000000ff */
[----:B------:R-:W-:Y:S02]  /*19310*/  LEA.HI.X.SX32 R13, R13, R0, 0x1, P4 ;  /* 0x000000000d0d7211 */ /* 0x000fe400020f0eff */
[----:B------:R-:W-:-:S02]  /*19320*/  PRMT R69, R17, 0x7772, RZ ;  /* 0x0000777211457816 */ /* 0x000fc400000000ff */
[C---:B------:R-:W-:Y:S02]  /*19330*/  PRMT R77, R17.reuse, 0x7771, RZ ;  /* 0x00007771114d7816 */ /* 0x040fe400000000ff */
[----:B------:R-:W-:Y:S02]  /*19340*/  PRMT R85, R17, 0x7770, RZ ;  /* 0x0000777011557816 */ /* 0x000fe400000000ff */
[----:B------:R-:W2:Y:S04]  /*19350*/  LDL.LU R17, [R1+0x750] ;  /* 0x0007500001117983 */ /* 0x000ea80000300800 */
[----:B------:R1:W-:Y:S04]  /*19360*/  @P3 STG.E.U8 desc[UR22][R2.64], R119 ;  /* 0x0000007702003986 */ /* 0x0003e8000c101116 */
[----:B------:R0:W-:Y:S01]  /*19370*/  @P6 STG.E.U8 desc[UR22][R12.64], R117 ;  /* 0x000000750c006986 */ /* 0x0001e2000c101116 */
[C---:B----4-:R-:W-:Y:S01]  /*19380*/  ISETP.LT.AND P5, PT, R14.reuse, UR4, !P0 ;  /* 0x000000040e007c0c */ /* 0x050fe2000c7a1270 */
[----:B------:R-:W-:Y:S01]  /*19390*/  IMAD R14, R14, R29, RZ ;  /* 0x0000001d0e0e7224 */ /* 0x000fe200078e02ff */
[----:B------:R-:W-:-:S04]  /*193a0*/  ULDC UR4, c[0x0][0x22c] ;  /* 0x00008b0000047ab9 */ /* 0x000fc80000000800 */
[C---:B-1----:R-:W-:Y:S02]  /*193b0*/  IADD3 R2, P3, R14.reuse, R27, RZ ;  /* 0x0000001b0e027210 */ /* 0x042fe40007f7e0ff */
[C---:B------:R-:W-:Y:S01]  /*193c0*/  ISETP.LT.AND P4, PT, R15.reuse, UR5, !P0 ;  /* 0x000000050f007c0c */ /* 0x040fe2000c781270 */
[----:B------:R-:W-:Y:S01]  /*193d0*/  IMAD R15, R15, R29, RZ ;  /* 0x0000001d0f0f7224 */ /* 0x000fe200078e02ff */
[----:B------:R-:W-:Y:S01]  /*193e0*/  LEA.HI.X.SX32 R3, R14, R0, 0x1, P3 ;  /* 0x000000000e037211 */ /* 0x000fe200018f0eff */
[----:B------:R-:W-:-:S03]  /*193f0*/  ULDC UR5, c[0x0][0x22c] ;  /* 0x00008b0000057ab9 */ /* 0x000fc60000000800 */
[C---:B0-----:R-:W-:Y:S01]  /*19400*/  IADD3 R12, P6, R15.reuse, R27, RZ ;  /* 0x0000001b0f0c7210 */ /* 0x041fe20007fde0ff */
[----:B------:R0:W-:Y:S01]  /*19410*/  @P5 STG.E.U8 desc[UR22][R2.64], R115 ;  /* 0x0000007302005986 */ /* 0x0001e2000c101116 */
[C---:B---3--:R-:W-:Y:S01]  /*19420*/  ISETP.LT.AND P3, PT, R16.reuse, UR4, !P0 ;  /* 0x0000000410007c0c */ /* 0x048fe2000c761270 */
[----:B------:R-:W-:Y:S01]  /*19430*/  IMAD R14, R16, R29, RZ ;  /* 0x0000001d100e7224 */ /* 0x000fe200078e02ff */
[-C--:B------:R-:W-:Y:S01]  /*19440*/  LEA.HI.X.SX32 R13, R15, R0.reuse, 0x1, P6 ;  /* 0x000000000f0d7211 */ /* 0x080fe200030f0eff */
[----:B------:R-:W3:Y:S01]  /*19450*/  LDL.LU R16, [R1+0x74c] ;  /* 0x00074c0001107983 */ /* 0x000ee20000300800 */
[----:B------:R-:W-:Y:S02]  /*19460*/  ULDC UR4, c[0x0][0x22c] ;  /* 0x00008b0000047ab9 */ /* 0x000fe40000000800 */
[----:B0-----:R-:W-:Y:S01]  /*19470*/  IADD3 R2, P5, R14, R27, RZ ;  /* 0x0000001b0e027210 */ /* 0x001fe20007fbe0ff */
[CC--:B------:R-:W-:Y:S01]  /*19480*/  IMAD R15, R154.reuse, R29.reuse, RZ ;  /* 0x0000001d9a0f7224 */ /* 0x0c0fe200078e02ff */
[----:B------:R-:W-:Y:S01]  /*19490*/  ISETP.LT.AND P6, PT, R154, UR5, !P0 ;  /* 0x000000059a007c0c */ /* 0x000fe2000c7c1270 */
[----:B------:R0:W-:Y:S01]  /*194a0*/  @P4 STG.E.U8 desc[UR22][R12.64], R113 ;  /* 0x000000710c004986 */ /* 0x0001e2000c101116 */
[----:B------:R-:W-:Y:S01]  /*194b0*/  LEA.HI.X.SX32 R3, R14, R0, 0x1, P5 ;  /* 0x000000000e037211 */ /* 0x000fe200028f0eff */
[C---:B------:R-:W-:Y:S01]  /*194c0*/  IMAD R14, R153.reuse, R29, RZ ;  /* 0x0000001d990e7224 */ /* 0x040fe200078e02ff */
[----:B------:R-:W-:Y:S01]  /*194d0*/  ISETP.LT.AND P5, PT, R153, UR4, !P0 ;  /* 0x0000000499007c0c */ /* 0x000fe2000c7a1270 */
[----:B------:R-:W4:Y:S01]  /*194e0*/  LDL.LU R154, [R1+0x748] ;  /* 0x00074800019a7983 */ /* 0x000f220000300800 */
[----:B------:R-:W-:Y:S01]  /*194f0*/  ULDC UR5, c[0x0][0x22c] ;  /* 0x00008b0000057ab9 */ /* 0x000fe20000000800 */
[----:B------:R-:W-:-:S02]  /*19500*/  ULDC UR4, c[0x0][0x22c] ;  /* 0x00008b0000047ab9 */ /* 0x000fc40000000800 */
[----:B------:R-:W4:Y:S01]  /*19510*/  LDL.LU R153, [R1+0x744] ;  /* 0x0007440001997983 */ /* 0x000f220000300800 */
[----:B0-----:R-:W-:-:S04]  /*19520*/  IADD3 R12, P4, R15, R27, RZ ;  /* 0x0000001b0f0c7210 */ /* 0x001fc80007f9e0ff */
[----:B------:R-:W-:Y:S02]  /*19530*/  LEA.HI.X.SX32 R13, R15, R0, 0x1, P4 ;  /* 0x000000000f0d7211 */ /* 0x000fe400020f0eff */
[C---:B--2---:R-:W-:Y:S01]  /*19540*/  ISETP.LT.AND P4, PT, R152.reuse, UR5, !P0 ;  /* 0x0000000598007c0c */ /* 0x044fe2000c781270 */
[----:B------:R-:W-:Y:S01]  /*19550*/  IMAD R15, R152, R29, RZ ;  /* 0x0000001d980f7224 */ /* 0x000fe200078e02ff */
[----:B------:R0:W-:Y:S01]  /*19560*/  @P3 STG.E.U8 desc[UR22][R2.64], R111 ;  /* 0x0000006f02003986 */ /* 0x0001e2000c101116 */
[----:B------:R-:W-:-:S03]  /*19570*/  ULDC UR5, c[0x0][0x22c] ;  /* 0x00008b0000057ab9 */ /* 0x000fc60000000800 */
[----:B------:R-:W2:Y:S04]  /*19580*/  LDL.LU R152, [R1+0x740] ;  /* 0x0007400001987983 */ /* 0x000ea80000300800 */
[----:B------:R1:W-:Y:S01]  /*19590*/  @P6 STG.E.U8 desc[UR22][R12.64], R109 ;  /* 0x0000006d0c006986 */ /* 0x0003e2000c101116 */
[----:B0-----:R-:W-:-:S03]  /*195a0*/  IADD3 R2, P3, R14, R27, RZ ;  /* 0x0000001b0e027210 */ /* 0x001fc60007f7e0ff */
[----:B------:R-:W2:Y:S01]  /*195b0*/  LDL.LU R156, [R1+0x73c] ;  /* 0x00073c00019c7983 */ /* 0x000ea20000300800 */
[----:B------:R-:W-:-:S03]  /*195c0*/  LEA.HI.X.SX32 R3, R14, R0, 0x1, P3 ;  /* 0x000000000e037211 */ /* 0x000fc600018f0eff */
[----:B------:R-:W2:Y:S01]  /*195d0*/  LDL.LU R155, [R1+0x738] ;  /* 0x00073800019b7983 */ /* 0x000ea20000300800 */
[----:B-1----:R-:W-:-:S04]  /*195e0*/  IADD3 R12, P6, R15, R27, RZ ;  /* 0x0000001b0f0c7210 */ /* 0x002fc80007fde0ff */
[----:B------:R-:W-:Y:S01]  /*195f0*/  LEA.HI.X.SX32 R13, R15, R0, 0x1, P6 ;  /* 0x000000000f0d7211 */ /* 0x000fe200030f0eff */
[----:B------:R0:W-:Y:S04]  /*19600*/  @P5 STG.E.U8 desc[UR22][R2.64], R107 ;  /* 0x0000006b02005986 */ /* 0x0001e8000c101116 */
[----:B------:R1:W-:Y:S01]  /*19610*/  @P4 STG.E.U8 desc[UR22][R12.64], R105 ;  /* 0x000000690c004986 */ /* 0x0003e2000c101116 */
[C---:B------:R-:W-:Y:S01]  /*19620*/  ISETP.LT.AND P3, PT, R17.reuse, UR4, !P0 ;  /* 0x0000000411007c0c */ /* 0x040fe2000c761270 */
[----:B------:R-:W-:Y:S01]  /*19630*/  IMAD R17, R17, R29, RZ ;  /* 0x0000001d11117224 */ /* 0x000fe200078e02ff */
[----:B------:R-:W-:-:S04]  /*19640*/  ULDC UR4, c[0x0][0x22c] ;  /* 0x00008b0000047ab9 */ /* 0x000fc80000000800 */
[----:B------:R-:W-:-:S04]  /*19650*/  IADD3 R14, P5, R17, R27, RZ ;  /* 0x0000001b110e7210 */ /* 0x000fc80007fbe0ff */
[----:B------:R-:W-:-:S05]  /*19660*/  LEA.HI.X.SX32 R15, R17, R0, 0x1, P5 ;  /* 0x00000000110f7211 */ /* 0x000fca00028f0eff */
[----:B------:R1:W-:Y:S01]  /*19670*/  @P3 STG.E.U8 desc[UR22][R14.64], R103 ;  /* 0x000000670e003986 */ /* 0x0003e2000c101116 */
[C---:B---3--:R-:W-:Y:S01]  /*19680*/  IMAD R58, R16.reuse, R29, RZ ;  /* 0x0000001d103a7224 */ /* 0x048fe200078e02ff */
[----:B------:R-:W-:Y:S01]  /*19690*/  ISETP.LT.AND P6, PT, R16, UR5, !P0 ;  /* 0x0000000510007c0c */ /* 0x000fe2000c7c1270 */
[----:B------:R-:W-:-:S03]  /*196a0*/  ULDC UR5, c[0x0][0x22c] ;  /* 0x00008b0000057ab9 */ /* 0x000fc60000000800 */
[----:B------:R-:W-:-:S04]  /*196b0*/  IADD3 R16, P4, R58, R27, RZ ;  /* 0x0000001b3a107210 */ /* 0x000fc80007f9e0ff */
[-C--:B------:R-:W-:Y:S01]  /*196c0*/  LEA.HI.X.SX32 R17, R58, R0.reuse, 0x1, P4 ;  /* 0x000000003a117211 */ /* 0x080fe200020f0eff */
[CC--:B----4-:R-:W-:Y:S01]  /*196d0*/  IMAD R60, R154.reuse, R29.reuse, RZ ;  /* 0x0000001d9a3c7224 */ /* 0x0d0fe200078e02ff */
[----:B------:R-:W-:Y:S01]  /*196e0*/  ISETP.LT.AND P5, PT, R154, UR4, !P0 ;  /* 0x000000049a007c0c */ /* 0x000fe2000c7a1270 */
[----:B------:R-:W-:Y:S01]  /*196f0*/  ULDC UR4, c[0x0][0x22c] ;  /* 0x00008b0000047ab9 */ /* 0x000fe20000000800 */
[----:B------:R-:W3:Y:S01]  /*19700*/  LDL.LU R154, [R1+0x734] ;  /* 0x00073400019a7983 */ /* 0x000ee20000300800 */
[C---:B------:R-:W-:Y:S01]  /*19710*/  ISETP.LT.AND P4, PT, R153.reuse, UR5, !P0 ;  /* 0x0000000599007c0c */ /* 0x040fe2000c781270 */
[----:B------:R-:W-:Y:S01]  /*19720*/  IMAD R58, R153, R29, RZ ;  /* 0x0000001d993a7224 */ /* 0x000fe200078e02ff */
[C---:B0-----:R-:W-:Y:S01]  /*19730*/  IADD3 R2, P3, R60.reuse, R27, RZ ;  /* 0x0000001b3c027210 */ /* 0x041fe20007f7e0ff */
[----:B------:R-:W4:Y:S01]  /*19740*/  LDL.LU R153, [R1+0x730] ;  /* 0x0007300001997983 */ /* 0x000f220000300800 */
[----:B------:R-:W-:Y:S02]  /*19750*/  ULDC UR5, c[0x0][0x22c] ;  /* 0x00008b0000057ab9 */ /* 0x000fe40000000800 */
[----:B------:R-:W-:-:S02]  /*19760*/  LEA.HI.X.SX32 R3, R60, R0, 0x1, P3 ;  /* 0x000000003c037211 */ /* 0x000fc400018f0eff */
[C---:B--2---:R-:W-:Y:S01]  /*19770*/  ISETP.LT.AND P3, PT, R152.reuse, UR4, !P0 ;  /* 0x0000000498007c0c */ /* 0x044fe2000c761270 */
[----:B------:R-:W-:Y:S01]  /*19780*/  IMAD R60, R152, R29, RZ ;  /* 0x0000001d983c7224 */ /* 0x000fe200078e02ff */
[----:B------:R0:W-:Y:S01]  /*19790*/  @P6 STG.E.U8 desc[UR22][R16.64], R101 ;  /* 0x0000006510006986 */ /* 0x0001e2000c101116 */
[----:B------:R-:W-:-:S03]  /*197a0*/  ULDC UR4, c[0x0][0x22c] ;  /* 0x00008b0000047ab9 */ /* 0x000fc60000000800 */
[----:B------:R-:W2:Y:S01]  /*197b0*/  LDL.LU R152, [R1+0x72c] ;  /* 0x00072c0001987983 */ /* 0x000ea20000300800 */
[----:B-1----:R-:W-:-:S03]  /*197c0*/  IADD3 R12, P6, R58, R27, RZ ;  /* 0x0000001b3a0c7210 */ /* 0x002fc60007fde0ff */
[----:B------:R1:W-:Y:S01]  /*197d0*/  @P5 STG.E.U8 desc[UR22][R2.64], R99 ;  /* 0x0000006302005986 */ /* 0x0003e2000c101116 */
[----:B------:R-:W-:Y:S02]  /*197e0*/  IADD3 R14, P5, R60, R27, RZ ;  /* 0x0000001b3c0e7210 */ /* 0x000fe40007fbe0ff */
[-C--:B------:R-:W-:Y:S01]  /*197f0*/  LEA.HI.X.SX32 R13, R58, R0.reuse, 0x1, P6 ;  /* 0x000000003a0d7211 */ /* 0x080fe200030f0eff */
[CC--:B------:R-:W-:Y:S01]  /*19800*/  IMAD R58, R156.reuse, R29.reuse, RZ ;  /* 0x0000001d9c3a7224 */ /* 0x0c0fe200078e02ff */
[----:B------:R-:W-:Y:S01]  /*19810*/  ISETP.LT.AND P6, PT, R156, UR5, !P0 ;  /* 0x000000059c007c0c */ /* 0x000fe2000c7c1270 */
[----:B------:R-:W-:Y:S01]  /*19820*/  ULDC UR5, c[0x0][0x22c] ;  /* 0x00008b0000057ab9 */ /* 0x000fe20000000800 */
[----:B------:R-:W-:Y:S01]  /*19830*/  LEA.HI.X.SX32 R15, R60, R0, 0x1, P5 ;  /* 0x000000003c0f7211 */ /* 0x000fe200028f0eff */
[----:B------:R-:W2:Y:S01]  /*19840*/  LDL.LU R156, [R1+0x728] ;  /* 0x00072800019c7983 */ /* 0x000ea20000300800 */
[C---:B------:R-:W-:Y:S01]  /*19850*/  ISETP.LT.AND P5, PT, R155.reuse, UR4, !P0 ;  /* 0x000000049b007c0c */ /* 0x040fe2000c7a1270 */
[----:B------:R-:W-:Y:S01]  /*19860*/  IMAD R60, R155, R29, RZ ;  /* 0x0000001d9b3c7224 */ /* 0x000fe200078e02ff */
[----:B------:R-:W-:Y:S01]  /*19870*/  ULDC UR4, c[0x0][0x22c] ;  /* 0x00008b0000047ab9 */ /* 0x000fe20000000800 */
[----:B------:R-:W2:Y:S04]  /*19880*/  LDL.LU R155, [R1+0x724] ;  /* 0x00072400019b7983 */ /* 0x000ea80000300800 */
[----:B------:R4:W-:Y:S01]  /*19890*/  @P4 STG.E.U8 desc[UR22][R12.64], R97 ;  /* 0x000000610c004986 */ /* 0x0009e2000c101116 */
[----:B0-----:R-:W-:-:S03]  /*198a0*/  IADD3 R16, P4, R58, R27, RZ ;  /* 0x0000001b3a107210 */ /* 0x001fc60007f9e0ff */
[----:B------:R0:W-:Y:S01]  /*198b0*/  @P3 STG.E.U8 desc[UR22][R14.64], R95 ;  /* 0x0000005f0e003986 */ /* 0x0001e2000c101116 */
[----:B-1----:R-:W-:Y:S02]  /*198c0*/  IADD3 R2, P3, R60, R27, RZ ;  /* 0x0000001b3c027210 */ /* 0x002fe40007f7e0ff */
[-C--:B------:R-:W-:Y:S02]  /*198d0*/  LEA.HI.X.SX32 R17, R58, R0.reuse, 0x1, P4 ;  /* 0x000000003a117211 */ /* 0x080fe400020f0eff */
[----:B------:R-:W-:-:S03]  /*198e0*/  LEA.HI.X.SX32 R3, R60, R0, 0x1, P3 ;  /* 0x000000003c037211 */ /* 0x000fc600018f0eff */
[----:B------:R1:W-:Y:S01]  /*198f0*/  @P6 STG.E.U8 desc[UR22][R16.64], R93 ;  /* 0x0000005d10006986 */ /* 0x0003e2000c101116 */
[C---:B---3--:R-:W-:Y:S01]  /*19900*/  ISETP.LT.AND P4, PT, R154.reuse, UR5, !P0 ;  /* 0x000000059a007c0c */ /* 0x048fe2000c781270 */
[-C--:B------:R-:W-:Y:S01]  /*19910*/  IMAD R58, R154, R29.reuse, RZ ;  /* 0x0000001d9a3a7224 */ /* 0x080fe200078e02ff */
[----:B------:R-:W-:Y:S01]  /*19920*/  ULDC UR5, c[0x0][0x22c] ;  /* 0x00008b0000057ab9 */ /* 0x000fe20000000800 */
[----:B------:R-:W3:Y:S01]  /*19930*/  LDL.LU R154, [R1+0x71c] ;  /* 0x00071c00019a7983 */ /* 0x000ee20000300800 */
[C---:B----4-:R-:W-:Y:S01]  /*19940*/  ISETP.LT.AND P3, PT, R153.reuse, UR4, !P0 ;  /* 0x0000000499007c0c */ /* 0x050fe2000c761270 */
[----:B------:R-:W-:Y:S01]  /*19950*/  IMAD R60, R153, R29, RZ ;  /* 0x0000001d993c7224 */ /* 0x000fe200078e02ff */
[C---:B------:R-:W-:Y:S01]  /*19960*/  IADD3 R12, P6, R58.reuse, R27, RZ ;  /* 0x0000001b3a0c7210 */ /* 0x040fe20007fde0ff */
[----:B------:R-:W4:Y:S01]  /*19970*/  LDL.LU R153, [R1+0x718] ;  /* 0x0007180001997983 */ /* 0x000f220000300800 */
[----:B------:R-:W-:Y:S02]  /*19980*/  ULDC UR4, c[0x0][0x22c] ;  /* 0x00008b0000047ab9 */ /* 0x000fe40000000800 */
[----:B------:R-:W-:-:S02]  /*19990*/  LEA.HI.X.SX32 R13, R58, R0, 0x1, P6 ;  /* 0x000000003a0d7211 */ /* 0x000fc400030f0eff */
[C---:B--2---:R-:W-:Y:S01]  /*199a0*/  ISETP.LT.AND P6, PT, R152.reuse, UR5, !P0 ;  /* 0x0000000598007c0c */ /* 0x044fe2000c7c1270 */
[----:B------:R-:W-:Y:S01]  /*199b0*/  IMAD R58, R152, R29, RZ ;  /* 0x0000001d983a7224 */ /* 0x000fe200078e02ff */
[----:B------:R2:W-:Y:S01]  /*199c0*/  @P5 STG.E.U8 desc[UR22][R2.64], R91 ;  /* 0x0000005b02005986 */ /* 0x0005e2000c101116 */
[----:B------:R-:W-:-:S03]  /*199d0*/  ULDC UR5, c[0x0][0x22c] ;  /* 0x00008b0000057ab9 */ /* 0x000fc60000000800 */
[----:B------:R-:W4:Y:S01]  /*199e0*/  LDL.LU R152, [R1+0x714] ;  /* 0x0007140001987983 */ /* 0x000f220000300800 */
[----:B0-----:R-:W-:-:S03]  /*199f0*/  IADD3 R14, P5, R60, R27, RZ ;  /* 0x0000001b3c0e7210 */ /* 0x001fc60007fbe0ff */
[----:B------:R0:W-:Y:S01]  /*19a00*/  @P4 STG.E.U8 desc[UR22][R12.64], R87 ;  /* 0x000000570c004986 */ /* 0x0001e2000c101116 */
[----:B-1----:R-:W-:Y:S02]  /*19a10*/  IADD3 R16, P4, R58, R27, RZ ;  /* 0x0000001b3a107210 */ /* 0x002fe40007f9e0ff */
[-C--:B------:R-:W-:Y:S01]  /*19a20*/  LEA.HI.X.SX32 R15, R60, R0.reuse, 0x1, P5 ;  /* 0x000000003c0f7211 */ /* 0x080fe200028f0eff */
[CC--:B------:R-:W-:Y:S01]  /*19a30*/  IMAD R60, R156.reuse, R29.reuse, RZ ;  /* 0x0000001d9c3c7224 */ /* 0x0c0fe200078e02ff */
[----:B------:R-:W-:Y:S01]  /*19a40*/  ISETP.LT.AND P5, PT, R156, UR4, !P0 ;  /* 0x000000049c007c0c */ /* 0x000fe2000c7a1270 */
[----:B------:R-:W-:Y:S01]  /*19a50*/  ULDC UR4, c[0x0][0x22c] ;  /* 0x00008b0000047ab9 */ /* 0x000fe20000000800 */
[----:B------:R-:W-:Y:S01]  /*19a60*/  LEA.HI.X.SX32 R17, R58, R0, 0x1, P4 ;  /* 0x000000003a117211 */ /* 0x000fe200020f0eff */
[----:B------:R-:W4:Y:S01]  /*19a70*/  LDL.LU R156, [R1+0x710] ;  /* 0x00071000019c7983 */ /* 0x000f220000300800 */
[C---:B------:R-:W-:Y:S01]  /*19a80*/  ISETP.LT.AND P4, PT, R155.reuse, UR5, !P0 ;  /* 0x000000059b007c0c */ /* 0x040fe2000c781270 */
[----:B------:R-:W-:Y:S01]  /*19a90*/  IMAD R58, R155, R29, RZ ;  /* 0x0000001d9b3a7224 */ /* 0x000fe200078e02ff */
[----:B------:R-:W-:Y:S01]  /*19aa0*/  ULDC UR5, c[0x0][0x22c] ;  /* 0x00008b0000057ab9 */ /* 0x000fe20000000800 */
[----:B------:R-:W4:Y:S04]  /*19ab0*/  LDL.LU R155, [R1+0x70c] ;  /* 0x00070c00019b7983 */ /* 0x000f280000300800 */
[----:B------:R1:W-:Y:S01]  /*19ac0*/  @P3 STG.E.U8 desc[UR22][R14.64], R89 ;  /* 0x000000590e003986 */ /* 0x0003e2000c101116 */
[----:B--2---:R-:W-:-:S03]  /*19ad0*/  IADD3 R2, P3, R60, R27, RZ ;  /* 0x0000001b3c027210 */ /* 0x004fc60007f7e0ff */
[----:B------:R2:W-:Y:S01]  /*19ae0*/  @P6 STG.E.U8 desc[UR22][R16.64], R85 ;  /* 0x0000005510006986 */ /* 0x0005e2000c101116 */
[----:B0-----:R-:W-:Y:S02]  /*19af0*/  IADD3 R12, P6, R58, R27, RZ ;  /* 0x0000001b3a0c7210 */ /* 0x001fe40007fde0ff */
        /* <DEDUP_REMOVED lines=9> */
[C---:B-1----:R-:W-:Y:S01]  /*19b90*/  IADD3 R14, P5, R60.reuse, R27, RZ ;  /* 0x0000001b3c0e7210 */ /* 0x042fe20007fbe0ff */
[----:B------:R-:W4:Y:S01]  /*19ba0*/  LDL.LU R153, [R1+0x704] ;  /* 0x0007040001997983 */ /* 0x000f220000300800 */
[----:B------:R-:W-:Y:S02]  /*19bb0*/  ULDC UR5, c[0x0][0x22c] ;  /* 0x00008b0000057ab9 */ /* 0x000fe40000000800 */
[----:B------:R-:W-:-:S02]  /*19bc0*/  LEA.HI.X.SX32 R15, R60, R0, 0x1, P5 ;  /* 0x000000003c0f7211 */ /* 0x000fc400028f0eff */
[C---:B------:R-:W-:Y:S01]  /*19bd0*/  ISETP.LT.AND P5, PT, R152.reuse, UR4, !P0 ;  /* 0x0000000498007c0c */ /* 0x040fe2000c7a1270 */
[----:B------:R-:W-:Y:S01]  /*19be0*/  IMAD R60, R152, R29, RZ ;  /* 0x0000001d983c7224 */ /* 0x000fe200078e02ff */
[----:B------:R1:W-:Y:S01]  /*19bf0*/  @P4 STG.E.U8 desc[UR22][R12.64], R81 ;  /* 0x000000510c004986 */ /* 0x0003e2000c101116 */
[----:B------:R-:W-:-:S03]  /*19c00*/  ULDC UR4, c[0x0][0x22c] ;  /* 0x00008b0000047ab9 */ /* 0x000fc60000000800 */
[----:B------:R-:W4:Y:S01]  /*19c10*/  LDL.LU R152, [R1+0x700] ;  /* 0x0007000001987983 */ /* 0x000f220000300800 */
[----:B--2---:R-:W-:-:S03]  /*19c20*/  IADD3 R16, P4, R58, R27, RZ ;  /* 0x0000001b3a107210 */ /* 0x004fc60007f9e0ff */
[----:B------:R2:W-:Y:S01]  /*19c30*/  @P3 STG.E.U8 desc[UR22][R14.64], R79 ;  /* 0x0000004f0e003986 */ /* 0x0005e2000c101116 */
[----:B0-----:R-:W-:Y:S02]  /*19c40*/  IADD3 R2, P3, R60, R27, RZ ;  /* 0x0000001b3c027210 */ /* 0x001fe40007f7e0ff */
        /* <DEDUP_REMOVED lines=11> */
[----:B-1----:R-:W-:-:S03]  /*19d00*/  IADD3 R12, P6, R58, R27, RZ ;  /* 0x0000001b3a0c7210 */ /* 0x002fc60007fde0ff */
[----:B------:R1:W-:Y:S01]  /*19d10*/  @P5 STG.E.U8 desc[UR22][R2.64], R75 ;  /* 0x0000004b02005986 */ /* 0x0003e2000c101116 */
[----:B--2---:R-:W-:Y:S02]  /*19d20*/  IADD3 R14, P5, R60, R27, RZ ;  /* 0x0000001b3c0e7210 */ /* 0x004fe40007fbe0ff */
        /* <DEDUP_REMOVED lines=9> */
[C---:B0-----:R-:W-:Y:S01]  /*19dc0*/  IADD3 R16, P4, R58.reuse, R27, RZ ;  /* 0x0000001b3a107210 */ /* 0x041fe20007f9e0ff */
        /* <DEDUP_REMOVED lines=8> */
[----:B-1----:R-:W-:-:S03]  /*19e50*/  IADD3 R2, P3, R60, R27, RZ ;  /* 0x0000001b3c027210 */ /* 0x002fc60007f7e0ff */
[----:B------:R1:W-:Y:S01]  /*19e60*/  @P6 STG.E.U8 desc[UR22][R16.64], R69 ;  /* 0x0000004510006986 */ /* 0x0003e2000c101116 */
[----:B--2---:R-:W-:Y:S02]  /*19e70*/  IADD3 R12, P6, R58, R27, RZ ;  /* 0x0000001b3a0c7210 */ /* 0x004fe40007fde0ff */
        /* <DEDUP_REMOVED lines=36> */
[CC--:B--2---:R-:W-:Y:S01]  /*1a0c0*/  IMAD R58, R156.reuse, R29.reuse, RZ ;  /* 0x0000001d9c3a7224 */ /* 0x0c4fe200078e02ff */
        /* <DEDUP_REMOVED lines=9> */
[----:B------:R-:W-:-:S03]  /*1a160*/  IADD3 R16, P4, R58, R27, RZ ;  /* 0x0000001b3a107210 */ /* 0x000fc60007f9e0ff */
        /* <DEDUP_REMOVED lines=10> */
[----:B-1----:R-:W-:Y:S01]  /*1a210*/  IMAD R55, R153, R29, RZ ;  /* 0x0000001d99377224 */ /* 0x002fe200078e02ff */
        /* <DEDUP_REMOVED lines=9> */
[----:B------:R-:W-:-:S03]  /*1a2b0*/  IADD3 R14, P5, R55, R27, RZ ;  /* 0x0000001b370e7210 */ /* 0x000fc60007fbe0ff */
[----:B------:R1:W-:Y:S01]  /*1a2c0*/  @P4 STG.E.U8 desc[UR22][R12.64], R45 ;  /* 0x0000002d0c004986 */ /* 0x0003e2000c101116 */
[----:B0-----:R-:W-:Y:S01]  /*1a2d0*/  IADD3 R16, P4, R57, R27, RZ ;  /* 0x0000001b39107210 */ /* 0x001fe20007f9e0ff */
[CC--:B--2---:R-:W-:Y:S01]  /*1a2e0*/  IMAD R53, R156.reuse, R29.reuse, RZ ;  /* 0x0000001d9c357224 */ /* 0x0c4fe200078e02ff */
[-C--:B------:R-:W-:Y:S02]  /*1a2f0*/  LEA.HI.X.SX32 R15, R55, R0.reuse, 0x1, P5 ;  /* 0x00000000370f7211 */ /* 0x080fe400028f0eff */
[----:B------:R-:W-:Y:S01]  /*1a300*/  ISETP.LT.AND P5, PT, R156, UR4, !P0 ;  /* 0x000000049c007c0c */ /* 0x000fe2000c7a1270 */
[----:B-1----:R-:W-:Y:S01]  /*1a310*/  IMAD R47, R155, R29, RZ ;  /* 0x0000001d9b2f7224 */ /* 0x002fe200078e02ff */
[----:B------:R-:W-:Y:S01]  /*1a320*/  LEA.HI.X.SX32 R17, R57, R0, 0x1, P4 ;  /* 0x0000000039117211 */ /* 0x000fe200020f0eff */
[----:B------:R-:W2:Y:S01]  /*1a330*/  LDL.LU R156, [R1+0x6c0] ;  /* 0x0006c000019c7983 */ /* 0x000ea20000300800 */
[----:B------:R-:W-:Y:S01]  /*1a340*/  ISETP.LT.AND P4, PT, R155, UR5, !P0 ;  /* 0x000000059b007c0c */ /* 0x000fe2000c781270 */
[----:B------:R-:W-:Y:S01]  /*1a350*/  ULDC UR4, c[0x0][0x22c] ;  /* 0x00008b0000047ab9 */ /* 0x000fe20000000800 */
[----:B------:R-:W-:Y:S01]  /*1a360*/  ULDC UR5, c[0x0][0x22c] ;  /* 0x00008b0000057ab9 */ /* 0x000fe20000000800 */
[----:B------:R-:W2:Y:S04]  /*1a370*/  LDL.LU R155, [R1+0x6bc] ;  /* 0x0006bc00019b7983 */ /* 0x000ea80000300800 */
[----:B------:R0:W-:Y:S01]  /*1a380*/  @P3 STG.E.U8 desc[UR22][R14.64], R28 ;  /* 0x0000001c0e003986 */ /* 0x0001e2000c101116 */
[----:B------:R-:W-:-:S03]  /*1a390*/  IADD3 R2, P3, R53, R27, RZ ;  /* 0x0000001b35027210 */ /* 0x000fc60007f7e0ff */
[----:B------:R1:W-:Y:S01]  /*1a3a0*/  @P6 STG.E.U8 desc[UR22][R16.64], R31 ;  /* 0x0000001f10006986 */ /* 0x0003e2000c101116 */
[----:B------:R-:W-:Y:S02]  /*1a3b0*/  IADD3 R12, P6, R47, R27, RZ ;  /* 0x0000001b2f0c7210 */ /* 0x000fe40007fde0ff */
        /* <DEDUP_REMOVED lines=8> */
[----:B0-----:R-:W-:Y:S01]  /*1a440*/  IMAD R28, R153, R29, RZ ;  /* 0x0000001d991c7224 */ /* 0x001fe200078e02ff */
[C---:B------:R-:W-:Y:S01]  /*1a450*/  IADD3 R14, P5, R45.reuse, R27, RZ ;  /* 0x0000001b2d0e7210 */ /* 0x040fe20007fbe0ff */
[----:B------:R-:W4:Y:S01]  /*1a460*/  LDL.LU R153, [R1+0x6b4] ;  /* 0x0006b40001997983 */ /* 0x000f220000300800 */
[----:B------:R-:W-:Y:S02]  /*1a470*/  ULDC UR5, c[0x0][0x22c] ;  /* 0x00008b0000057ab9 */ /* 0x000fe40000000800 */
[----:B------:R-:W-:-:S02]  /*1a480*/  LEA.HI.X.SX32 R15, R45, R0, 0x1, P5 ;  /* 0x000000002d0f7211 */ /* 0x000fc400028f0eff */
[C---:B------:R-:W-:Y:S01]  /*1a490*/  ISETP.LT.AND P5, PT, R152.reuse, UR4, !P0 ;  /* 0x0000000498007c0c */ /* 0x040fe2000c7a1270 */
[----:B-1----:R-:W-:Y:S01]  /*1a4a0*/  IMAD R31, R152, R29, RZ ;  /* 0x0000001d981f7224 */ /* 0x002fe200078e02ff */
[----:B------:R0:W-:Y:S01]  /*1a4b0*/  @P4 STG.E.U8 desc[UR22][R12.64], R40 ;  /* 0x000000280c004986 */ /* 0x0001e2000c101116 */
[----:B------:R-:W-:-:S03]  /*1a4c0*/  ULDC UR4, c[0x0][0x22c] ;  /* 0x00008b0000047ab9 */ /* 0x000fc60000000800 */
[----:B------:R-:W4:Y:S01]  /*1a4d0*/  LDL.LU R152, [R1+0x6b0] ;  /* 0x0006b00001987983 */ /* 0x000f220000300800 */
[----:B------:R-:W-:-:S03]  /*1a4e0*/  IADD3 R16, P4, R28, R27, RZ ;  /* 0x0000001b1c107210 */ /* 0x000fc60007f9e0ff */
[----:B------:R1:W-:Y:S01]  /*1a4f0*/  @P3 STG.E.U8 desc[UR22][R14.64], R19 ;  /* 0x000000130e003986 */ /* 0x0003e2000c101116 */
[C---:B------:R-:W-:Y:S02]  /*1a500*/  IADD3 R2, P3, R31.reuse, R27, RZ ;  /* 0x0000001b1f027210 */ /* 0x040fe40007f7e0ff */
        /* <DEDUP_REMOVED lines=13> */
[C---:B-1----:R-:W-:Y:S02]  /*1a5e0*/  IADD3 R14, P5, R31.reuse, R27, RZ ;  /* 0x0000001b1f0e7210 */ /* 0x042fe40007fbe0ff */
[-C--:B------:R-:W-:Y:S02]  /*1a5f0*/  LEA.HI.X.SX32 R13, R28, R0.reuse, 0x1, P6 ;  /* 0x000000001c0d7211 */ /* 0x080fe400030f0eff */
[----:B------:R-:W-:-:S03]  /*1a600*/  LEA.HI.X.SX32 R15, R31, R0, 0x1, P5 ;  /* 0x000000001f0f7211 */ /* 0x000fc600028f0eff */
[----:B------:R1:W-:Y:S04]  /*1a610*/  @P4 STG.E.U8 desc[UR22][R12.64], R39 ;  /* 0x000000270c004986 */ /* 0x0003e8000c101116 */
[----:B------:R2:W-:Y:S01]  /*1a620*/  @P3 STG.E.U8 desc[UR22][R14.64], R18 ;  /* 0x000000120e003986 */ /* 0x0005e2000c101116 */
[C---:B------:R-:W-:Y:S02]  /*1a630*/  PRMT R41, R20.reuse, 0x7773, RZ ;  /* 0x0000777314297816 */ /* 0x040fe400000000ff */
[----:B------:R-:W-:Y:S01]  /*1a640*/  PRMT R42, R20, 0x7772, RZ ;  /* 0x00007772142a7816 */ /* 0x000fe200000000ff */
[----:B------:R-:W2:Y:S01]  /*1a650*/  LDS.128 R36, [R36+UR6] ;  /* 0x0000000624247984 */ /* 0x000ea20008000c00 */
[C---:B---3--:R-:W-:Y:S01]  /*1a660*/  ISETP.LT.AND P6, PT, R154.reuse, UR5, !P0 ;  /* 0x000000059a007c0c */ /* 0x048fe2000c7c1270 */
[-C--:B------:R-:W-:Y:S01]  /*1a670*/  IMAD R19, R154, R29.reuse, RZ ;  /* 0x0000001d9a137224 */ /* 0x080fe200078e02ff */
[----:B------:R-:W-:Y:S01]  /*1a680*/  ULDC UR5, c[0x0][0x22c] ;  /* 0x00008b0000057ab9 */ /* 0x000fe20000000800 */
[----:B------:R-:W3:Y:S01]  /*1a690*/  LDL.LU R154, [R1+0x6a4] ;  /* 0x0006a400019a7983 */ /* 0x000ee20000300800 */
[C---:B----4-:R-:W-:Y:S01]  /*1a6a0*/  ISETP.LT.AND P5, PT, R153.reuse, UR4, !P0 ;  /* 0x0000000499007c0c */ /* 0x050fe2000c7a1270 */
[----:B------:R-:W-:Y:S01]  /*1a6b0*/  IMAD R28, R153, R29, RZ ;  /* 0x0000001d991c7224 */ /* 0x000fe200078e02ff */
[----:B------:R-:W-:Y:S01]  /*1a6c0*/  IADD3 R16, P4, R19, R27, RZ ;  /* 0x0000001b13107210 */ /* 0x000fe20007f9e0ff */
[----:B------:R-:W4:Y:S01]  /*1a6d0*/  LDL.LU R153, [R1+0x6a0] ;  /* 0x0006a00001997983 */ /* 0x000f220000300800 */
[----:B------:R-:W-:-:S02]  /*1a6e0*/  ULDC UR4, c[0x0][0x22c] ;  /* 0x00008b0000047ab9 */ /* 0x000fc40000000800 */
[-C--:B------:R-:W-:Y:S02]  /*1a6f0*/  LEA.HI.X.SX32 R17, R19, R0.reuse, 0x1, P4 ;  /* 0x0000000013117211 */ /* 0x080fe400020f0eff */
[C---:B------:R-:W-:Y:S01]  /*1a700*/  ISETP.LT.AND P3, PT, R152.reuse, UR5, !P0 ;  /* 0x0000000598007c0c */ /* 0x040fe2000c761270 */
[----:B------:R-:W-:Y:S01]  /*1a710*/  IMAD R19, R152, R29, RZ ;  /* 0x0000001d98137224 */ /* 0x000fe200078e02ff */
[CC--:B0-----:R-:W-:Y:S01]  /*1a720*/  IADD3 R2, P4, R28.reuse, R27.reuse, RZ ;  /* 0x0000001b1c027210 */ /* 0x0c1fe20007f9e0ff */
[----:B------:R-:W4:Y:S01]  /*1a730*/  LDL.LU R152, [R1+0x69c] ;  /* 0x00069c0001987983 */ /* 0x000f220000300800 */
[----:B------:R-:W-:Y:S02]  /*1a740*/  ULDC UR5, c[0x0][0x22c] ;  /* 0x00008b0000057ab9 */ /* 0x000fe40000000800 */
[----:B------:R-:W-:Y:S01]  /*1a750*/  LEA.HI.X.SX32 R3, R28, R0, 0x1, P4 ;  /* 0x000000001c037211 */ /* 0x000fe200020f0eff */
[----:B------:R0:W-:Y:S01]  /*1a760*/  @P6 STG.E.U8 desc[UR22][R16.64], R24 ;  /* 0x0000001810006986 */ /* 0x0001e2000c101116 */
[----:B-1----:R-:W-:-:S03]  /*1a770*/  IADD3 R12, P6, R19, R27, RZ ;  /* 0x0000001b130c7210 */ /* 0x002fc60007fde0ff */
[----:B------:R1:W-:Y:S01]  /*1a780*/  @P5 STG.E.U8 desc[UR22][R2.64], R25 ;  /* 0x0000001902005986 */ /* 0x0003e2000c101116 */
[C---:B--2---:R-:W-:Y:S01]  /*1a790*/  ISETP.LT.AND P4, PT, R156.reuse, UR4, !P0 ;  /* 0x000000049c007c0c */ /* 0x044fe2000c781270 */
[-C--:B------:R-:W-:Y:S01]  /*1a7a0*/  IMAD R28, R156, R29.reuse, RZ ;  /* 0x0000001d9c1c7224 */ /* 0x080fe200078e02ff */
[----:B------:R-:W-:Y:S01]  /*1a7b0*/  LEA.HI.X.SX32 R13, R19, R0, 0x1, P6 ;  /* 0x00000000130d7211 */ /* 0x000fe200030f0eff */
[----:B------:R-:W2:Y:S01]  /*1a7c0*/  LDL.LU R156, [R1+0x698] ;  /* 0x00069800019c7983 */ /* 0x000ea20000300800 */
[C---:B------:R-:W-:Y:S01]  /*1a7d0*/  ISETP.LT.AND P5, PT, R155.reuse, UR5, !P0 ;  /* 0x000000059b007c0c */ /* 0x040fe2000c7a1270 */
[----:B------:R-:W-:Y:S01]  /*1a7e0*/  IMAD R18, R155, R29, RZ ;  /* 0x0000001d9b127224 */ /* 0x000fe200078e02ff */
[----:B------:R-:W-:Y:S01]  /*1a7f0*/  IADD3 R14, P6, R28, R27, RZ ;  /* 0x0000001b1c0e7210 */ /* 0x000fe20007fde0ff */
[----:B------:R-:W2:Y:S01]  /*1a800*/  LDL.LU R155, [R1+0x694] ;  /* 0x00069400019b7983 */ /* 0x000ea20000300800 */
[----:B------:R-:W-:Y:S01]  /*1a810*/  PRMT R43, R20, 0x7771, RZ ;  /* 0x00007771142b7816 */ /* 0x000fe200000000ff */
[----:B------:R-:W-:-:S02]  /*1a820*/  ULDC UR4, c[0x0][0x22c] ;  /* 0x00008b0000047ab9 */ /* 0x000fc40000000800 */
[----:B------:R1:W-:Y:S01]  /*1a830*/  @P3 STG.E.U8 desc[UR22][R12.64], R26 ;  /* 0x0000001a0c003986 */ /* 0x0003e2000c101116 */
[----:B0-----:R-:W-:Y:S01]  /*1a840*/  IADD3 R16, P3, R18, R27, RZ ;  /* 0x0000001b12107210 */ /* 0x001fe20007f7e0ff */
[----:B------:R-:W-:Y:S01]  /*1a850*/  ULDC UR5, c[0x0][0x22c] ;  /* 0x00008b0000057ab9 */ /* 0x000fe20000000800 */
[----:B------:R-:W-:Y:S02]  /*1a860*/  PRMT R20, R20, 0x7770, RZ ;  /* 0x0000777014147816 */ /* 0x000fe400000000ff */
[-C--:B------:R-:W-:Y:S02]  /*1a870*/  LEA.HI.X.SX32 R15, R28, R0.reuse, 0x1, P6 ;  /* 0x000000001c0f7211 */ /* 0x080fe400030f0eff */
[----:B------:R-:W-:-:S03]  /*1a880*/  LEA.HI.X.SX32 R17, R18, R0, 0x1, P3 ;  /* 0x0000000012117211 */ /* 0x000fc600018f0eff */
[----:B------:R-:W-:Y:S01]  /*1a890*/  @P4 STG.E.U8 desc[UR22][R14.64], R20 ;  /* 0x000000140e004986 */ /* 0x000fe2000c101116 */
[C---:B------:R-:W-:Y:S02]  /*1a8a0*/  PRMT R44, R21.reuse, 0x7773, RZ ;  /* 0x00007773152c7816 */ /* 0x040fe400000000ff */
[C---:B------:R-:W-:Y:S02]  /*1a8b0*/  PRMT R46, R21.reuse, 0x7772, RZ ;  /* 0x00007772152e7816 */ /* 0x040fe400000000ff */
[C---:B------:R-:W-:Y:S02]  /*1a8c0*/  PRMT R48, R21.reuse, 0x7771, RZ ;  /* 0x0000777115307816 */ /* 0x040fe400000000ff */
[----:B------:R-:W-:Y:S02]  /*1a8d0*/  PRMT R51, R21, 0x7770, RZ ;  /* 0x0000777015337816 */ /* 0x000fe400000000ff */
[C---:B------:R-:W-:Y:S02]  /*1a8e0*/  PRMT R21, R22.reuse, 0x7773, RZ ;  /* 0x0000777316157816 */ /* 0x040fe400000000ff */
[----:B------:R-:W-:-:S02]  /*1a8f0*/  PRMT R49, R22, 0x7772, RZ ;  /* 0x0000777216317816 */ /* 0x000fc400000000ff */
[C---:B------:R-:W-:Y:S02]  /*1a900*/  PRMT R50, R22.reuse, 0x7771, RZ ;  /* 0x0000777116327816 */ /* 0x040fe400000000ff */
[----:B------:R-:W-:Y:S01]  /*1a910*/  PRMT R22, R22, 0x7770, RZ ;  /* 0x0000777016167816 */ /* 0x000fe200000000ff */
[----:B------:R-:W-:Y:S01]  /*1a920*/  @P5 STG.E.U8 desc[UR22][R16.64], R51 ;  /* 0x0000003310005986 */ /* 0x000fe2000c101116 */
[C---:B---3--:R-:W-:Y:S01]  /*1a930*/  ISETP.LT.AND P6, PT, R154.reuse, UR4, !P0 ;  /* 0x000000049a007c0c */ /* 0x048fe2000c7c1270 */
[-C--:B------:R-:W-:Y:S01]  /*1a940*/  IMAD R19, R154, R29.reuse, RZ ;  /* 0x0000001d9a137224 */ /* 0x080fe200078e02ff */
[----:B------:R-:W-:Y:S01]  /*1a950*/  ULDC UR4, c[0x0][0x22c] ;  /* 0x00008b0000047ab9 */ /* 0x000fe20000000800 */
[----:B------:R-:W3:Y:S01]  /*1a960*/  LDL.LU R154, [R1+0x690] ;  /* 0x00069000019a7983 */ /* 0x000ee20000300800 */
[C---:B----4-:R-:W-:Y:S01]  /*1a970*/  ISETP.LT.AND P3, PT, R153.reuse, UR5, !P0 ;  /* 0x0000000599007c0c */ /* 0x050fe2000c761270 */
[----:B------:R-:W-:Y:S01]  /*1a980*/  IMAD R18, R153, R29, RZ ;  /* 0x0000001d99127224 */ /* 0x000fe200078e02ff */
[----:B-1----:R-:W-:Y:S01]  /*1a990*/  IADD3 R2, P4, R19, R27, RZ ;  /* 0x0000001b13027210 */ /* 0x002fe20007f9e0ff */
[----:B------:R-:W4:Y:S01]  /*1a9a0*/  LDL.LU R153, [R1+0x68c] ;  /* 0x00068c0001997983 */ /* 0x000f220000300800 */
[----:B------:R-:W-:Y:S01]  /*1a9b0*/  PRMT R52, R23, 0x7773, RZ ;  /* 0x0000777317347816 */ /* 0x000fe200000000ff */
[----:B------:R-:W-:Y:S01]  /*1a9c0*/  ULDC UR5, c[0x0][0x22c] ;  /* 0x00008b0000057ab9 */ /* 0x000fe20000000800 */
[----:B------:R-:W-:-:S05]  /*1a9d0*/  LEA.HI.X.SX32 R3, R19, R0, 0x1, P4 ;  /* 0x0000000013037211 */ /* 0x000fca00020f0eff */
[----:B------:R0:W-:Y:S01]  /*1a9e0*/  @P6 STG.E.U8 desc[UR22][R2.64], R22 ;  /* 0x0000001602006986 */ /* 0x0001e2000c101116 */
[C---:B------:R-:W-:Y:S01]  /*1a9f0*/  ISETP.LT.AND P4, PT, R152.reuse, UR4, !P0 ;  /* 0x0000000498007c0c */ /* 0x040fe2000c781270 */
[----:B------:R-:W-:Y:S01]  /*1aa00*/  IMAD R19, R152, R29, RZ ;  /* 0x0000001d98137224 */ /* 0x000fe200078e02ff */
[-C--:B------:R-:W-:Y:S01]  /*1aa10*/  IADD3 R12, P5, R18, R27.reuse, RZ ;  /* 0x0000001b120c7210 */ /* 0x080fe20007fbe0ff */
[----:B------:R-:W4:Y:S01]  /*1aa20*/  LDL.LU R152, [R1+0x688] ;  /* 0x0006880001987983 */ /* 0x000f220000300800 */
[----:B------:R-:W-:Y:S01]  /*1aa30*/  PRMT R54, R23, 0x7772, RZ ;  /* 0x0000777217367816 */ /* 0x000fe200000000ff */
[----:B------:R-:W-:Y:S02]  /*1aa40*/  ULDC UR4, c[0x0][0x22c] ;  /* 0x00008b0000047ab9 */ /* 0x000fe40000000800 */
[----:B0-----:R-:W4:Y:S04]  /*1aa50*/  LDL.LU R22, [R1+0x684] ;  /* 0x0006840001167983 */ /* 0x001f280000300800 */
[----:B------:R-:W4:Y:S01]  /*1aa60*/  LDL.LU R20, [R1+0x680] ;  /* 0x0006800001147983 */ /* 0x000f220000300800 */
[----:B------:R-:W-:-:S02]  /*1aa70*/  IADD3 R14, P6, R19, R27, RZ ;  /* 0x0000001b130e7210 */ /* 0x000fc40007fde0ff */
[C---:B------:R-:W-:Y:S02]  /*1aa80*/  PRMT R56, R23.reuse, 0x7771, RZ ;  /* 0x0000777117387816 */ /* 0x040fe400000000ff */
[----:B------:R-:W-:Y:S02]  /*1aa90*/  PRMT R23, R23, 0x7770, RZ ;  /* 0x0000777017177816 */ /* 0x000fe400000000ff */
[-C--:B------:R-:W-:Y:S01]  /*1aaa0*/  LEA.HI.X.SX32 R13, R18, R0.reuse, 0x1, P5 ;  /* 0x00000000120d7211 */ /* 0x080fe200028f0eff */
[CC--:B--2---:R-:W-:Y:S01]  /*1aab0*/  IMAD R18, R156.reuse, R29.reuse, RZ ;  /* 0x0000001d9c127224 */ /* 0x0c4fe200078e02ff */
[----:B------:R-:W-:Y:S01]  /*1aac0*/  LEA.HI.X.SX32 R15, R19, R0, 0x1, P6 ;  /* 0x00000000130f7211 */ /* 0x000fe200030f0eff */
[----:B------:R-:W-:Y:S01]  /*1aad0*/  IMAD R19, R155, R29, RZ ;  /* 0x0000001d9b137224 */ /* 0x000fe200078e02ff */
[----:B------:R-:W-:Y:S01]  /*1aae0*/  ISETP.LT.AND P5, PT, R156, UR5, !P0 ;  /* 0x000000059c007c0c */ /* 0x000fe2000c7a1270 */
[----:B------:R0:W-:Y:S01]  /*1aaf0*/  @P3 STG.E.U8 desc[UR22][R12.64], R23 ;  /* 0x000000170c003986 */ /* 0x0001e2000c101116 */
[----:B------:R-:W-:Y:S01]  /*1ab00*/  IADD3 R16, P3, R18, R27, RZ ;  /* 0x0000001b12107210 */ /* 0x000fe20007f7e0ff */
[----:B------:R-:W-:-:S02]  /*1ab10*/  ULDC UR5, c[0x0][0x22c] ;  /* 0x00008b0000057ab9 */ /* 0x000fc40000000800 */
[----:B------:R1:W-:Y:S01]  /*1ab20*/  @P4 STG.E.U8 desc[UR22][R14.64], R43 ;  /* 0x0000002b0e004986 */ /* 0x0003e2000c101116 */
[----:B------:R-:W-:Y:S02]  /*1ab30*/  IADD3 R2, P4, R19, R27, RZ ;  /* 0x0000001b13027210 */ /* 0x000fe40007f9e0ff */
[----:B------:R-:W-:Y:S01]  /*1ab40*/  ISETP.LT.AND P6, PT, R155, UR4, !P0 ;  /* 0x000000049b007c0c */ /* 0x000fe2000c7c1270 */
[----:B------:R-:W-:Y:S01]  /*1ab50*/  ULDC UR4, c[0x0][0x22c] ;  /* 0x00008b0000047ab9 */ /* 0x000fe20000000800 */
[-C--:B------:R-:W-:Y:S02]  /*1ab60*/  LEA.HI.X.SX32 R17, R18, R0.reuse, 0x1, P3 ;  /* 0x0000000012117211 */ /* 0x080fe400018f0eff */
[----:B------:R-:W-:-:S03]  /*1ab70*/  LEA.HI.X.SX32 R3, R19, R0, 0x1, P4 ;  /* 0x0000000013037211 */ /* 0x000fc600020f0eff */
[----:B------:R2:W-:Y:S06]  /*1ab80*/  @P5 STG.E.U8 desc[UR22][R16.64], R48 ;  /* 0x0000003010005986 */ /* 0x0005ec000c101116 */
[----:B------:R2:W-:Y:S01]  /*1ab90*/  @P6 STG.E.U8 desc[UR22][R2.64], R50 ;  /* 0x0000003202006986 */ /* 0x0005e2000c101116 */
[C---:B---3--:R-:W-:Y:S01]  /*1aba0*/  ISETP.LT.AND P3, PT, R154.reuse, UR5, !P0 ;  /* 0x000000059a007c0c */ /* 0x048fe2000c761270 */
[-C--:B------:R-:W-:Y:S01]  /*1abb0*/  IMAD R18, R154, R29.reuse, RZ ;  /* 0x0000001d9a127224 */ /* 0x080fe200078e02ff */
[----:B------:R-:W-:Y:S01]  /*1abc0*/  ULDC UR5, c[0x0][0x22c] ;  /* 0x00008b0000057ab9 */ /* 0x000fe20000000800 */
[----:B------:R-:W3:Y:S01]  /*1abd0*/  LDL.LU R154, [R1+0x67c] ;  /* 0x00067c00019a7983 */ /* 0x000ee20000300800 */
[C---:B----4-:R-:W-:Y:S01]  /*1abe0*/  ISETP.LT.AND P4, PT, R153.reuse, UR4, !P0 ;  /* 0x0000000499007c0c */ /* 0x050fe2000c781270 */
[----:B------:R-:W-:Y:S01]  /*1abf0*/  IMAD R19, R153, R29, RZ ;  /* 0x0000001d99137224 */ /* 0x000fe200078e02ff */
[----:B0-----:R-:W-:Y:S01]  /*1ac00*/  IADD3 R12, P5, R18, R27, RZ ;  /* 0x0000001b120c7210 */ /* 0x001fe20007fbe0ff */
[----:B------:R-:W4:Y:S01]  /*1ac10*/  LDL.LU R153, [R1+0x678] ;  /* 0x0006780001997983 */ /* 0x000f220000300800 */
[----:B------:R-:W-:-:S02]  /*1ac20*/  ULDC UR4, c[0x0][0x22c] ;  /* 0x00008b0000047ab9 */ /* 0x000fc40000000800 */
[----:B------:R-:W-:Y:S02]  /*1ac30*/  LEA.HI.X.SX32 R13, R18, R0, 0x1, P5 ;  /* 0x00000000120d7211 */ /* 0x000fe400028f0eff */
[----:B-1----:R-:W-:-:S03]  /*1ac40*/  IADD3 R14, P6, R19, R27, RZ ;  /* 0x0000001b130e7210 */ /* 0x002fc60007fde0ff */
[----:B------:R0:W-:Y:S01]  /*1ac50*/  @P3 STG.E.U8 desc[UR22][R12.64], R56 ;  /* 0x000000380c003986 */ /* 0x0001e2000c101116 */
[-C--:B------:R-:W-:Y:S02]  /*1ac60*/  LEA.HI.X.SX32 R15, R19, R0.reuse, 0x1, P6 ;  /* 0x00000000130f7211 */ /* 0x080fe400030f0eff */
[C---:B------:R-:W-:Y:S01]  /*1ac70*/  ISETP.LT.AND P5, PT, R152.reuse, UR5, !P0 ;  /* 0x0000000598007c0c */ /* 0x040fe2000c7a1270 */
[----:B------:R-:W-:Y:S01]  /*1ac80*/  IMAD R18, R152, R29, RZ ;  /* 0x0000001d98127224 */ /* 0x000fe200078e02ff */
[----:B------:R-:W-:Y:S01]  /*1ac90*/  ULDC UR5, c[0x0][0x22c] ;  /* 0x00008b0000057ab9 */ /* 0x000fe20000000800 */
[----:B------:R-:W4:Y:S04]  /*1aca0*/  LDL.LU R152, [R1+0x674] ;  /* 0x0006740001987983 */ /* 0x000f280000300800 */
[----:B------:R-:W4:Y:S01]  /*1acb0*/  LDL.LU R23, [R1+0x670] ;  /* 0x0006700001177983 */ /* 0x000f220000300800 */
[----:B--2---:R-:W-:Y:S01]  /*1acc0*/  IADD3 R16, P3, R18, R27, RZ ;  /* 0x0000001b12107210 */ /* 0x004fe20007f7e0ff */
[CC--:B------:R-:W-:Y:S01]  /*1acd0*/  IMAD R19, R22.reuse, R29.reuse, RZ ;  /* 0x0000001d16137224 */ /* 0x0c0fe200078e02ff */
[----:B------:R-:W-:Y:S01]  /*1ace0*/  ISETP.LT.AND P6, PT, R22, UR4, !P0 ;  /* 0x0000000416007c0c */ /* 0x000fe2000c7c1270 */
[----:B------:R1:W-:Y:S01]  /*1acf0*/  @P4 STG.E.U8 desc[UR22][R14.64], R42 ;  /* 0x0000002a0e004986 */ /* 0x0003e2000c101116 */
[----:B------:R-:W-:Y:S01]  /*1ad00*/  LEA.HI.X.SX32 R17, R18, R0, 0x1, P3 ;  /* 0x0000000012117211 */ /* 0x000fe200018f0eff */
[C---:B------:R-:W-:Y:S01]  /*1ad10*/  IMAD R18, R20.reuse, R29, RZ ;  /* 0x0000001d14127224 */ /* 0x040fe200078e02ff */
[----:B------:R-:W-:Y:S01]  /*1ad20*/  ISETP.LT.AND P3, PT, R20, UR5, !P0 ;  /* 0x0000000514007c0c */ /* 0x000fe2000c761270 */
[----:B------:R-:W-:Y:S01]  /*1ad30*/  ULDC UR4, c[0x0][0x22c] ;  /* 0x00008b0000047ab9 */ /* 0x000fe20000000800 */
[----:B------:R-:W2:Y:S01]  /*1ad40*/  LDL.LU R20, [R1+0x66c] ;  /* 0x00066c0001147983 */ /* 0x000ea20000300800 */
[----:B------:R-:W-:Y:S01]  /*1ad50*/  IADD3 R2, P4, R19, R27, RZ ;  /* 0x0000001b13027210 */ /* 0x000fe20007f9e0ff */
[----:B------:R-:W-:-:S02]  /*1ad60*/  ULDC UR5, c[0x0][0x22c] ;  /* 0x00008b0000057ab9 */ /* 0x000fc40000000800 */
[----:B------:R-:W2:Y:S04]  /*1ad70*/  LDL.LU R22, [R1+0x870] ;  /* 0x0008700001167983 */ /* 0x000ea80000300800 */
[----:B------:R1:W-:Y:S01]  /*1ad80*/  @P5 STG.E.U8 desc[UR22][R16.64], R46 ;  /* 0x0000002e10005986 */ /* 0x0003e2000c101116 */
[C---:B0-----:R-:W-:Y:S02]  /*1ad90*/  IADD3 R12, P5, R18.reuse, R27, RZ ;  /* 0x0000001b120c7210 */ /* 0x041fe40007fbe0ff */
[-C--:B------:R-:W-:Y:S02]  /*1ada0*/  LEA.HI.X.SX32 R3, R19, R0.reuse, 0x1, P4 ;  /* 0x0000000013037211 */ /* 0x080fe400020f0eff */
[----:B------:R-:W-:-:S03]  /*1adb0*/  LEA.HI.X.SX32 R13, R18, R0, 0x1, P5 ;  /* 0x00000000120d7211 */ /* 0x000fc600028f0eff */
[----:B------:R-:W-:Y:S04]  /*1adc0*/  @P6 STG.E.U8 desc[UR22][R2.64], R49 ;  /* 0x0000003102006986 */ /* 0x000fe8000c101116 */
[----:B------:R0:W-:Y:S01]  /*1add0*/  @P3 STG.E.U8 desc[UR22][R12.64], R54 ;  /* 0x000000360c003986 */ /* 0x0001e2000c101116 */
[CC--:B---3--:R-:W-:Y:S01]  /*1ade0*/  IMAD R19, R154.reuse, R29.reuse, RZ ;  /* 0x0000001d9a137224 */ /* 0x0c8fe200078e02ff */
[----:B------:R-:W-:Y:S01]  /*1adf0*/  ISETP.LT.AND P4, PT, R154, UR4, !P0 ;  /* 0x000000049a007c0c */ /* 0x000fe2000c781270 */
[----:B------:R-:W-:Y:S01]  /*1ae00*/  ULDC UR4, c[0x0][0x22c] ;  /* 0x00008b0000047ab9 */ /* 0x000fe20000000800 */
[C---:B----4-:R-:W-:Y:S01]  /*1ae10*/  IMAD R18, R153.reuse, R29, RZ ;  /* 0x0000001d99127224 */ /* 0x050fe200078e02ff */
[----:B------:R-:W-:Y:S01]  /*1ae20*/  ISETP.LT.AND P5, PT, R153, UR5, !P0 ;  /* 0x0000000599007c0c */ /* 0x000fe2000c7a1270 */
[----:B------:R-:W-:Y:S01]  /*1ae30*/  ULDC UR5, c[0x0][0x22c] ;  /* 0x00008b0000057ab9 */ /* 0x000fe20000000800 */
[-C--:B-1----:R-:W-:Y:S01]  /*1ae40*/  IADD3 R14, P6, R19, R27.reuse, RZ ;  /* 0x0000001b130e7210 */ /* 0x082fe20007fde0ff */
[----:B------:R-:W3:Y:S01]  /*1ae50*/  LDL.LU R153, [R1+0x86c] ;  /* 0x00086c0001997983 */ /* 0x000ee20000300800 */
[----:B------:R-:W-:-:S02]  /*1ae60*/  IADD3 R16, P3, R18, R27, RZ ;  /* 0x0000001b12107210 */ /* 0x000fc40007f7e0ff */
[-C--:B------:R-:W-:Y:S01]  /*1ae70*/  LEA.HI.X.SX32 R15, R19, R0.reuse, 0x1, P6 ;  /* 0x00000000130f7211 */ /* 0x080fe200030f0eff */
[----:B------:R-:W4:Y:S01]  /*1ae80*/  LDL.LU R154, [R1+0x868] ;  /* 0x00086800019a7983 */ /* 0x000f220000300800 */
[----:B------:R-:W-:-:S03]  /*1ae90*/  LEA.HI.X.SX32 R17, R18, R0, 0x1, P3 ;  /* 0x0000000012117211 */ /* 0x000fc600018f0eff */
[----:B------:R1:W-:Y:S04]  /*1aea0*/  @P4 STG.E.U8 desc[UR22][R14.64], R41 ;  /* 0x000000290e004986 */ /* 0x0003e8000c101116 */
[----:B------:R1:W-:Y:S01]  /*1aeb0*/  @P5 STG.E.U8 desc[UR22][R16.64], R44 ;  /* 0x0000002c10005986 */ /* 0x0003e2000c101116 */
[C---:B------:R-:W-:Y:S01]  /*1aec0*/  ISETP.LT.AND P6, PT, R152.reuse, UR4, !P0 ;  /* 0x0000000498007c0c */ /* 0x040fe2000c7c1270 */
[-C--:B------:R-:W-:Y:S01]  /*1aed0*/  IMAD R19, R152, R29.reuse, RZ ;  /* 0x0000001d98137224 */ /* 0x080fe200078e02ff */
[----:B------:R-:W-:Y:S01]  /*1aee0*/  ULDC UR4, c[0x0][0x22c] ;  /* 0x00008b0000047ab9 */ /* 0x000fe20000000800 */
[----:B------:R-:W4:Y:S01]  /*1aef0*/  LDL.LU R152, [R1+0x864] ;  /* 0x0008640001987983 */ /* 0x000f220000300800 */
[C---:B------:R-:W-:Y:S01]  /*1af00*/  IMAD R18, R23.reuse, R29, RZ ;  /* 0x0000001d17127224 */ /* 0x040fe200078e02ff */
[----:B------:R-:W-:Y:S01]  /*1af10*/  ISETP.LT.AND P3, PT, R23, UR5, !P0 ;  /* 0x0000000517007c0c */ /* 0x000fe2000c761270 */
[----:B------:R-:W-:-:S03]  /*1af20*/  ULDC UR5, c[0x0][0x22c] ;  /* 0x00008b0000057ab9 */ /* 0x000fc60000000800 */
[----:B0-----:R-:W-:-:S04]  /*1af30*/  IADD3 R12, P5, R18, R27, RZ ;  /* 0x0000001b120c7210 */ /* 0x001fc80007fbe0ff */
[----:B------:R-:W-:Y:S02]  /*1af40*/  LEA.HI.X.SX32 R13, R18, R0, 0x1, P5 ;  /* 0x00000000120d7211 */ /* 0x000fe400028f0eff */
[----:B--2---:R-:W-:Y:S01]  /*1af50*/  ISETP.LT.AND P5, PT, R22, UR5, !P0 ;  /* 0x0000000516007c0c */ /* 0x004fe2000c7a1270 */
[----:B------:R-:W-:Y:S01]  /*1af60*/  ULDC UR5, c[0x0][0x22c] ;  /* 0x00008b0000057ab9 */ /* 0x000fe20000000800 */
[----:B------:R-:W2:Y:S01]  /*1af70*/  LDL.LU R22, [R1+0x860] ;  /* 0x0008600001167983 */ /* 0x000ea20000300800 */
[----:B------:R-:W-:-:S04]  /*1af80*/  IADD3 R2, P4, R19, R27, RZ ;  /* 0x0000001b13027210 */ /* 0x000fc80007f9e0ff */
[----:B------:R-:W-:Y:S02]  /*1af90*/  LEA.HI.X.SX32 R3, R19, R0, 0x1, P4 ;  /* 0x0000000013037211 */ /* 0x000fe400020f0eff */
[C---:B------:R-:W-:Y:S01]  /*1afa0*/  ISETP.LT.AND P4, PT, R20.reuse, UR4, !P0 ;  /* 0x0000000414007c0c */ /* 0x040fe2000c781270 */
[----:B------:R-:W-:Y:S01]  /*1afb0*/  IMAD R20, R20, R29, RZ ;  /* 0x0000001d14147224 */ /* 0x000fe200078e02ff */
[----:B------:R-:W-:Y:S01]  /*1afc0*/  PRMT R23, R8, 0x7770, RZ ;  /* 0x0000777008177816 */ /* 0x000fe200000000ff */
[----:B------:R0:W-:Y:S01]  /*1afd0*/  @P6 STG.E.U8 desc[UR22][R2.64], R21 ;  /* 0x0000001502006986 */ /* 0x0001e2000c101116 */
[----:B------:R-:W-:Y:S01]  /*1afe0*/  ULDC UR4, c[0x0][0x22c] ;  /* 0x00008b0000047ab9 */ /* 0x000fe20000000800 */
[----:B------:R-:W-:Y:S01]  /*1aff0*/  IMAD R18, R29, 0x2, R20 ;  /* 0x000000021d127824 */ /* 0x000fe200078e0214 */
[----:B-1----:R-:W-:-:S04]  /*1b000*/  IADD3 R14, P6, R20, R27, RZ ;  /* 0x0000001b140e7210 */ /* 0x002fc80007fde0ff */
[-C--:B------:R-:W-:Y:S02]  /*1b010*/  LEA.HI.X.SX32 R15, R20, R0.reuse, 0x1, P6 ;  /* 0x00000000140f7211 */ /* 0x080fe400030f0eff */
[CC--:B------:R-:W-:Y:S01]  /*1b020*/  IADD3 R16, P6, R18.reuse, R27.reuse, RZ ;  /* 0x0000001b12107210 */ /* 0x0c0fe20007fde0ff */
[----:B------:R-:W-:Y:S01]  /*1b030*/  @P3 STG.E.U8 desc[UR22][R12.64], R52 ;  /* 0x000000340c003986 */ /* 0x000fe2000c101116 */
[----:B------:R-:W-:Y:S02]  /*1b040*/  PRMT R19, R9, 0x7770, RZ ;  /* 0x0000777009137816 */ /* 0x000fe400000000ff */
[----:B------:R-:W-:Y:S01]  /*1b050*/  LEA.HI.X.SX32 R17, R18, R0, 0x1, P6 ;  /* 0x0000000012117211 */ /* 0x000fe200030f0eff */
[----:B------:R-:W-:Y:S01]  /*1b060*/  IMAD R18, R29, 0x2, R18 ;  /* 0x000000021d127824 */ /* 0x000fe200078e0212 */
[----:B------:R1:W-:Y:S04]  /*1b070*/  @P4 STG.E.U8 desc[UR22][R14.64], R23 ;  /* 0x000000170e004986 */ /* 0x0003e8000c101116 */
[----:B0-----:R-:W-:Y:S01]  /*1b080*/  IADD3 R2, P6, R18, R27, RZ ;  /* 0x0000001b12027210 */ /* 0x001fe20007fde0ff */
[----:B------:R0:W-:Y:S01]  /*1b090*/  @P2 STG.E.U8 desc[UR22][R16.64], R19 ;  /* 0x0000001310002986 */ /* 0x0001e2000c101116 */
[----:B------:R-:W-:-:S02]  /*1b0a0*/  PRMT R21, R10, 0x7770, RZ ;  /* 0x000077700a157816 */ /* 0x000fc400000000ff */
[----:B------:R-:W-:-:S05]  /*1b0b0*/  LEA.HI.X.SX32 R3, R18, R0, 0x1, P6 ;  /* 0x0000000012037211 */ /* 0x000fca00030f0eff */
[----:B------:R0:W-:Y:S01]  /*1b0c0*/  @P5 STG.E.U8 desc[UR22][R2.64], R21 ;  /* 0x0000001502005986 */ /* 0x0001e2000c101116 */
[----:B---3--:R-:W-:Y:S01]  /*1b0d0*/  ISETP.LT.AND P3, PT, R153, UR4, !P0 ;  /* 0x0000000499007c0c */ /* 0x008fe2000c761270 */
[----:B------:R-:W-:Y:S02]  /*1b0e0*/  ULDC UR4, c[0x0][0x22c] ;  /* 0x00008b0000047ab9 */ /* 0x000fe40000000800 */
[----:B------:R-:W3:Y:S01]  /*1b0f0*/  LDL.LU R153, [R1+0x85c] ;  /* 0x00085c0001997983 */ /* 0x000ee20000300800 */
[----:B----4-:R-:W-:Y:S01]  /*1b100*/  ISETP.LT.AND P4, PT, R154, UR4, !P0 ;  /* 0x000000049a007c0c */ /* 0x010fe2000c781270 */
[----:B------:R-:W-:Y:S02]  /*1b110*/  ULDC UR4, c[0x0][0x22c] ;  /* 0x00008b0000047ab9 */ /* 0x000fe40000000800 */
[----:B------:R-:W4:Y:S01]  /*1b120*/  LDL.LU R154, [R1+0x858] ;  /* 0x00085800019a7983 */ /* 0x000f220000300800 */
[----:B------:R-:W-:Y:S01]  /*1b130*/  ISETP.LT.AND P2, PT, R152, UR4, !P0 ;  /* 0x0000000498007c0c */ /* 0x000fe2000c741270 */
[----:B------:R-:W-:-:S02]  /*1b140*/  ULDC UR4, c[0x0][0x22c] ;  /* 0x00008b0000047ab9 */ /* 0x000fc40000000800 */
[----:B------:R-:W4:Y:S01]  /*1b150*/  LDL.LU R152, [R1+0x854] ;  /* 0x0008540001987983 */ /* 0x000f220000300800 */
[----:B--2---:R-:W-:Y:S01]  /*1b160*/  ISETP.LT.AND P5, PT, R22, UR4, !P0 ;  /* 0x0000000416007c0c */ /* 0x004fe2000c7a1270 */
[----:B------:R-:W-:Y:S02]  /*1b170*/  IMAD R20, R29, 0x2, R18 ;  /* 0x000000021d147824 */ /* 0x000fe400078e0212 */
[----:B------:R-:W2:Y:S01]  /*1b180*/  LDL.LU R22, [R1+0x850] ;  /* 0x0008500001167983 */ /* 0x000ea20000300800 */
[----:B-1----:R-:W-:Y:S01]  /*1b190*/  PRMT R23, R11, 0x7770, RZ ;  /* 0x000077700b177816 */ /* 0x002fe200000000ff */
[----:B------:R-:W-:Y:S01]  /*1b1a0*/  ULDC UR4, c[0x0][0x22c] ;  /* 0x00008b0000047ab9 */ /* 0x000fe20000000800 */
[----:B------:R-:W-:Y:S01]  /*1b1b0*/  IMAD R18, R29, 0x2, R20 ;  /* 0x000000021d127824 */ /* 0x000fe200078e0214 */
[----:B------:R-:W-:-:S04]  /*1b1c0*/  IADD3 R12, P6, R20, R27, RZ ;  /* 0x0000001b140c7210 */ /* 0x000fc80007fde0ff */
[----:B------:R-:W-:Y:S01]  /*1b1d0*/  LEA.HI.X.SX32 R13, R20, R0, 0x1, P6 ;  /* 0x00000000140d7211 */ /* 0x000fe200030f0eff */
[----:B------:R-:W-:Y:S01]  /*1b1e0*/  IMAD R20, R29, 0x2, R18 ;  /* 0x000000021d147824 */ /* 0x000fe200078e0212 */
[----:B------:R-:W-:-:S04]  /*1b1f0*/  IADD3 R14, P6, R18, R27, RZ ;  /* 0x0000001b120e7210 */ /* 0x000fc80007fde0ff */
[-C--:B------:R-:W-:Y:S02]  /*1b200*/  LEA.HI.X.SX32 R15, R18, R0.reuse, 0x1, P6 ;  /* 0x00000000120f7211 */ /* 0x080fe400030f0eff */
[-C--:B0-----:R-:W-:Y:S02]  /*1b210*/  IADD3 R16, P6, R20, R27.reuse, RZ ;  /* 0x0000001b14107210 */ /* 0x081fe40007fde0ff */
[----:B------:R-:W-:Y:S01]  /*1b220*/  PRMT R19, R8, 0x7771, RZ ;  /* 0x0000777108137816 */ /* 0x000fe200000000ff */
[----:B------:R-:W-:Y:S01]  /*1b230*/  @P3 STG.E.U8 desc[UR22][R12.64], R23 ;  /* 0x000000170c003986 */ /* 0x000fe2000c101116 */
[-C--:B------:R-:W-:Y:S01]  /*1b240*/  LEA.HI.X.SX32 R17, R20, R0.reuse, 0x1, P6 ;  /* 0x0000000014117211 */ /* 0x080fe200030f0eff */
[----:B------:R-:W-:Y:S01]  /*1b250*/  IMAD R20, R29, 0x2, R20 ;  /* 0x000000021d147824 */ /* 0x000fe200078e0214 */
[----:B------:R-:W-:Y:S01]  /*1b260*/  PRMT R21, R9, 0x7771, RZ ;  /* 0x0000777109157816 */ /* 0x000fe200000000ff */
[----:B------:R0:W-:Y:S03]  /*1b270*/  @P4 STG.E.U8 desc[UR22][R14.64], R19 ;  /* 0x000000130e004986 */ /* 0x0001e6000c101116 */
[C---:B------:R-:W-:Y:S01]  /*1b280*/  IADD3 R2, P6, R20.reuse, R27, RZ ;  /* 0x0000001b14027210 */ /* 0x040fe20007fde0ff */
[----:B------:R1:W-:Y:S03]  /*1b290*/  @P2 STG.E.U8 desc[UR22][R16.64], R21 ;  /* 0x0000001510002986 */ /* 0x0003e6000c101116 */
[----:B------:R-:W-:-:S02]  /*1b2a0*/  LEA.HI.X.SX32 R3, R20, R0, 0x1, P6 ;  /* 0x0000000014037211 */ /* 0x000fc400030f0eff */
[----:B0-----:R-:W-:-:S05]  /*1b2b0*/  PRMT R19, R10, 0x7771, RZ ;  /* 0x000077710a137816 */ /* 0x001fca00000000ff */
        /* <DEDUP_REMOVED lines=9> */
[----:B------:R-:W4:Y:S04]  /*1b350*/  LDL.LU R152, [R1+0x844] ;  /* 0x0008440001987983 */ /* 0x000f280000300800 */
[----:B------:R-:W4:Y:S01]  /*1b360*/  LDL.LU R154, [R1+0x840] ;  /* 0x00084000019a7983 */ /* 0x000f220000300800 */
[----:B--2---:R-:W-:Y:S01]  /*1b370*/  ISETP.LT.AND P5, PT, R22, UR4, !P0 ;  /* 0x0000000416007c0c */ /* 0x004fe2000c7a1270 */
[----:B------:R-:W-:Y:S02]  /*1b380*/  IMAD R18, R29, 0x2, R20 ;  /* 0x000000021d127824 */ /* 0x000fe400078e0214 */
[----:B------:R-:W2:Y:S01]  /*1b390*/  LDL.LU R22, [R1+0x83c] ;  /* 0x00083c0001167983 */ /* 0x000ea20000300800 */
[----:B------:R-:W-:Y:S01]  /*1b3a0*/  PRMT R23, R11, 0x7771, RZ ;  /* 0x000077710b177816 */ /* 0x000fe200000000ff */
[----:B------:R-:W-:Y:S01]  /*1b3b0*/  ULDC UR4, c[0x0][0x22c] ;  /* 0x00008b0000047ab9 */ /* 0x000fe20000000800 */
[----:B------:R-:W-:Y:S01]  /*1b3c0*/  IMAD R20, R29, 0x2, R18 ;  /* 0x000000021d147824 */ /* 0x000fe200078e0212 */
[----:B------:R-:W-:-:S04]  /*1b3d0*/  IADD3 R12, P6, R18, R27, RZ ;  /* 0x0000001b120c7210 */ /* 0x000fc80007fde0ff */
[----:B------:R-:W-:Y:S01]  /*1b3e0*/  LEA.HI.X.SX32 R13, R18, R0, 0x1, P6 ;  /* 0x00000000120d7211 */ /* 0x000fe200030f0eff */
[----:B------:R-:W-:Y:S01]  /*1b3f0*/  IMAD R18, R29, 0x2, R20 ;  /* 0x000000021d127824 */ /* 0x000fe200078e0214 */
[----:B------:R-:W-:-:S04]  /*1b400*/  IADD3 R14, P6, R20, R27, RZ ;  /* 0x0000001b140e7210 */ /* 0x000fc80007fde0ff */
[----:B------:R-:W-:Y:S02]  /*1b410*/  LEA.HI.X.SX32 R15, R20, R0, 0x1, P6 ;  /* 0x00000000140f7211 */ /* 0x000fe400030f0eff */
[----:B-1----:R-:W-:-:S04]  /*1b420*/  IADD3 R16, P6, R18, R27, RZ ;  /* 0x0000001b12107210 */ /* 0x002fc80007fde0ff */
[-C--:B------:R-:W-:Y:S01]  /*1b430*/  LEA.HI.X.SX32 R17, R18, R0.reuse, 0x1, P6 ;  /* 0x0000000012117211 */ /* 0x080fe200030f0eff */
[----:B------:R-:W-:Y:S01]  /*1b440*/  IMAD R18, R29, 0x2, R18 ;  /* 0x000000021d127824 */ /* 0x000fe200078e0212 */
[----:B------:R-:W-:Y:S01]  /*1b450*/  PRMT R21, R8, 0x7772, RZ ;  /* 0x0000777208157816 */ /* 0x000fe200000000ff */
[----:B------:R1:W-:Y:S01]  /*1b460*/  @P3 STG.E.U8 desc[UR22][R12.64], R23 ;  /* 0x000000170c003986 */ /* 0x0003e2000c101116 */
[----:B0-----:R-:W-:Y:S01]  /*1b470*/  PRMT R19, R9, 0x7772, RZ ;  /* 0x0000777209137816 */ /* 0x001fe200000000ff */
[----:B------:R-:W-:Y:S01]  /*1b480*/  IMAD R20, R29, 0x2, R18 ;  /* 0x000000021d147824 */ /* 0x000fe200078e0212 */
[CC--:B------:R-:W-:Y:S01]  /*1b490*/  IADD3 R2, P6, R18.reuse, R27.reuse, RZ ;  /* 0x0000001b12027210 */ /* 0x0c0fe20007fde0ff */
[----:B------:R0:W-:Y:S03]  /*1b4a0*/  @P4 STG.E.U8 desc[UR22][R14.64], R21 ;  /* 0x000000150e004986 */ /* 0x0001e6000c101116 */
[----:B------:R-:W-:Y:S01]  /*1b4b0*/  LEA.HI.X.SX32 R3, R18, R0, 0x1, P6 ;  /* 0x0000000012037211 */ /* 0x000fe200030f0eff */
[----:B------:R-:W-:Y:S01]  /*1b4c0*/  @P2 STG.E.U8 desc[UR22][R16.64], R19 ;  /* 0x0000001310002986 */ /* 0x000fe2000c101116 */
[----:B-1----:R-:W-:-:S02]  /*1b4d0*/  IADD3 R12, P6, R20, R27, RZ ;  /* 0x0000001b140c7210 */ /* 0x002fc40007fde0ff */
[----:B------:R-:W-:Y:S02]  /*1b4e0*/  PRMT R23, R10, 0x7772, RZ ;  /* 0x000077720a177816 */ /* 0x000fe400000000ff */
[----:B------:R-:W-:Y:S02]  /*1b4f0*/  LEA.HI.X.SX32 R13, R20, R0, 0x1, P6 ;  /* 0x00000000140d7211 */ /* 0x000fe400030f0eff */
[----:B0-----:R-:W-:Y:S01]  /*1b500*/  PRMT R21, R11, 0x7772, RZ ;  /* 0x000077720b157816 */ /* 0x001fe200000000ff */
[----:B------:R0:W-:Y:S01]  /*1b510*/  @P5 STG.E.U8 desc[UR22][R2.64], R23 ;  /* 0x0000001702005986 */ /* 0x0001e2000c101116 */
[----:B------:R-:W-:-:S05]  /*1b520*/  IMAD R18, R29, 0x2, R20 ;  /* 0x000000021d127824 */ /* 0x000fca00078e0214 */
[----:B------:R-:W-:Y:S01]  /*1b530*/  IADD3 R14, P6, R18, R27, RZ ;  /* 0x0000001b120e7210 */ /* 0x000fe20007fde0ff */
[----:B------:R-:W-:-:S03]  /*1b540*/  IMAD R20, R29, 0x2, R18 ;  /* 0x000000021d147824 */ /* 0x000fc600078e0212 */
[----:B------:R-:W-:Y:S02]  /*1b550*/  LEA.HI.X.SX32 R15, R18, R0, 0x1, P6 ;  /* 0x00000000120f7211 */ /* 0x000fe400030f0eff */
[----:B---3--:R-:W-:Y:S01]  /*1b560*/  ISETP.LT.AND P3, PT, R153, UR4, !P0 ;  /* 0x0000000499007c0c */ /* 0x008fe2000c761270 */
[----:B------:R-:W-:Y:S01]  /*1b570*/  ULDC UR4, c[0x0][0x22c] ;  /* 0x00008b0000047ab9 */ /* 0x000fe20000000800 */
[----:B------:R-:W3:Y:S01]  /*1b580*/  LDL.LU R153, [R1+0x838] ;  /* 0x0008380001997983 */ /* 0x000ee20000300800 */
[----:B----4-:R-:W-:Y:S01]  /*1b590*/  ISETP.LT.AND P4, PT, R155, UR4, !P0 ;  /* 0x000000049b007c0c */ /* 0x010fe2000c781270 */
[----:B------:R-:W-:-:S09]  /*1b5a0*/  ULDC UR4, c[0x0][0x22c] ;  /* 0x00008b0000047ab9 */ /* 0x000fd20000000800 */
[----:B------:R1:W-:Y:S01]  /*1b5b0*/  @P3 STG.E.U8 desc[UR22][R12.64], R21 ;  /* 0x000000150c003986 */ /* 0x0003e2000c101116 */
[----:B------:R-:W-:Y:S01]  /*1b5c0*/  ISETP.LT.AND P2, PT, R152, UR4, !P0 ;  /* 0x0000000498007c0c */ /* 0x000fe2000c741270 */
[----:B------:R-:W-:Y:S02]  /*1b5d0*/  ULDC UR4, c[0x0][0x22c] ;  /* 0x00008b0000047ab9 */ /* 0x000fe40000000800 */
[----:B------:R-:W4:Y:S01]  /*1b5e0*/  LDL.LU R152, [R1+0x834] ;  /* 0x0008340001987983 */ /* 0x000f220000300800 */
[----:B------:R-:W-:Y:S01]  /*1b5f0*/  ISETP.LT.AND P5, PT, R154, UR4, !P0 ;  /* 0x000000049a007c0c */ /* 0x000fe2000c7a1270 */
[----:B------:R-:W-:Y:S02]  /*1b600*/  ULDC UR4, c[0x0][0x22c] ;  /* 0x00008b0000047ab9 */ /* 0x000fe40000000800 */
[----:B0-----:R-:W4:Y:S01]  /*1b610*/  LDL.LU R23, [R1+0x830] ;  /* 0x0008300001177983 */ /* 0x001f220000300800 */
[----:B--2---:R-:W-:Y:S01]  /*1b620*/  ISETP.LT.AND P3, PT, R22, UR4, !P0 ;  /* 0x0000000416007c0c */ /* 0x004fe2000c761270 */
[----:B------:R-:W-:-:S02]  /*1b630*/  ULDC UR4, c[0x0][0x22c] ;  /* 0x00008b0000047ab9 */ /* 0x000fc40000000800 */
[----:B------:R-:W2:Y:S04]  /*1b640*/  LDL.LU R22, [R1+0x82c] ;  /* 0x00082c0001167983 */ /* 0x000ea80000300800 */
[----:B-1----:R-:W2:Y:S04]  /*1b650*/  LDL.LU R21, [R1+0x828] ;  /* 0x0008280001157983 */ /* 0x002ea80000300800 */
[----:B------:R-:W2:Y:S01]  /*1b660*/  LDL.LU R18, [R1+0x824] ;  /* 0x0008240001127983 */ /* 0x000ea20000300800 */
[----:B------:R-:W-:Y:S01]  /*1b670*/  PRMT R19, R8, 0x7773, RZ ;  /* 0x0000777308137816 */ /* 0x000fe200000000ff */
[----:B------:R-:W-:Y:S01]  /*1b680*/  IMAD R8, R29, 0x2, R20 ;  /* 0x000000021d087824 */ /* 0x000fe200078e0214 */
[----:B------:R-:W-:-:S03]  /*1b690*/  IADD3 R16, P6, R20, R27, RZ ;  /* 0x0000001b14107210 */ /* 0x000fc60007fde0ff */
[----:B------:R-:W-:Y:S01]  /*1b6a0*/  IMAD R12, R29, 0x2, R8 ;  /* 0x000000021d0c7824 */ /* 0x000fe200078e0208 */
[-C--:B------:R-:W-:Y:S02]  /*1b6b0*/  LEA.HI.X.SX32 R17, R20, R0.reuse, 0x1, P6 ;  /* 0x0000000014117211 */ /* 0x080fe400030f0eff */
[CC--:B------:R-:W-:Y:S01]  /*1b6c0*/  IADD3 R2, P6, R8.reuse, R27.reuse, RZ ;  /* 0x0000001b08027210 */ /* 0x0c0fe20007fde0ff */
[----:B------:R0:W-:Y:S01]  /*1b6d0*/  @P4 STG.E.U8 desc[UR22][R14.64], R19 ;  /* 0x000000130e004986 */ /* 0x0001e2000c101116 */
[----:B------:R-:W-:Y:S02]  /*1b6e0*/  PRMT R13, R9, 0x7773, RZ ;  /* 0x00007773090d7816 */ /* 0x000fe400000000ff */
[----:B------:R-:W-:Y:S01]  /*1b6f0*/  LEA.HI.X.SX32 R3, R8, R0, 0x1, P6 ;  /* 0x0000000008037211 */ /* 0x000fe200030f0eff */
[----:B------:R-:W2:Y:S01]  /*1b700*/  LDL.LU R20, [R1+0x820] ;  /* 0x0008200001147983 */ /* 0x000ea20000300800 */
[----:B------:R-:W-:-:S03]  /*1b710*/  IADD3 R8, P6, R12, R27, RZ ;  /* 0x0000001b0c087210 */ /* 0x000fc60007fde0ff */
[----:B------:R1:W-:Y:S01]  /*1b720*/  @P2 STG.E.U8 desc[UR22][R16.64], R13 ;  /* 0x0000000d10002986 */ /* 0x0003e2000c101116 */
[C---:B0-----:R-:W-:Y:S01]  /*1b730*/  IMAD R14, R29.reuse, 0x2, R12 ;  /* 0x000000021d0e7824 */ /* 0x041fe200078e020c */
[----:B------:R-:W-:Y:S02]  /*1b740*/  PRMT R19, R10, 0x7773, RZ ;  /* 0x000077730a137816 */ /* 0x000fe400000000ff */
[-C--:B------:R-:W-:Y:S02]  /*1b750*/  LEA.HI.X.SX32 R9, R12, R0.reuse, 0x1, P6 ;  /* 0x000000000c097211 */ /* 0x080fe400030f0eff */
[C---:B------:R-:W-:Y:S01]  /*1b760*/  IADD3 R10, P6, R14.reuse, R27, RZ ;  /* 0x0000001b0e0a7210 */ /* 0x040fe20007fde0ff */
[----:B-1----:R-:W-:Y:S01]  /*1b770*/  IMAD R16, R29, 0x2, R14 ;  /* 0x000000021d107824 */ /* 0x002fe200078e020e */
[----:B------:R-:W-:Y:S01]  /*1b780*/  PRMT R15, R11, 0x7773, RZ ;  /* 0x000077730b0f7816 */ /* 0x000fe200000000ff */
[----:B------:R0:W-:Y:S01]  /*1b790*/  @P5 STG.E.U8 desc[UR22][R2.64], R19 ;  /* 0x0000001302005986 */ /* 0x0001e2000c101116 */
[----:B------:R-:W-:-:S02]  /*1b7a0*/  LEA.HI.X.SX32 R11, R14, R0, 0x1, P6 ;  /* 0x000000000e0b7211 */ /* 0x000fc400030f0eff */
[----:B------:R-:W-:Y:S02]  /*1b7b0*/  IADD3 R12, P6, R16, R27, RZ ;  /* 0x0000001b100c7210 */ /* 0x000fe40007fde0ff */
[----:B------:R-:W-:Y:S01]  /*1b7c0*/  PRMT R17, R4, 0x7770, RZ ;  /* 0x0000777004117816 */ /* 0x000fe200000000ff */
[----:B------:R-:W-:Y:S01]  /*1b7d0*/  @P3 STG.E.U8 desc[UR22][R8.64], R15 ;  /* 0x0000000f08003986 */ /* 0x000fe2000c101116 */
[----:B------:R-:W-:Y:S02]  /*1b7e0*/  LEA.HI.X.SX32 R13, R16, R0, 0x1, P6 ;  /* 0x00000000100d7211 */ /* 0x000fe400030f0eff */
[----:B0-----:R-:W-:Y:S02]  /*1b7f0*/  PRMT R19, R5, 0x7770, RZ ;  /* 0x0000777005137816 */ /* 0x001fe400000000ff */
[----:B---3--:R-:W-:Y:S01]  /*1b800*/  ISETP.LT.AND P4, PT, R153, UR4, !P0 ;  /* 0x0000000499007c0c */ /* 0x008fe2000c781270 */
[----:B------:R-:W-:-:S12]  /*1b810*/  ULDC UR4, c[0x0][0x22c] ;  /* 0x00008b0000047ab9 */ /* 0x000fd80000000800 */
[----:B------:R0:W-:Y:S01]  /*1b820*/  @P4 STG.E.U8 desc[UR22][R10.64], R17 ;  /* 0x000000110a004986 */ /* 0x0001e2000c101116 */
[----:B----4-:R-:W-:Y:S01]  /*1b830*/  ISETP.LT.AND P2, PT, R152, UR4, !P0 ;  /* 0x0000000498007c0c */ /* 0x010fe2000c741270 */
[----:B------:R-:W-:Y:S02]  /*1b840*/  ULDC UR4, c[0x0][0x22c] ;  /* 0x00008b0000047ab9 */ /* 0x000fe40000000800 */
[----:B------:R-:W-:Y:S01]  /*1b850*/  ISETP.LT.AND P5, PT, R23, UR4, !P0 ;  /* 0x0000000417007c0c */ /* 0x000fe2000c7a1270 */
[----:B------:R-:W-:Y:S01]  /*1b860*/  ULDC UR4, c[0x0][0x22c] ;  /* 0x00008b0000047ab9 */ /* 0x000fe20000000800 */
[----:B------:R-:W3:Y:S01]  /*1b870*/  LDL.LU R23, [R1+0x81c] ;  /* 0x00081c0001177983 */ /* 0x000ee20000300800 */
[----:B--2---:R-:W-:Y:S01]  /*1b880*/  ISETP.LT.AND P3, PT, R22, UR4, !P0 ;  /* 0x0000000416007c0c */ /* 0x004fe2000c761270 */
[----:B------:R-:W-:-:S06]  /*1b890*/  ULDC UR4, c[0x0][0x22c] ;  /* 0x00008b0000047ab9 */ /* 0x000fcc0000000800 */
[----:B------:R1:W-:Y:S01]  /*1b8a0*/  @P2 STG.E.U8 desc[UR22][R12.64], R19 ;  /* 0x000000130c002986 */ /* 0x0003e2000c101116 */
[----:B------:R-:W-:Y:S01]  /*1b8b0*/  ISETP.LT.AND P4, PT, R21, UR4, !P0 ;  /* 0x0000000415007c0c */ /* 0x000fe2000c781270 */
[----:B------:R-:W-:Y:S02]  /*1b8c0*/  ULDC UR4, c[0x0][0x22c] ;  /* 0x00008b0000047ab9 */ /* 0x000fe40000000800 */
[----:B------:R-:W2:Y:S01]  /*1b8d0*/  LDL.LU R21, [R1+0x818] ;  /* 0x0008180001157983 */ /* 0x000ea20000300800 */
[----:B------:R-:W-:Y:S01]  /*1b8e0*/  ISETP.LT.AND P2, PT, R18, UR4, !P0 ;  /* 0x0000000412007c0c */ /* 0x000fe2000c741270 */
[C---:B------:R-:W-:Y:S02]  /*1b8f0*/  IMAD R16, R29.reuse, 0x2, R16 ;  /* 0x000000021d107824 */ /* 0x040fe400078e0210 */
[----:B------:R-:W4:Y:S01]  /*1b900*/  LDL.LU R18, [R1+0x814] ;  /* 0x0008140001127983 */ /* 0x000f220000300800 */
[----:B0-----:R-:W-:Y:S01]  /*1b910*/  PRMT R17, R6, 0x7770, RZ ;  /* 0x0000777006117816 */ /* 0x001fe200000000ff */
[----:B------:R-:W-:Y:S01]  /*1b920*/  ULDC UR4, c[0x0][0x22c] ;  /* 0x00008b0000047ab9 */ /* 0x000fe20000000800 */
[----:B------:R-:W-:Y:S01]  /*1b930*/  IMAD R14, R29, 0x2, R16 ;  /* 0x000000021d0e7824 */ /* 0x000fe200078e0210 */
[----:B------:R-:W-:-:S04]  /*1b940*/  IADD3 R2, P6, R16, R27, RZ ;  /* 0x0000001b10027210 */ /* 0x000fc80007fde0ff */
[----:B------:R-:W-:Y:S01]  /*1b950*/  LEA.HI.X.SX32 R3, R16, R0, 0x1, P6 ;  /* 0x0000000010037211 */ /* 0x000fe200030f0eff */
[----:B------:R-:W-:Y:S01]  /*1b960*/  IMAD R16, R29, 0x2, R14 ;  /* 0x000000021d107824 */ /* 0x000fe200078e020e */
[----:B------:R-:W-:-:S04]  /*1b970*/  IADD3 R8, P6, R14, R27, RZ ;  /* 0x0000001b0e087210 */ /* 0x000fc80007fde0ff */
[-C--:B------:R-:W-:Y:S01]  /*1b980*/  LEA.HI.X.SX32 R9, R14, R0.reuse, 0x1, P6 ;  /* 0x000000000e097211 */ /* 0x080fe200030f0eff */
[----:B------:R-:W-:Y:S01]  /*1b990*/  IMAD R14, R29, 0x2, R16 ;  /* 0x000000021d0e7824 */ /* 0x000fe200078e0210 */
[CC--:B------:R-:W-:Y:S02]  /*1b9a0*/  IADD3 R10, P6, R16.reuse, R27.reuse, RZ ;  /* 0x0000001b100a7210 */ /* 0x0c0fe40007fde0ff */
[----:B-1----:R-:W-:Y:S01]  /*1b9b0*/  PRMT R19, R7, 0x7770, RZ ;  /* 0x0000777007137816 */ /* 0x002fe200000000ff */
[----:B------:R0:W-:Y:S01]  /*1b9c0*/  @P5 STG.E.U8 desc[UR22][R2.64], R17 ;  /* 0x0000001102005986 */ /* 0x0001e2000c101116 */
[-C--:B------:R-:W-:Y:S02]  /*1b9d0*/  LEA.HI.X.SX32 R11, R16, R0.reuse, 0x1, P6 ;  /* 0x00000000100b7211 */ /* 0x080fe400030f0eff */
[----:B------:R-:W-:Y:S02]  /*1b9e0*/  IADD3 R12, P6, R14, R27, RZ ;  /* 0x0000001b0e0c7210 */ /* 0x000fe40007fde0ff */
[----:B------:R-:W-:Y:S01]  /*1b9f0*/  ISETP.LT.AND P5, PT, R20, UR4, !P0 ;  /* 0x0000000414007c0c */ /* 0x000fe2000c7a1270 */
[----:B------:R-:W-:Y:S01]  /*1ba00*/  ULDC UR4, c[0x0][0x22c] ;  /* 0x00008b0000047ab9 */ /* 0x000fe20000000800 */
[----:B------:R-:W-:Y:S01]  /*1ba10*/  PRMT R15, R4, 0x7771, RZ ;  /* 0x00007771040f7816 */ /* 0x000fe200000000ff */
[----:B------:R-:W4:Y:S01]  /*1ba20*/  LDL.LU R20, [R1+0x810] ;  /* 0x0008100001147983 */ /* 0x000f220000300800 */
[----:B------:R-:W-:-:S03]  /*1ba30*/  LEA.HI.X.SX32 R13, R14, R0, 0x1, P6 ;  /* 0x000000000e0d7211 */ /* 0x000fc600030f0eff */
[----:B------:R-:W-:Y:S01]  /*1ba40*/  @P3 STG.E.U8 desc[UR22][R8.64], R19 ;  /* 0x0000001308003986 */ /* 0x000fe2000c101116 */
[----:B0-----:R-:W-:-:S03]  /*1ba50*/  PRMT R17, R5, 0x7771, RZ ;  /* 0x0000777105117816 */ /* 0x001fc600000000ff */
[----:B------:R-:W4:Y:S04]  /*1ba60*/  LDL.LU R22, [R1+0x80c] ;  /* 0x00080c0001167983 */ /* 0x000f280000300800 */
[----:B------:R0:W-:Y:S04]  /*1ba70*/  @P4 STG.E.U8 desc[UR22][R10.64], R15 ;  /* 0x0000000f0a004986 */ /* 0x0001e8000c101116 */
[----:B------:R1:W-:Y:S01]  /*1ba80*/  @P2 STG.E.U8 desc[UR22][R12.64], R17 ;  /* 0x000000110c002986 */ /* 0x0003e2000c101116 */
[----:B---3--:R-:W-:Y:S01]  /*1ba90*/  ISETP.LT.AND P3, PT, R23, UR4, !P0 ;  /* 0x0000000417007c0c */ /* 0x008fe2000c761270 */
[----:B------:R-:W-:-:S02]  /*1baa0*/  ULDC UR4, c[0x0][0x22c] ;  /* 0x00008b0000047ab9 */ /* 0x000fc40000000800 */
[----:B--2---:R-:W-:Y:S01]  /*1bab0*/  ISETP.LT.AND P4, PT, R21, UR4, !P0 ;  /* 0x0000000415007c0c */ /* 0x004fe2000c781270 */
[----:B------:R-:W-:Y:S01]  /*1bac0*/  ULDC UR4, c[0x0][0x22c] ;  /* 0x00008b0000047ab9 */ /* 0x000fe20000000800 */
[----:B------:R-:W2:Y:S01]  /*1bad0*/  LDL.LU R21, [R1+0x808] ;  /* 0x0008080001157983 */ /* 0x000ea20000300800 */
[----:B----4-:R-:W-:Y:S01]  /*1bae0*/  ISETP.LT.AND P2, PT, R18, UR4, !P0 ;  /* 0x0000000412007c0c */ /* 0x010fe2000c741270 */
[C---:B------:R-:W-:Y:S02]  /*1baf0*/  IMAD R14, R29.reuse, 0x2, R14 ;  /* 0x000000021d0e7824 */ /* 0x040fe400078e020e */
[----:B------:R-:W3:Y:S01]  /*1bb00*/  LDL.LU R18, [R1+0x804] ;  /* 0x0008040001127983 */ /* 0x000ee20000300800 */
        /* <DEDUP_REMOVED lines=10> */
[----:B------:R-:W-:Y:S01]  /*1bbb0*/  PRMT R19, R7, 0x7771, RZ ;  /* 0x0000777107137816 */ /* 0x000fe200000000ff */
[----:B------:R0:W-:Y:S01]  /*1bbc0*/  @P5 STG.E.U8 desc[UR22][R2.64], R15 ;  /* 0x0000000f02005986 */ /* 0x0001e2000c101116 */
[----:B------:R-:W-:Y:S02]  /*1bbd0*/  LEA.HI.X.SX32 R11, R14, R0, 0x1, P6 ;  /* 0x000000000e0b7211 */ /* 0x000fe400030f0eff */
[----:B-1----:R-:W-:Y:S02]  /*1bbe0*/  IADD3 R12, P6, R16, R27, RZ ;  /* 0x0000001b100c7210 */ /* 0x002fe40007fde0ff */
[----:B------:R-:W-:-:S02]  /*1bbf0*/  PRMT R17, R4, 0x7772, RZ ;  /* 0x0000777204117816 */ /* 0x000fc400000000ff */
[----:B------:R-:W-:Y:S01]  /*1bc00*/  ISETP.LT.AND P5, PT, R20, UR4, !P0 ;  /* 0x0000000414007c0c */ /* 0x000fe2000c7a1270 */
[----:B------:R-:W-:Y:S01]  /*1bc10*/  ULDC UR4, c[0x0][0x22c] ;  /* 0x00008b0000047ab9 */ /* 0x000fe20000000800 */
[----:B------:R-:W4:Y:S01]  /*1bc20*/  LDL.LU R20, [R1+0x800] ;  /* 0x0008000001147983 */ /* 0x000f220000300800 */
[----:B------:R-:W-:Y:S02]  /*1bc30*/  LEA.HI.X.SX32 R13, R16, R0, 0x1, P6 ;  /* 0x00000000100d7211 */ /* 0x000fe400030f0eff */
[----:B0-----:R-:W-:Y:S01]  /*1bc40*/  PRMT R15, R5, 0x7772, RZ ;  /* 0x00007772050f7816 */ /* 0x001fe200000000ff */
[----:B------:R0:W-:Y:S01]  /*1bc50*/  @P3 STG.E.U8 desc[UR22][R8.64], R19 ;  /* 0x0000001308003986 */ /* 0x0001e2000c101116 */
[----:B------:R-:W-:Y:S01]  /*1bc60*/  ISETP.LT.AND P3, PT, R22, UR4, !P0 ;  /* 0x0000000416007c0c */ /* 0x000fe2000c761270 */
[----:B------:R-:W-:Y:S02]  /*1bc70*/  ULDC UR4, c[0x0][0x22c] ;  /* 0x00008b0000047ab9 */ /* 0x000fe40000000800 */
[----:B------:R-:W4:Y:S04]  /*1bc80*/  LDL.LU R23, [R1+0x7fc] ;  /* 0x0007fc0001177983 */ /* 0x000f280000300800 */
[----:B------:R1:W-:Y:S04]  /*1bc90*/  @P4 STG.E.U8 desc[UR22][R10.64], R17 ;  /* 0x000000110a004986 */ /* 0x0003e8000c101116 */
[----:B------:R-:W4:Y:S04]  /*1bca0*/  LDL.LU R22, [R1+0x7f8] ;  /* 0x0007f80001167983 */ /* 0x000f280000300800 */
[----:B------:R1:W-:Y:S01]  /*1bcb0*/  @P2 STG.E.U8 desc[UR22][R12.64], R15 ;  /* 0x0000000f0c002986 */ /* 0x0003e2000c101116 */
[----:B--2---:R-:W-:Y:S01]  /*1bcc0*/  ISETP.LT.AND P4, PT, R21, UR4, !P0 ;  /* 0x0000000415007c0c */ /* 0x004fe2000c781270 */
[----:B------:R-:W-:-:S02]  /*1bcd0*/  ULDC UR4, c[0x0][0x22c] ;  /* 0x00008b0000047ab9 */ /* 0x000fc40000000800 */
[----:B---3--:R-:W-:Y:S01]  /*1bce0*/  ISETP.LT.AND P2, PT, R18, UR4, !P0 ;  /* 0x0000000412007c0c */ /* 0x008fe2000c741270 */
[C---:B------:R-:W-:Y:S01]  /*1bcf0*/  IMAD R16, R29.reuse, 0x2, R16 ;  /* 0x000000021d107824 */ /* 0x040fe200078e0210 */
[----:B------:R-:W2:Y:S01]  /*1bd00*/  LDL.LU R18, [R1+0x7f4] ;  /* 0x0007f40001127983 */ /* 0x000ea20000300800 */
[----:B0-----:R-:W-:Y:S01]  /*1bd10*/  PRMT R19, R6, 0x7772, RZ ;  /* 0x0000777206137816 */ /* 0x001fe200000000ff */
[----:B------:R-:W-:Y:S01]  /*1bd20*/  ULDC UR4, c[0x0][0x22c] ;  /* 0x00008b0000047ab9 */ /* 0x000fe20000000800 */
[C---:B------:R-:W-:Y:S01]  /*1bd30*/  IMAD R14, R29.reuse, 0x2, R16 ;  /* 0x000000021d0e7824 */ /* 0x040fe200078e0210 */
[CC--:B------:R-:W-:Y:S01]  /*1bd40*/  IADD3 R2, P6, R16.reuse, R27.reuse, RZ ;  /* 0x0000001b10027210 */ /* 0x0c0fe20007fde0ff */
[----:B------:R-:W3:Y:S03]  /*1bd50*/  LDL.LU R21, [R1+0x7f0] ;  /* 0x0007f00001157983 */ /* 0x000ee60000300800 */
[----:B------:R-:W-:Y:S01]  /*1bd60*/  LEA.HI.X.SX32 R3, R16, R0, 0x1, P6 ;  /* 0x0000000010037211 */ /* 0x000fe200030f0eff */
[----:B------:R-:W-:Y:S01]  /*1bd70*/  IMAD R16, R29, 0x2, R14 ;  /* 0x000000021d107824 */ /* 0x000fe200078e020e */
[----:B------:R-:W-:-:S04]  /*1bd80*/  IADD3 R8, P6, R14, R27, RZ ;  /* 0x0000001b0e087210 */ /* 0x000fc80007fde0ff */
[-C--:B------:R-:W-:Y:S01]  /*1bd90*/  LEA.HI.X.SX32 R9, R14, R0.reuse, 0x1, P6 ;  /* 0x000000000e097211 */ /* 0x080fe200030f0eff */
[----:B------:R-:W-:Y:S01]  /*1bda0*/  IMAD R14, R29, 0x2, R16 ;  /* 0x000000021d0e7824 */ /* 0x000fe200078e0210 */
[CC--:B-1----:R-:W-:Y:S02]  /*1bdb0*/  IADD3 R10, P6, R16.reuse, R27.reuse, RZ ;  /* 0x0000001b100a7210 */ /* 0x0c2fe40007fde0ff */
[----:B------:R-:W-:Y:S01]  /*1bdc0*/  PRMT R17, R7, 0x7772, RZ ;  /* 0x0000777207117816 */ /* 0x000fe200000000ff */
[----:B------:R0:W-:Y:S01]  /*1bdd0*/  @P5 STG.E.U8 desc[UR22][R2.64], R19 ;  /* 0x0000001302005986 */ /* 0x0001e2000c101116 */
[----:B------:R-:W-:Y:S02]  /*1bde0*/  LEA.HI.X.SX32 R11, R16, R0, 0x1, P6 ;  /* 0x00000000100b7211 */ /* 0x000fe400030f0eff */
[----:B------:R-:W-:Y:S02]  /*1bdf0*/  IADD3 R12, P6, R14, R27, RZ ;  /* 0x0000001b0e0c7210 */ /* 0x000fe40007fde0ff */
[----:B------:R-:W-:-:S02]  /*1be00*/  PRMT R15, R4, 0x7773, RZ ;  /* 0x00007773040f7816 */ /* 0x000fc400000000ff */
[----:B----4-:R-:W-:Y:S01]  /*1be10*/  ISETP.LT.AND P5, PT, R20, UR4, !P0 ;  /* 0x0000000414007c0c */ /* 0x010fe2000c7a1270 */
[----:B------:R-:W-:Y:S01]  /*1be20*/  ULDC UR4, c[0x0][0x22c] ;  /* 0x00008b0000047ab9 */ /* 0x000fe20000000800 */
[----:B------:R-:W4:Y:S01]  /*1be30*/  LDL.LU R20, [R1+0x7ec] ;  /* 0x0007ec0001147983 */ /* 0x000f220000300800 */
[----:B------:R-:W-:-:S03]  /*1be40*/  LEA.HI.X.SX32 R13, R14, R0, 0x1, P6 ;  /* 0x000000000e0d7211 */ /* 0x000fc600030f0eff */
[----:B------:R1:W-:Y:S01]  /*1be50*/  @P3 STG.E.U8 desc[UR22][R8.64], R17 ;  /* 0x0000001108003986 */ /* 0x0003e2000c101116 */
[----:B------:R-:W-:Y:S01]  /*1be60*/  ISETP.LT.AND P3, PT, R23, UR4, !P0 ;  /* 0x0000000417007c0c */ /* 0x000fe2000c761270 */
[----:B------:R-:W-:Y:S02]  /*1be70*/  ULDC UR4, c[0x0][0x22c] ;  /* 0x00008b0000047ab9 */ /* 0x000fe40000000800 */
[----:B------:R2:W-:Y:S04]  /*1be80*/  @P4 STG.E.U8 desc[UR22][R10.64], R15 ;  /* 0x0000000f0a004986 */ /* 0x0005e8000c101116 */
[----:B0-----:R-:W4:Y:S01]  /*1be90*/  LDL.LU R19, [R1+0x7e8] ;  /* 0x0007e80001137983 */ /* 0x001f220000300800 */
[----:B-1----:R-:W-:Y:S02]  /*1bea0*/  PRMT R9, R5, 0x7773, RZ ;  /* 0x0000777305097816 */ /* 0x002fe400000000ff */
[----:B------:R-:W-:Y:S01]  /*1beb0*/  ISETP.LT.AND P4, PT, R22, UR4, !P0 ;  /* 0x0000000416007c0c */ /* 0x000fe2000c781270 */
[----:B------:R-:W-:-:S02]  /*1bec0*/  ULDC UR4, c[0x0][0x22c] ;  /* 0x00008b0000047ab9 */ /* 0x000fc40000000800 */
[----:B------:R-:W-:Y:S01]  /*1bed0*/  @P2 STG.E.U8 desc[UR22][R12.64], R9 ;  /* 0x000000090c002986 */ /* 0x000fe2000c101116 */
[----:B--2---:R-:W-:Y:S01]  /*1bee0*/  ISETP.LT.AND P2, PT, R18, UR4, !P0 ;  /* 0x0000000412007c0c */ /* 0x004fe2000c741270 */
[C---:B------:R-:W-:Y:S02]  /*1bef0*/  IMAD R4, R29.reuse, 0x2, R14 ;  /* 0x000000021d047824 */ /* 0x040fe400078e020e */
[----:B------:R-:W2:Y:S01]  /*1bf00*/  LDL.LU R18, [R1+0x7e4] ;  /* 0x0007e40001127983 */ /* 0x000ea20000300800 */
[----:B------:R-:W-:Y:S01]  /*1bf10*/  PRMT R15, R6, 0x7773, RZ ;  /* 0x00007773060f7816 */ /* 0x000fe200000000ff */
[----:B------:R-:W-:Y:S02]  /*1bf20*/  ULDC UR4, c[0x0][0x22c] ;  /* 0x00008b0000047ab9 */ /* 0x000fe40000000800 */
[----:B------:R-:W2:Y:S04]  /*1bf30*/  LDL.LU R17, [R1+0x7e0] ;  /* 0x0007e00001117983 */ /* 0x000ea80000300800 */
[----:B------:R-:W2:Y:S01]  /*1bf40*/  LDL.LU R16, [R1+0x7dc] ;  /* 0x0007dc0001107983 */ /* 0x000ea20000300800 */
[----:B------:R-:W-:Y:S01]  /*1bf50*/  IMAD R8, R29, 0x2, R4 ;  /* 0x000000021d087824 */ /* 0x000fe200078e0204 */
[----:B------:R-:W-:-:S04]  /*1bf60*/  IADD3 R2, P6, R4, R27, RZ ;  /* 0x0000001b04027210 */ /* 0x000fc80007fde0ff */
[----:B------:R-:W-:Y:S02]  /*1bf70*/  LEA.HI.X.SX32 R3, R4, R0, 0x1, P6 ;  /* 0x0000000004037211 */ /* 0x000fe400030f0eff */
[----:B------:R-:W-:-:S04]  /*1bf80*/  IADD3 R4, P6, R8, R27, RZ ;  /* 0x0000001b08047210 */ /* 0x000fc80007fde0ff */
[----:B------:R-:W-:Y:S01]  /*1bf90*/  LEA.HI.X.SX32 R5, R8, R0, 0x1, P6 ;  /* 0x0000000008057211 */ /* 0x000fe200030f0eff */
[----:B------:R-:W-:Y:S01]  /*1bfa0*/  IMAD R8, R29, 0x2, R8 ;  /* 0x000000021d087824 */ /* 0x000fe200078e0208 */
[----:B------:R-:W-:Y:S01]  /*1bfb0*/  PRMT R11, R7, 0x7773, RZ ;  /* 0x00007773070b7816 */ /* 0x000fe200000000ff */
[----:B------:R0:W-:Y:S03]  /*1bfc0*/  @P5 STG.E.U8 desc[UR22][R2.64], R15 ;  /* 0x0000000f02005986 */ /* 0x0001e6000c101116 */
[----:B------:R-:W-:-:S04]  /*1bfd0*/  IADD3 R6, P6, R8, R27, RZ ;  /* 0x0000001b08067210 */ /* 0x000fc80007fde0ff */
[----:B------:R-:W-:Y:S01]  /*1bfe0*/  LEA.HI.X.SX32 R7, R8, R0, 0x1, P6 ;  /* 0x0000000008077211 */ /* 0x000fe200030f0eff */
[----:B------:R-:W-:Y:S01]  /*1bff0*/  @P3 STG.E.U8 desc[UR22][R4.64], R11 ;  /* 0x0000000b04003986 */ /* 0x000fe2000c101116 */
[----:B0-----:R-:W-:Y:S01]  /*1c000*/  PRMT R15, R32, 0x7770, RZ ;  /* 0x00007770200f7816 */ /* 0x001fe200000000ff */
[----:B------:R-:W-:-:S04]  /*1c010*/  IMAD R10, R29, 0x2, R8 ;  /* 0x000000021d0a7824 */ /* 0x000fc800078e0208 */
[----:B------:R0:W-:Y:S01]  /*1c020*/  @P4 STG.E.U8 desc[UR22][R6.64], R15 ;  /* 0x0000000f06004986 */ /* 0x0001e2000c101116 */
[CC--:B------:R-:W-:Y:S01]  /*1c030*/  IADD3 R8, P6, R10.reuse, R27.reuse, RZ ;  /* 0x0000001b0a087210 */ /* 0x0c0fe20007fde0ff */
[----:B------:R-:W-:Y:S01]  /*1c040*/  IMAD R12, R29, 0x2, R10 ;  /* 0x000000021d0c7824 */ /* 0x000fe200078e020a */
[----:B---3--:R-:W-:Y:S01]  /*1c050*/  ISETP.LT.AND P5, PT, R21, UR4, !P0 ;  /* 0x0000000415007c0c */ /* 0x008fe2000c7a1270 */
[----:B------:R-:W-:Y:S01]  /*1c060*/  ULDC UR4, c[0x0][0x22c] ;  /* 0x00008b0000047ab9 */ /* 0x000fe20000000800 */
[----:B0-----:R-:W3:Y:S04]  /*1c070*/  LDL.LU R15, [R1+0x7d8] ;  /* 0x0007d800010f7983 */ /* 0x001ee80000300800 */
[----:B------:R-:W3:Y:S01]  /*1c080*/  LDL.LU R14, [R1+0x7d4] ;  /* 0x0007d400010e7983 */ /* 0x000ee20000300800 */
[----:B------:R-:W-:Y:S01]  /*1c090*/  LEA.HI.X.SX32 R9, R10, R0, 0x1, P6 ;  /* 0x000000000a097211 */ /* 0x000fe200030f0eff */
[----:B------:R-:W-:Y:S01]  /*1c0a0*/  IMAD R10, R29, 0x2, R12 ;  /* 0x000000021d0a7824 */ /* 0x000fe200078e020c */
[----:B------:R-:W-:-:S02]  /*1c0b0*/  IADD3 R2, P6, R12, R27, RZ ;  /* 0x0000001b0c027210 */ /* 0x000fc40007fde0ff */
[----:B----4-:R-:W-:Y:S01]  /*1c0c0*/  ISETP.LT.AND P3, PT, R20, UR4, !P0 ;  /* 0x0000000414007c0c */ /* 0x010fe2000c761270 */
[----:B------:R-:W-:Y:S01]  /*1c0d0*/  ULDC UR4, c[0x0][0x22c] ;  /* 0x00008b0000047ab9 */ /* 0x000fe20000000800 */
[----:B------:R-:W-:Y:S02]  /*1c0e0*/  PRMT R13, R33, 0x7770, RZ ;  /* 0x00007770210d7816 */ /* 0x000fe400000000ff */
[-C--:B------:R-:W-:Y:S02]  /*1c0f0*/  LEA.HI.X.SX32 R3, R12, R0.reuse, 0x1, P6 ;  /* 0x000000000c037211 */ /* 0x080fe400030f0eff */
[----:B------:R-:W-:Y:S02]  /*1c100*/  IADD3 R4, P6, R10, R27, RZ ;  /* 0x0000001b0a047210 */ /* 0x000fe40007fde0ff */
[----:B------:R-:W-:Y:S01]  /*1c110*/  ISETP.LT.AND P4, PT, R19, UR4, !P0 ;  /* 0x0000000413007c0c */ /* 0x000fe2000c781270 */
[----:B------:R-:W-:Y:S01]  /*1c120*/  ULDC UR4, c[0x0][0x22c] ;  /* 0x00008b0000047ab9 */ /* 0x000fe20000000800 */
[----:B------:R-:W-:Y:S01]  /*1c130*/  PRMT R11, R34, 0x7770, RZ ;  /* 0x00007770220b7816 */ /* 0x000fe200000000ff */
[----:B------:R0:W-:Y:S01]  /*1c140*/  @P2 STG.E.U8 desc[UR22][R8.64], R13 ;  /* 0x0000000d08002986 */ /* 0x0001e2000c101116 */
[----:B------:R-:W-:-:S03]  /*1c150*/  LEA.HI.X.SX32 R5, R10, R0, 0x1, P6 ;  /* 0x000000000a057211 */ /* 0x000fc600030f0eff */
[----:B------:R1:W-:Y:S04]  /*1c160*/  @P5 STG.E.U8 desc[UR22][R2.64], R11 ;  /* 0x0000000b02005986 */ /* 0x0003e8000c101116 */
[----:B------:R-:W4:Y:S01]  /*1c170*/  LDL.LU R19, [R1+0x7d0] ;  /* 0x0007d00001137983 */ /* 0x000f220000300800 */
[----:B0-----:R-:W-:-:S05]  /*1c180*/  PRMT R9, R35, 0x7770, RZ ;  /* 0x0000777023097816 */ /* 0x001fca00000000ff */
[----:B------:R0:W-:Y:S01]  /*1c190*/  @P3 STG.E.U8 desc[UR22][R4.64], R9 ;  /* 0x0000000904003986 */ /* 0x0001e2000c101116 */
[----:B--2---:R-:W-:Y:S01]  /*1c1a0*/  ISETP.LT.AND P2, PT, R18, UR4, !P0 ;  /* 0x0000000412007c0c */ /* 0x004fe2000c741270 */
[----:B------:R-:W-:Y:S02]  /*1c1b0*/  ULDC UR4, c[0x0][0x22c] ;  /* 0x00008b0000047ab9 */ /* 0x000fe40000000800 */
[----:B------:R-:W-:Y:S01]  /*1c1c0*/  ISETP.LT.AND P5, PT, R17, UR4, !P0 ;  /* 0x0000000411007c0c */ /* 0x000fe2000c7a1270 */
[----:B------:R-:W-:Y:S02]  /*1c1d0*/  ULDC UR4, c[0x0][0x22c] ;  /* 0x00008b0000047ab9 */ /* 0x000fe40000000800 */
[----:B------:R-:W-:Y:S01]  /*1c1e0*/  ISETP.LT.AND P3, PT, R16, UR4, !P0 ;  /* 0x0000000410007c0c */ /* 0x000fe2000c761270 */
[C---:B------:R-:W-:Y:S01]  /*1c1f0*/  IMAD R12, R29.reuse, 0x2, R10 ;  /* 0x000000021d0c7824 */ /* 0x040fe200078e020a */
[----:B------:R-:W2:Y:S01]  /*1c200*/  LDL.LU R16, [R1+0x7cc] ;  /* 0x0007cc0001107983 */ /* 0x000ea20000300800 */
[----:B------:R-:W-:Y:S01]  /*1c210*/  PRMT R13, R32, 0x7771, RZ ;  /* 0x00007771200d7816 */ /* 0x000fe200000000ff */
[----:B------:R-:W-:Y:S01]  /*1c220*/  ULDC UR4, c[0x0][0x22c] ;  /* 0x00008b0000047ab9 */ /* 0x000fe20000000800 */
[----:B------:R-:W-:Y:S01]  /*1c230*/  IMAD R8, R29, 0x2, R12 ;  /* 0x000000021d087824 */ /* 0x000fe200078e020c */
[C---:B------:R-:W-:Y:S01]  /*1c240*/  IADD3 R6, P6, R12.reuse, R27, RZ ;  /* 0x0000001b0c067210 */ /* 0x040fe20007fde0ff */
[----:B------:R-:W2:Y:S03]  /*1c250*/  LDL.LU R18, [R1+0x7c8] ;  /* 0x0007c80001127983 */ /* 0x000ea60000300800 */
[----:B------:R-:W-:-:S02]  /*1c260*/  LEA.HI.X.SX32 R7, R12, R0, 0x1, P6 ;  /* 0x000000000c077211 */ /* 0x000fc400030f0eff */
[C---:B-1----:R-:W-:Y:S02]  /*1c270*/  IADD3 R2, P6, R8.reuse, R27, RZ ;  /* 0x0000001b08027210 */ /* 0x042fe40007fde0ff */
[----:B------:R-:W-:Y:S02]  /*1c280*/  PRMT R11, R33, 0x7771, RZ ;  /* 0x00007771210b7816 */ /* 0x000fe400000000ff */
[----:B------:R-:W-:Y:S01]  /*1c290*/  LEA.HI.X.SX32 R3, R8, R0, 0x1, P6 ;  /* 0x0000000008037211 */ /* 0x000fe200030f0eff */
[----:B------:R1:W-:Y:S01]  /*1c2a0*/  @P4 STG.E.U8 desc[UR22][R6.64], R13 ;  /* 0x0000000d06004986 */ /* 0x0003e2000c101116 */
[----:B------:R-:W-:-:S03]  /*1c2b0*/  IMAD R8, R29, 0x2, R8 ;  /* 0x000000021d087824 */ /* 0x000fc600078e0208 */
[----:B------:R2:W-:Y:S01]  /*1c2c0*/  @P2 STG.E.U8 desc[UR22][R2.64], R11 ;  /* 0x0000000b02002986 */ /* 0x0005e2000c101116 */
[----:B------:R-:W-:Y:S01]  /*1c2d0*/  IMAD R10, R29, 0x2, R8 ;  /* 0x000000021d0a7824 */ /* 0x000fe200078e0208 */
[----:B0-----:R-:W-:-:S04]  /*1c2e0*/  IADD3 R4, P6, R8, R27, RZ ;  /* 0x0000001b08047210 */ /* 0x001fc80007fde0ff */
[----:B------:R-:W-:Y:S02]  /*1c2f0*/  LEA.HI.X.SX32 R5, R8, R0, 0x1, P6 ;  /* 0x0000000008057211 */ /* 0x000fe400030f0eff */
[----:B------:R-:W-:Y:S02]  /*1c300*/  IADD3 R8, P6, R10, R27, RZ ;  /* 0x0000001b0a087210 */ /* 0x000fe40007fde0ff */
[----:B---3--:R-:W-:Y:S01]  /*1c310*/  ISETP.LT.AND P4, PT, R15, UR4, !P0 ;  /* 0x000000040f007c0c */ /* 0x008fe2000c781270 */
[----:B------:R-:W-:Y:S02]  /*1c320*/  ULDC UR4, c[0x0][0x22c] ;  /* 0x00008b0000047ab9 */ /* 0x000fe40000000800 */
[----:B------:R-:W-:Y:S01]  /*1c330*/  ISETP.LT.AND P2, PT, R14, UR4, !P0 ;  /* 0x000000040e007c0c */ /* 0x000fe2000c741270 */
[----:B------:R-:W-:Y:S01]  /*1c340*/  ULDC UR4, c[0x0][0x22c] ;  /* 0x00008b0000047ab9 */ /* 0x000fe20000000800 */
[----:B------:R-:W3:Y:S01]  /*1c350*/  LDL.LU R14, [R1+0x7c4] ;  /* 0x0007c400010e7983 */ /* 0x000ee20000300800 */
[----:B------:R-:W-:-:S02]  /*1c360*/  PRMT R15, R34, 0x7771, RZ ;  /* 0x00007771220f7816 */ /* 0x000fc400000000ff */
[----:B-1----:R-:W-:Y:S01]  /*1c370*/  PRMT R13, R35, 0x7771, RZ ;  /* 0x00007771230d7816 */ /* 0x002fe200000000ff */
[----:B------:R-:W3:Y:S01]  /*1c380*/  LDL.LU R17, [R1+0x7c0] ;  /* 0x0007c00001117983 */ /* 0x000ee20000300800 */
[----:B------:R-:W-:-:S03]  /*1c390*/  LEA.HI.X.SX32 R9, R10, R0, 0x1, P6 ;  /* 0x000000000a097211 */ /* 0x000fc600030f0eff */
[----:B------:R0:W-:Y:S04]  /*1c3a0*/  @P5 STG.E.U8 desc[UR22][R4.64], R15 ;  /* 0x0000000f04005986 */ /* 0x0001e8000c101116 */
[----:B------:R1:W-:Y:S01]  /*1c3b0*/  @P3 STG.E.U8 desc[UR22][R8.64], R13 ;  /* 0x0000000d08003986 */ /* 0x0003e2000c101116 */
[----:B----4-:R-:W-:Y:S01]  /*1c3c0*/  ISETP.LT.AND P5, PT, R19, UR4, !P0 ;  /* 0x0000000413007c0c */ /* 0x010fe2000c7a1270 */
[----:B------:R-:W-:Y:S02]  /*1c3d0*/  ULDC UR4, c[0x0][0x22c] ;  /* 0x00008b0000047ab9 */ /* 0x000fe40000000800 */
[----:B--2---:R-:W-:Y:S01]  /*1c3e0*/  ISETP.LT.AND P3, PT, R16, UR4, !P0 ;  /* 0x0000000410007c0c */ /* 0x004fe2000c761270 */
[C---:B------:R-:W-:Y:S01]  /*1c3f0*/  IMAD R6, R29.reuse, 0x2, R10 ;  /* 0x000000021d067824 */ /* 0x040fe200078e020a */
[----:B------:R-:W2:Y:S01]  /*1c400*/  LDL.LU R16, [R1+0x7bc] ;  /* 0x0007bc0001107983 */ /* 0x000ea20000300800 */
[----:B------:R-:W-:Y:S01]  /*1c410*/  PRMT R11, R32, 0x7772, RZ ;  /* 0x00007772200b7816 */ /* 0x000fe200000000ff */
[----:B------:R-:W-:Y:S01]  /*1c420*/  ULDC UR4, c[0x0][0x22c] ;  /* 0x00008b0000047ab9 */ /* 0x000fe20000000800 */
[----:B------:R-:W-:Y:S01]  /*1c430*/  IMAD R10, R29, 0x2, R6 ;  /* 0x000000021d0a7824 */ /* 0x000fe200078e0206 */
[C---:B------:R-:W-:Y:S01]  /*1c440*/  IADD3 R2, P6, R6.reuse, R27, RZ ;  /* 0x0000001b06027210 */ /* 0x040fe20007fde0ff */
[----:B0-----:R-:W4:Y:S03]  /*1c450*/  LDL.LU R15, [R1+0x7b8] ;  /* 0x0007b800010f7983 */ /* 0x001f260000300800 */
[----:B------:R-:W-:-:S02]  /*1c460*/  LEA.HI.X.SX32 R3, R6, R0, 0x1, P6 ;  /* 0x0000000006037211 */ /* 0x000fc400030f0eff */
[CC--:B------:R-:W-:Y:S02]  /*1c470*/  IADD3 R6, P6, R10.reuse, R27.reuse, RZ ;  /* 0x0000001b0a067210 */ /* 0x0c0fe40007fde0ff */
[----:B-1----:R-:W-:Y:S02]  /*1c480*/  PRMT R13, R33, 0x7772, RZ ;  /* 0x00007772210d7816 */ /* 0x002fe400000000ff */
[----:B------:R-:W-:Y:S01]  /*1c490*/  LEA.HI.X.SX32 R7, R10, R0, 0x1, P6 ;  /* 0x000000000a077211 */ /* 0x000fe200030f0eff */
[----:B------:R0:W-:Y:S01]  /*1c4a0*/  @P4 STG.E.U8 desc[UR22][R2.64], R11 ;  /* 0x0000000b02004986 */ /* 0x0001e2000c101116 */
[----:B------:R-:W-:Y:S01]  /*1c4b0*/  ISETP.LT.AND P4, PT, R18, UR4, !P0 ;  /* 0x0000000412007c0c */ /* 0x000fe2000c781270 */
[C---:B------:R-:W-:Y:S01]  /*1c4c0*/  IMAD R12, R29.reuse, 0x2, R10 ;  /* 0x000000021d0c7824 */ /* 0x040fe200078e020a */
[----:B------:R-:W-:Y:S01]  /*1c4d0*/  ULDC UR4, c[0x0][0x22c] ;  /* 0x00008b0000047ab9 */ /* 0x000fe20000000800 */
[----:B------:R1:W-:Y:S02]  /*1c4e0*/  @P2 STG.E.U8 desc[UR22][R6.64], R13 ;  /* 0x0000000d06002986 */ /* 0x0003e4000c101116 */
[----:B------:R-:W-:Y:S01]  /*1c4f0*/  IMAD R8, R29, 0x2, R12 ;  /* 0x000000021d087824 */ /* 0x000fe200078e020c */
[----:B------:R-:W-:-:S04]  /*1c500*/  IADD3 R4, P6, R12, R27, RZ ;  /* 0x0000001b0c047210 */ /* 0x000fc80007fde0ff */
[-C--:B------:R-:W-:Y:S02]  /*1c510*/  LEA.HI.X.SX32 R5, R12, R0.reuse, 0x1, P6 ;  /* 0x000000000c057211 */ /* 0x080fe400030f0eff */
[----:B0-----:R-:W-:Y:S01]  /*1c520*/  IADD3 R2, P6, R8, R27, RZ ;  /* 0x0000001b08027210 */ /* 0x001fe20007fde0ff */
[----:B------:R-:W0:Y:S01]  /*1c530*/  LDC R12, c[0x0][0x248] ;  /* 0x00009200ff0c7b82 */ /* 0x000e220000000800 */
[----:B------:R-:W-:Y:S02]  /*1c540*/  PRMT R9, R34, 0x7772, RZ ;  /* 0x0000777222097816 */ /* 0x000fe400000000ff */
[----:B------:R-:W-:Y:S02]  /*1c550*/  PRMT R11, R35, 0x7772, RZ ;  /* 0x00007772230b7816 */ /* 0x000fe400000000ff */
[----:B------:R-:W-:-:S03]  /*1c560*/  LEA.HI.X.SX32 R3, R8, R0, 0x1, P6 ;  /* 0x0000000008037211 */ /* 0x000fc600030f0eff */
[----:B-1----:R-:W1:Y:S01]  /*1c570*/  LDC R13, c[0x0][0x248] ;  /* 0x00009200ff0d7b82 */ /* 0x002e620000000800 */
[----:B---3--:R-:W-:Y:S01]  /*1c580*/  ISETP.LT.AND P2, PT, R14, UR4, !P0 ;  /* 0x000000040e007c0c */ /* 0x008fe2000c741270 */
[----:B------:R-:W-:Y:S01]  /*1c590*/  IMAD R8, R29, 0x2, R8 ;  /* 0x000000021d087824 */ /* 0x000fe200078e0208 */
[----:B------:R-:W3:Y:S01]  /*1c5a0*/  LDL.LU R14, [R1+0x7b4] ;  /* 0x0007b400010e7983 */ /* 0x000ee20000300800 */
[----:B------:R-:W-:-:S03]  /*1c5b0*/  ULDC UR4, c[0x0][0x22c] ;  /* 0x00008b0000047ab9 */ /* 0x000fc60000000800 */
[----:B------:R2:W-:Y:S01]  /*1c5c0*/  @P5 STG.E.U8 desc[UR22][R4.64], R9 ;  /* 0x0000000904005986 */ /* 0x0005e2000c101116 */
[----:B------:R-:W-:Y:S01]  /*1c5d0*/  ISETP.LT.AND P5, PT, R17, UR4, !P0 ;  /* 0x0000000411007c0c */ /* 0x000fe2000c7a1270 */
[----:B------:R-:W-:Y:S02]  /*1c5e0*/  ULDC UR4, c[0x0][0x22c] ;  /* 0x00008b0000047ab9 */ /* 0x000fe40000000800 */
[----:B------:R0:W-:Y:S01]  /*1c5f0*/  @P3 STG.E.U8 desc[UR22][R2.64], R11 ;  /* 0x0000000b02003986 */ /* 0x0001e2000c101116 */
[----:B------:R-:W-:-:S03]  /*1c600*/  IADD3 R6, P3, R8, R27, RZ ;  /* 0x0000001b08067210 */ /* 0x000fc60007f7e0ff */
[----:B------:R-:W3:Y:S01]  /*1c610*/  LDL.LU R17, [R1+0x7b0] ;  /* 0x0007b00001117983 */ /* 0x000ee20000300800 */
[----:B------:R-:W-:Y:S02]  /*1c620*/  LEA.HI.X.SX32 R7, R8, R0, 0x1, P3 ;  /* 0x0000000008077211 */ /* 0x000fe400018f0eff */
[----:B--2---:R-:W-:Y:S01]  /*1c630*/  ISETP.LT.AND P3, PT, R16, UR4, !P0 ;  /* 0x0000000410007c0c */ /* 0x004fe2000c761270 */
[----:B------:R-:W-:Y:S01]  /*1c640*/  IMAD R10, R29, 0x2, R8 ;  /* 0x000000021d0a7824 */ /* 0x000fe200078e0208 */
[----:B------:R-:W2:Y:S01]  /*1c650*/  LDL.LU R16, [R1+0x7ac] ;  /* 0x0007ac0001107983 */ /* 0x000ea20000300800 */
[----:B------:R-:W-:Y:S01]  /*1c660*/  PRMT R9, R32, 0x7773, RZ ;  /* 0x0000777320097816 */ /* 0x000fe200000000ff */
[----:B------:R-:W-:Y:S02]  /*1c670*/  ULDC UR4, c[0x0][0x22c] ;  /* 0x00008b0000047ab9 */ /* 0x000fe40000000800 */
[----:B------:R-:W2:Y:S04]  /*1c680*/  LDL.LU R21, [R1+0x7a8] ;  /* 0x0007a80001157983 */ /* 0x000ea80000300800 */
[----:B------:R-:W2:Y:S01]  /*1c690*/  LDL.LU R20, [R1+0x7a4] ;  /* 0x0007a40001147983 */ /* 0x000ea20000300800 */
[----:B0-----:R-:W-:-:S03]  /*1c6a0*/  IADD3 R2, P6, R10, R27, RZ ;  /* 0x0000001b0a027210 */ /* 0x001fc60007fde0ff */
[----:B------:R-:W2:Y:S04]  /*1c6b0*/  LDL.LU R19, [R1+0x7a0] ;  /* 0x0007a00001137983 */ /* 0x000ea80000300800 */
[----:B------:R1:W-:Y:S01]  /*1c6c0*/  @P4 STG.E.U8 desc[UR22][R6.64], R9 ;  /* 0x0000000906004986 */ /* 0x0003e2000c101116 */
[----:B----4-:R-:W-:Y:S01]  /*1c6d0*/  ISETP.LT.AND P4, PT, R15, UR4, !P0 ;  /* 0x000000040f007c0c */ /* 0x010fe2000c781270 */
[----:B------:R-:W-:Y:S01]  /*1c6e0*/  ULDC UR4, c[0x0][0x22c] ;  /* 0x00008b0000047ab9 */ /* 0x000fe20000000800 */
[----:B------:R-:W0:Y:S01]  /*1c6f0*/  LDC R15, c[0x0][0x248] ;  /* 0x00009200ff0f7b82 */ /* 0x000e220000000800 */
[----:B------:R-:W-:Y:S01]  /*1c700*/  LEA.HI.X.SX32 R3, R10, R0, 0x1, P6 ;  /* 0x000000000a037211 */ /* 0x000fe200030f0eff */
[----:B------:R-:W-:Y:S01]  /*1c710*/  IMAD R10, R29, 0x2, R10 ;  /* 0x000000021d0a7824 */ /* 0x000fe200078e020a */
[----:B------:R-:W-:Y:S01]  /*1c720*/  PRMT R33, R33, 0x7773, RZ ;  /* 0x0000777321217816 */ /* 0x000fe200000000ff */
[----:B------:R-:W4:Y:S04]  /*1c730*/  LDL.LU R18, [R1+0x79c] ;  /* 0x00079c0001127983 */ /* 0x000f280000300800 */
[----:B------:R3:W-:Y:S01]  /*1c740*/  @P2 STG.E.U8 desc[UR22][R2.64], R33 ;  /* 0x0000002102002986 */ /* 0x0007e2000c101116 */
[----:B------:R-:W-:Y:S01]  /*1c750*/  IADD3 R4, P2, R10, R27, RZ ;  /* 0x0000001b0a047210 */ /* 0x000fe20007f5e0ff */
[----:B-1----:R-:W-:-:S03]  /*1c760*/  IMAD R7, R13, 0x2, R10 ;  /* 0x000000020d077824 */ /* 0x002fc600078e020a */
[-C--:B------:R-:W-:Y:S02]  /*1c770*/  LEA.HI.X.SX32 R5, R10, R0.reuse, 0x1, P2 ;  /* 0x000000000a057211 */ /* 0x080fe400010f0eff */
[-C--:B------:R-:W-:Y:S02]  /*1c780*/  IADD3 R6, P2, R7, R27.reuse, RZ ;  /* 0x0000001b07067210 */ /* 0x080fe40007f5e0ff */
[----:B---3--:R-:W-:Y:S01]  /*1c790*/  ISETP.LT.AND P6, PT, R14, UR4, !P0 ;  /* 0x000000040e007c0c */ /* 0x008fe2000c7c1270 */
[----:B------:R-:W-:Y:S01]  /*1c7a0*/  IMAD R8, R12, 0x2, R7 ;  /* 0x000000020c087824 */ /* 0x000fe200078e0207 */
[----:B------:R-:W1:Y:S01]  /*1c7b0*/  LDC R14, c[0x0][0x248] ;  /* 0x00009200ff0e7b82 */ /* 0x000e620000000800 */
[----:B------:R-:W-:Y:S01]  /*1c7c0*/  PRMT R11, R34, 0x7773, RZ ;  /* 0x00007773220b7816 */ /* 0x000fe200000000ff */
[----:B------:R-:W-:Y:S01]  /*1c7d0*/  ULDC UR4, c[0x0][0x22c] ;  /* 0x00008b0000047ab9 */ /* 0x000fe20000000800 */
[----:B------:R-:W-:Y:S02]  /*1c7e0*/  PRMT R35, R35, 0x7773, RZ ;  /* 0x0000777323237816 */ /* 0x000fe400000000ff */
[-C--:B------:R-:W-:Y:S01]  /*1c7f0*/  LEA.HI.X.SX32 R7, R7, R0.reuse, 0x1, P2 ;  /* 0x0000000007077211 */ /* 0x080fe200010f0eff */
[----:B------:R3:W-:Y:S01]  /*1c800*/  @P5 STG.E.U8 desc[UR22][R4.64], R11 ;  /* 0x0000000b04005986 */ /* 0x0007e2000c101116 */
[----:B------:R-:W-:Y:S01]  /*1c810*/  IADD3 R2, P5, R8, R27, RZ ;  /* 0x0000001b08027210 */ /* 0x000fe20007fbe0ff */
[----:B0-----:R-:W-:Y:S01]  /*1c820*/  IMAD R9, R15, 0x2, R8 ;  /* 0x000000020f097824 */ /* 0x001fe200078e0208 */
[----:B------:R-:W-:Y:S01]  /*1c830*/  PRMT R13, R36, 0x7770, RZ ;  /* 0x00007770240d7816 */ /* 0x000fe200000000ff */
[----:B------:R-:W0:Y:S01]  /*1c840*/  LDC R10, c[0x0][0x248] ;  /* 0x00009200ff0a7b82 */ /* 0x000e220000000800 */
[----:B------:R-:W-:Y:S01]  /*1c850*/  ISETP.LT.AND P2, PT, R17, UR4, !P0 ;  /* 0x0000000411007c0c */ /* 0x000fe2000c741270 */
[----:B------:R-:W-:Y:S01]  /*1c860*/  ULDC UR4, c[0x0][0x22c] ;  /* 0x00008b0000047ab9 */ /* 0x000fe20000000800 */
[----:B------:R3:W-:Y:S01]  /*1c870*/  @P3 STG.E.U8 desc[UR22][R6.64], R35 ;  /* 0x0000002306003986 */ /* 0x0007e2000c101116 */
[----:B------:R-:W-:-:S04]  /*1c880*/  LEA.HI.X.SX32 R3, R8, R0, 0x1, P5 ;  /* 0x0000000008037211 */ /* 0x000fc800028f0eff */
[----:B------:R-:W0:Y:S01]  /*1c890*/  LDC R17, c[0x0][0x248] ;  /* 0x00009200ff117b82 */ /* 0x000e220000000800 */
[----:B-1----:R-:W-:-:S07]  /*1c8a0*/  IMAD R8, R14, 0x2, R9 ;  /* 0x000000020e087824 */ /* 0x002fce00078e0209 */
[----:B------:R-:W1:Y:S08]  /*1c8b0*/  LDC R15, c[0x0][0x248] ;  /* 0x00009200ff0f7b82 */ /* 0x000e700000000800 */
[----:B------:R-:W1:Y:S01]  /*1c8c0*/  LDC R12, c[0x0][0x248] ;  /* 0x00009200ff0c7b82 */ /* 0x000e620000000800 */
[----:B--2---:R-:W-:Y:S02]  /*1c8d0*/  ISETP.LT.AND P3, PT, R16, UR4, !P0 ;  /* 0x0000000410007c0c */ /* 0x004fe4000c761270 */
[----:B---3--:R-:W-:Y:S01]  /*1c8e0*/  IADD3 R4, P5, R9, R27, RZ ;  /* 0x0000001b09047210 */ /* 0x008fe20007fbe0ff */
[----:B------:R-:W2:Y:S01]  /*1c8f0*/  LDL.LU R16, [R1+0x798] ;  /* 0x0007980001107983 */ /* 0x000ea20000300800 */
[----:B------:R-:W-:Y:S01]  /*1c900*/  PRMT R11, R38, 0x7770, RZ ;  /* 0x00007770260b7816 */ /* 0x000fe200000000ff */
[----:B------:R-:W-:-:S02]  /*1c910*/  ULDC UR4, c[0x0][0x22c] ;  /* 0x00008b0000047ab9 */ /* 0x000fc40000000800 */
[----:B------:R-:W3:Y:S01]  /*1c920*/  LDL.LU R14, [R1+0x794] ;  /* 0x00079400010e7983 */ /* 0x000ee20000300800 */
[-C--:B------:R-:W-:Y:S02]  /*1c930*/  LEA.HI.X.SX32 R5, R9, R0.reuse, 0x1, P5 ;  /* 0x0000000009057211 */ /* 0x080fe400028f0eff */
[C---:B------:R-:W-:Y:S02]  /*1c940*/  IADD3 R6, P5, R8.reuse, R27, RZ ;  /* 0x0000001b08067210 */ /* 0x040fe40007fbe0ff */
[----:B------:R-:W-:Y:S02]  /*1c950*/  PRMT R9, R37, 0x7770, RZ ;  /* 0x0000777025097816 */ /* 0x000fe400000000ff */
[----:B------:R-:W-:Y:S01]  /*1c960*/  LEA.HI.X.SX32 R7, R8, R0, 0x1, P5 ;  /* 0x0000000008077211 */ /* 0x000fe200028f0eff */
[----:B0-----:R-:W-:Y:S01]  /*1c970*/  IMAD R8, R17, 0x2, R8 ;  /* 0x0000000211087824 */ /* 0x001fe200078e0208 */
[----:B------:R0:W-:Y:S01]  /*1c980*/  @P4 STG.E.U8 desc[UR22][R2.64], R13 ;  /* 0x0000000d02004986 */ /* 0x0001e2000c101116 */
[----:B------:R-:W-:Y:S01]  /*1c990*/  ISETP.LT.AND P4, PT, R21, UR4, !P0 ;  /* 0x0000000415007c0c */ /* 0x000fe2000c781270 */
[----:B------:R-:W-:Y:S01]  /*1c9a0*/  ULDC UR4, c[0x0][0x22c] ;  /* 0x00008b0000047ab9 */ /* 0x000fe20000000800 */
[----:B------:R-:W3:Y:S01]  /*1c9b0*/  LDC R17, c[0x0][0x248] ;  /* 0x00009200ff117b82 */ /* 0x000ee20000000800 */
[----:B------:R1:W-:Y:S01]  /*1c9c0*/  @P6 STG.E.U8 desc[UR22][R4.64], R9 ;  /* 0x0000000904006986 */ /* 0x0003e2000c101116 */
[----:B------:R-:W-:Y:S01]  /*1c9d0*/  ISETP.LT.AND P5, PT, R20, UR4, !P0 ;  /* 0x0000000414007c0c */ /* 0x000fe2000c7a1270 */
[----:B------:R-:W-:-:S02]  /*1c9e0*/  ULDC UR4, c[0x0][0x22c] ;  /* 0x00008b0000047ab9 */ /* 0x000fc40000000800 */
[----:B------:R4:W-:Y:S03]  /*1c9f0*/  @P2 STG.E.U8 desc[UR22][R6.64], R11 ;  /* 0x0000000b06002986 */ /* 0x0009e6000c101116 */
[----:B------:R-:W3:Y:S01]  /*1ca00*/  LDC R21, c[0x0][0x248] ;  /* 0x00009200ff157b82 */ /* 0x000ee20000000800 */
[C---:B0-----:R-:W-:Y:S01]  /*1ca10*/  IADD3 R2, P2, R8.reuse, R27, RZ ;  /* 0x0000001b08027210 */ /* 0x041fe20007f5e0ff */
[----:B------:R-:W3:Y:S03]  /*1ca20*/  LDL.LU R20, [R1+0x790] ;  /* 0x0007900001147983 */ /* 0x000ee60000300800 */
[----:B------:R-:W-:Y:S02]  /*1ca30*/  LEA.HI.X.SX32 R3, R8, R0, 0x1, P2 ;  /* 0x0000000008037211 */ /* 0x000fe400010f0eff */
[----:B------:R-:W-:Y:S01]  /*1ca40*/  ISETP.LT.AND P2, PT, R19, UR4, !P0 ;  /* 0x0000000413007c0c */ /* 0x000fe2000c741270 */
[----:B-1----:R-:W-:Y:S01]  /*1ca50*/  IMAD R5, R15, 0x2, R8 ;  /* 0x000000020f057824 */ /* 0x002fe200078e0208 */
[----:B------:R-:W3:Y:S01]  /*1ca60*/  LDL.LU R19, [R1+0x78c] ;  /* 0x00078c0001137983 */ /* 0x000ee20000300800 */
[----:B------:R-:W-:Y:S01]  /*1ca70*/  PRMT R9, R39, 0x7770, RZ ;  /* 0x0000777027097816 */ /* 0x000fe200000000ff */
[----:B------:R-:W-:-:S02]  /*1ca80*/  ULDC UR4, c[0x0][0x22c] ;  /* 0x00008b0000047ab9 */ /* 0x000fc40000000800 */
[CC--:B------:R-:W-:Y:S01]  /*1ca90*/  IADD3 R4, P6, R5.reuse, R27.reuse, RZ ;  /* 0x0000001b05047210 */ /* 0x0c0fe20007fde0ff */
[----:B----4-:R-:W-:Y:S01]  /*1caa0*/  IMAD R7, R10, 0x2, R5 ;  /* 0x000000020a077824 */ /* 0x010fe200078e0205 */
[----:B------:R-:W-:Y:S01]  /*1cab0*/  PRMT R13, R36, 0x7771, RZ ;  /* 0x00007771240d7816 */ /* 0x000fe200000000ff */
[----:B------:R0:W-:Y:S01]  /*1cac0*/  @P3 STG.E.U8 desc[UR22][R2.64], R9 ;  /* 0x0000000902003986 */ /* 0x0001e2000c101116 */
[----:B------:R-:W-:Y:S01]  /*1cad0*/  LEA.HI.X.SX32 R5, R5, R0, 0x1, P6 ;  /* 0x0000000005057211 */ /* 0x000fe200030f0eff */
[----:B------:R-:W-:Y:S01]  /*1cae0*/  IMAD R8, R12, 0x2, R7 ;  /* 0x000000020c087824 */ /* 0x000fe200078e0207 */
[----:B------:R-:W-:Y:S01]  /*1caf0*/  ISETP.LT.AND P3, PT, R18, UR4, !P0 ;  /* 0x0000000412007c0c */ /* 0x000fe2000c761270 */
[----:B------:R-:W-:Y:S01]  /*1cb00*/  ULDC UR4, c[0x0][0x22c] ;  /* 0x00008b0000047ab9 */ /* 0x000fe20000000800 */
[----:B------:R-:W4:Y:S01]  /*1cb10*/  LDL.LU R18, [R1+0x788] ;  /* 0x0007880001127983 */ /* 0x000f220000300800 */
[----:B------:R-:W1:Y:S03]  /*1cb20*/  LDC R10, c[0x0][0x248] ;  /* 0x00009200ff0a7b82 */ /* 0x000e660000000800 */
[----:B------:R3:W-:Y:S01]  /*1cb30*/  @P4 STG.E.U8 desc[UR22][R4.64], R13 ;  /* 0x0000000d04004986 */ /* 0x0007e2000c101116 */
[----:B------:R-:W-:-:S04]  /*1cb40*/  IADD3 R6, P4, R7, R27, RZ ;  /* 0x0000001b07067210 */ /* 0x000fc80007f9e0ff */
[----:B------:R-:W-:Y:S01]  /*1cb50*/  LEA.HI.X.SX32 R7, R7, R0, 0x1, P4 ;  /* 0x0000000007077211 */ /* 0x000fe200020f0eff */
[----:B------:R-:W1:Y:S01]  /*1cb60*/  LDC R12, c[0x0][0x248] ;  /* 0x00009200ff0c7b82 */ /* 0x000e620000000800 */
[----:B0-----:R-:W-:-:S04]  /*1cb70*/  IADD3 R2, P4, R8, R27, RZ ;  /* 0x0000001b08027210 */ /* 0x001fc80007f9e0ff */
[----:B------:R-:W-:Y:S02]  /*1cb80*/  LEA.HI.X.SX32 R3, R8, R0, 0x1, P4 ;  /* 0x0000000008037211 */ /* 0x000fe400020f0eff */
[----:B--2---:R-:W-:Y:S01]  /*1cb90*/  ISETP.LT.AND P6, PT, R16, UR4, !P0 ;  /* 0x0000000410007c0c */ /* 0x004fe2000c7c1270 */
[----:B------:R-:W-:Y:S01]  /*1cba0*/  ULDC UR4, c[0x0][0x22c] ;  /* 0x00008b0000047ab9 */ /* 0x000fe20000000800 */
[----:B------:R-:W2:Y:S01]  /*1cbb0*/  LDL.LU R16, [R1+0x784] ;  /* 0x0007840001107983 */ /* 0x000ea20000300800 */
[----:B---3--:R-:W-:Y:S01]  /*1cbc0*/  ISETP.LT.AND P4, PT, R14, UR4, !P0 ;  /* 0x000000040e007c0c */ /* 0x008fe2000c781270 */
[----:B------:R-:W-:Y:S02]  /*1cbd0*/  IMAD R9, R17, 0x2, R8 ;  /* 0x0000000211097824 */ /* 0x000fe400078e0208 */
[----:B------:R-:W3:Y:S01]  /*1cbe0*/  LDL.LU R14, [R1+0x780] ;  /* 0x00078000010e7983 */ /* 0x000ee20000300800 */
[----:B------:R-:W-:Y:S01]  /*1cbf0*/  PRMT R15, R37, 0x7771, RZ ;  /* 0x00007771250f7816 */ /* 0x000fe200000000ff */
[----:B------:R-:W0:Y:S01]  /*1cc00*/  LDC R17, c[0x0][0x248] ;  /* 0x00009200ff117b82 */ /* 0x000e220000000800 */
[----:B------:R-:W-:Y:S01]  /*1cc10*/  PRMT R11, R38, 0x7771, RZ ;  /* 0x00007771260b7816 */ /* 0x000fe200000000ff */
[----:B------:R-:W-:-:S02]  /*1cc20*/  ULDC UR4, c[0x0][0x22c] ;  /* 0x00008b0000047ab9 */ /* 0x000fc40000000800 */
[----:B------:R1:W-:Y:S01]  /*1cc30*/  @P5 STG.E.U8 desc[UR22][R6.64], R15 ;  /* 0x0000000f06005986 */ /* 0x0003e2000c101116 */
[-C--:B------:R-:W-:Y:S02]  /*1cc40*/  IADD3 R4, P5, R9, R27.reuse, RZ ;  /* 0x0000001b09047210 */ /* 0x080fe40007fbe0ff */
[----:B------:R-:W-:Y:S02]  /*1cc50*/  PRMT R13, R39, 0x7771, RZ ;  /* 0x00007771270d7816 */ /* 0x000fe400000000ff */
[----:B------:R-:W-:Y:S01]  /*1cc60*/  LEA.HI.X.SX32 R5, R9, R0, 0x1, P5 ;  /* 0x0000000009057211 */ /* 0x000fe200028f0eff */
[----:B-1----:R-:W-:Y:S01]  /*1cc70*/  IMAD R9, R10, 0x2, R9 ;  /* 0x000000020a097824 */ /* 0x002fe200078e0209 */
[----:B------:R1:W-:Y:S01]  /*1cc80*/  @P2 STG.E.U8 desc[UR22][R2.64], R11 ;  /* 0x0000000b02002986 */ /* 0x0003e2000c101116 */
[----:B------:R-:W4:Y:S03]  /*1cc90*/  LDC R10, c[0x0][0x248] ;  /* 0x00009200ff0a7b82 */ /* 0x000f260000000800 */
[----:B------:R0:W-:Y:S01]  /*1cca0*/  @P3 STG.E.U8 desc[UR22][R4.64], R13 ;  /* 0x0000000d04003986 */ /* 0x0001e2000c101116 */
[----:B------:R-:W-:-:S02]  /*1ccb0*/  IADD3 R6, P3, R9, R27, RZ ;  /* 0x0000001b09067210 */ /* 0x000fc40007f7e0ff */
[----:B------:R-:W-:Y:S01]  /*1ccc0*/  ISETP.LT.AND P2, PT, R20, UR4, !P0 ;  /* 0x0000000414007c0c */ /* 0x000fe2000c741270 */
[----:B------:R-:W-:Y:S01]  /*1ccd0*/  ULDC UR4, c[0x0][0x22c] ;  /* 0x00008b0000047ab9 */ /* 0x000fe20000000800 */
[----:B------:R-:W4:Y:S01]  /*1cce0*/  LDC R15, c[0x0][0x248] ;  /* 0x00009200ff0f7b82 */ /* 0x000f220000000800 */
[----:B------:R-:W-:Y:S01]  /*1ccf0*/  LEA.HI.X.SX32 R7, R9, R0, 0x1, P3 ;  /* 0x0000000009077211 */ /* 0x000fe200018f0eff */
[----:B------:R-:W-:Y:S01]  /*1cd00*/  IMAD R8, R12, 0x2, R9 ;  /* 0x000000020c087824 */ /* 0x000fe200078e0209 */
[----:B------:R-:W-:Y:S01]  /*1cd10*/  ISETP.LT.AND P3, PT, R19, UR4, !P0 ;  /* 0x0000000413007c0c */ /* 0x000fe2000c761270 */
[----:B------:R-:W-:-:S04]  /*1cd20*/  ULDC UR4, c[0x0][0x22c] ;  /* 0x00008b0000047ab9 */ /* 0x000fc80000000800 */
[----:B------:R-:W4:Y:S01]  /*1cd30*/  LDC R19, c[0x0][0x248] ;  /* 0x00009200ff137b82 */ /* 0x000f220000000800 */
[-C--:B-1----:R-:W-:Y:S02]  /*1cd40*/  IADD3 R2, P5, R8, R27.reuse, RZ ;  /* 0x0000001b08027210 */ /* 0x082fe40007fbe0ff */
[----:B------:R-:W-:Y:S02]  /*1cd50*/  PRMT R11, R36, 0x7772, RZ ;  /* 0x00007772240b7816 */ /* 0x000fe400000000ff */
[----:B------:R-:W-:Y:S01]  /*1cd60*/  LEA.HI.X.SX32 R3, R8, R0, 0x1, P5 ;  /* 0x0000000008037211 */ /* 0x000fe200028f0eff */
[----:B0-----:R-:W-:Y:S01]  /*1cd70*/  IMAD R8, R17, 0x2, R8 ;  /* 0x0000000211087824 */ /* 0x001fe200078e0208 */
[----:B------:R-:W-:Y:S01]  /*1cd80*/  PRMT R9, R37, 0x7772, RZ ;  /* 0x0000777225097816 */ /* 0x000fe200000000ff */
[----:B------:R-:W0:Y:S01]  /*1cd90*/  LDC R12, c[0x0][0x248] ;  /* 0x00009200ff0c7b82 */ /* 0x000e220000000800 */
[----:B------:R1:W-:Y:S04]  /*1cda0*/  @P6 STG.E.U8 desc[UR22][R6.64], R11 ;  /* 0x0000000b06006986 */ /* 0x0003e8000c101116 */
[----:B------:R1:W-:Y:S01]  /*1cdb0*/  @P4 STG.E.U8 desc[UR22][R2.64], R9 ;  /* 0x0000000902004986 */ /* 0x0003e2000c101116 */
[----:B------:R-:W-:-:S04]  /*1cdc0*/  IADD3 R4, P4, R8, R27, RZ ;  /* 0x0000001b08047210 */ /* 0x000fc80007f9e0ff */
[----:B------:R-:W-:Y:S01]  /*1cdd0*/  LEA.HI.X.SX32 R5, R8, R0, 0x1, P4 ;  /* 0x0000000008057211 */ /* 0x000fe200020f0eff */
[----:B----4-:R-:W-:Y:S01]  /*1cde0*/  IMAD R8, R15, 0x2, R8 ;  /* 0x000000020f087824 */ /* 0x010fe200078e0208 */
[----:B-1----:R-:W-:-:S03]  /*1cdf0*/  PRMT R11, R38, 0x7772, RZ ;  /* 0x00007772260b7816 */ /* 0x002fc600000000ff */
[----:B------:R-:W-:Y:S02]  /*1ce00*/  IMAD R7, R19, 0x2, R8 ;  /* 0x0000000213077824 */ /* 0x000fe400078e0208 */
[----:B------:R1:W-:Y:S01]  /*1ce10*/  @P2 STG.E.U8 desc[UR22][R4.64], R11 ;  /* 0x0000000b04002986 */ /* 0x0003e2000c101116 */
[----:B------:R-:W-:Y:S01]  /*1ce20*/  IADD3 R2, P2, R8, R27, RZ ;  /* 0x0000001b08027210 */ /* 0x000fe20007f5e0ff */
[----:B------:R-:W-:Y:S01]  /*1ce30*/  IMAD R9, R10, 0x2, R7 ;  /* 0x000000020a097824 */ /* 0x000fe200078e0207 */
[----:B------:R-:W-:Y:S01]  /*1ce40*/  ISETP.LT.AND P5, PT, R18, UR4, !P0 ;  /* 0x0000000412007c0c */ /* 0x000fe2000c7a1270 */
[----:B------:R-:W-:Y:S01]  /*1ce50*/  ULDC UR4, c[0x0][0x22c] ;  /* 0x00008b0000047ab9 */ /* 0x000fe20000000800 */
[C---:B------:R-:W-:Y:S01]  /*1ce60*/  PRMT R13, R39.reuse, 0x7773, RZ ;  /* 0x00007773270d7816 */ /* 0x040fe200000000ff */
[----:B0-----:R-:W-:Y:S01]  /*1ce70*/  IMAD R10, R12, 0x2, R9 ;  /* 0x000000020c0a7824 */ /* 0x001fe200078e0209 */
[----:B------:R-:W-:Y:S02]  /*1ce80*/  LEA.HI.X.SX32 R3, R8, R0, 0x1, P2 ;  /* 0x0000000008037211 */ /* 0x000fe400010f0eff */
[----:B------:R-:W-:-:S02]  /*1ce90*/  PRMT R39, R39, 0x7772, RZ ;  /* 0x0000777227277816 */ /* 0x000fc400000000ff */
[-C--:B------:R-:W-:Y:S02]  /*1cea0*/  IADD3 R6, P6, R7, R27.reuse, RZ ;  /* 0x0000001b07067210 */ /* 0x080fe40007fde0ff */
[-C--:B-1----:R-:W-:Y:S01]  /*1ceb0*/  IADD3 R4, P2, R9, R27.reuse, RZ ;  /* 0x0000001b09047210 */ /* 0x082fe20007f5e0ff */
[----:B------:R0:W-:Y:S01]  /*1cec0*/  @P3 STG.E.U8 desc[UR22][R2.64], R39 ;  /* 0x0000002702003986 */ /* 0x0001e2000c101116 */
[----:B------:R-:W-:Y:S01]  /*1ced0*/  IADD3 R8, P3, R10, R27, RZ ;  /* 0x0000001b0a087210 */ /* 0x000fe20007f7e0ff */
[----:B------:R-:W-:Y:S01]  /*1cee0*/  IMAD R11, R21, 0x2, R10 ;  /* 0x00000002150b7824 */ /* 0x000fe200078e020a */
[----:B------:R-:W-:Y:S02]  /*1cef0*/  PRMT R17, R36, 0x7773, RZ ;  /* 0x0000777324117816 */ /* 0x000fe400000000ff */
[----:B------:R-:W-:Y:S02]  /*1cf00*/  LEA.HI.X.SX32 R7, R7, R0, 0x1, P6 ;  /* 0x0000000007077211 */ /* 0x000fe400030f0eff */
[----:B------:R-:W-:-:S02]  /*1cf10*/  PRMT R37, R37, 0x7773, RZ ;  /* 0x0000777325257816 */ /* 0x000fc400000000ff */
[-C--:B------:R-:W-:Y:S02]  /*1cf20*/  LEA.HI.X.SX32 R5, R9, R0.reuse, 0x1, P2 ;  /* 0x0000000009057211 */ /* 0x080fe400010f0eff */
[----:B------:R-:W-:Y:S02]  /*1cf30*/  PRMT R15, R38, 0x7773, RZ ;  /* 0x00007773260f7816 */ /* 0x000fe400000000ff */
[----:B------:R-:W-:Y:S01]  /*1cf40*/  LEA.HI.X.SX32 R9, R10, R0, 0x1, P3 ;  /* 0x000000000a097211 */ /* 0x000fe200018f0eff */
[----:B------:R0:W-:Y:S01]  /*1cf50*/  @P5 STG.E.U8 desc[UR22][R6.64], R17 ;  /* 0x0000001106005986 */ /* 0x0001e2000c101116 */
[----:B------:R-:W-:-:S04]  /*1cf60*/  IADD3 R10, P2, R11, R27, RZ ;  /* 0x0000001b0b0a7210 */ /* 0x000fc80007f5e0ff */
[----:B------:R-:W-:Y:S02]  /*1cf70*/  LEA.HI.X.SX32 R11, R11, R0, 0x1, P2 ;  /* 0x000000000b0b7211 */ /* 0x000fe400010f0eff */
[----:B--2---:R-:W-:Y:S02]  /*1cf80*/  ISETP.LT.AND P4, PT, R16, UR4, !P0 ;  /* 0x0000000410007c0c */ /* 0x004fe4000c781270 */
[----:B---3--:R-:W-:-:S11]  /*1cf90*/  ISETP.LT.AND P0, PT, R14, UR5, !P0 ;  /* 0x000000050e007c0c */ /* 0x008fd6000c701270 */
[----:B------:R0:W-:Y:S04]  /*1cfa0*/  @P4 STG.E.U8 desc[UR22][R4.64], R37 ;  /* 0x0000002504004986 */ /* 0x0001e8000c101116 */
[----:B------:R0:W-:Y:S01]  /*1cfb0*/  @P0 STG.E.U8 desc[UR22][R8.64], R15 ;  /* 0x0000000f08000986 */ /* 0x0001e2000c101116 */
[----:B------:R-:W-:Y:S05]  /*1cfc0*/  @!P1 EXIT ;  /* 0x000000000000994d */ /* 0x000fea0003800000 */
[----:B------:R-:W-:Y:S01]  /*1cfd0*/  STG.E.U8 desc[UR22][R10.64], R13 ;  /* 0x0000000d0a007986 */ /* 0x000fe2000c101116 */
[----:B------:R-:W-:Y:S05]  /*1cfe0*/  EXIT ;  /* 0x000000000000794d */ /* 0x000fea0003800000 */
.L_x_3:
[----:B------:R-:W-:-:S00]  /*1cff0*/  BRA `(.L_x_3) ;  /* 0xfffffffc00fc7947 */ /* 0x000fc0000383ffff */
[----:B------:R-:W-:-:S00]  /*1d000*/  NOP ;  /* 0x0000000000007918 */ /* 0x000fc00000000000 */
[----:B------:R-:W-:-:S00]  /*1d010*/  NOP ;  /* 0x0000000000007918 */ /* 0x000fc00000000000 */
[----:B------:R-:W-:-:S00]  /*1d020*/  NOP ;  /* 0x0000000000007918 */ /* 0x000fc00000000000 */
[----:B------:R-:W-:-:S00]  /*1d030*/  NOP ;  /* 0x0000000000007918 */ /* 0x000fc00000000000 */
[----:B------:R-:W-:-:S00]  /*1d040*/  NOP ;  /* 0x0000000000007918 */ /* 0x000fc00000000000 */
[----:B------:R-:W-:-:S00]  /*1d050*/  NOP ;  /* 0x0000000000007918 */ /* 0x000fc00000000000 */
[----:B------:R-:W-:-:S00]  /*1d060*/  NOP ;  /* 0x0000000000007918 */ /* 0x000fc00000000000 */
[----:B------:R-:W-:-:S00]  /*1d070*/  NOP ;  /* 0x0000000000007918 */ /* 0x000fc00000000000 */
.L_x_4:


//--------------------- .nv.shared.matmul_kernel  --------------------------
	.section	.nv.shared.matmul_kernel,"aw",@nobits
	.sectionflags	@""
	.align	16
	.zero		1024


//--------------------- .nv.shared.reserved.0     --------------------------
	.section	.nv.shared.reserved.0,"aw",@nobits
	.weak		__nv_reservedSMEM_offset_0_alias
	.size		__nv_reservedSMEM_offset_0_alias, 0, 0
	.other		__nv_reservedSMEM_offset_0_alias,@"STO_CUDA_RESERVED_SHARED STV_DEFAULT"
__nv_reservedSMEM_offset_0_alias:
	.zero		0


//--------------------- .nv.constant0.matmul_kernel --------------------------
	.section	.nv.constant0.matmul_kernel,"a",@progbits
	.sectionflags	@""
	.align	4
.nv.constant0.matmul_kernel:
	.zero		608


//--------------------- SYMBOLS --------------------------

	.type		.nv.reservedSmem.offset0,@object
	.size		.nv.reservedSmem.offset0,0x4
